def matmul_kernel(
    a_ptr,
    b_ptr,
    c_ptr,
    M,
    N,
    K,
    stride_am,
    stride_ak,
    stride_bk,
    stride_bn,
    stride_cm,
    stride_cn,
    BLOCK_M: tl.constexpr,
    BLOCK_N: tl.constexpr,
    BLOCK_K: tl.constexpr,
    GROUP_M: tl.constexpr,
):
    pid = tl.program_id(axis=0)
    num_pid_m = tl.cdiv(M, BLOCK_M)
    num_pid_n = tl.cdiv(N, BLOCK_N)
    num_pid_in_group = GROUP_M * num_pid_n
    group_id = pid // num_pid_in_group
    first_pid_m = group_id * GROUP_M
    group_size_m = min(num_pid_m - first_pid_m, GROUP_M)
    pid_m = first_pid_m + ((pid % num_pid_in_group) % group_size_m)
    pid_n = (pid % num_pid_in_group) // group_size_m

    offs_am = (pid_m * BLOCK_M + tl.arange(0, BLOCK_M)) % M
    offs_bn = (pid_n * BLOCK_N + tl.arange(0, BLOCK_N)) % N
    offs_k = tl.arange(0, BLOCK_K)
    a_ptrs = a_ptr + offs_am[:, None] * stride_am + offs_k[None, :] * stride_ak
    b_ptrs = b_ptr + offs_k[:, None] * stride_bk + offs_bn[None, :] * stride_bn

    acc = tl.zeros((BLOCK_M, BLOCK_N), dtype=tl.float32)
    for kk in range(0, tl.cdiv(K, BLOCK_K)):
        a = tl.load(a_ptrs, mask=offs_k[None, :] < K - kk * BLOCK_K, other=0.0)
        b = tl.load(b_ptrs, mask=offs_k[:, None] < K - kk * BLOCK_K, other=0.0)
        acc = tl.dot(a, b, acc)
        a_ptrs += BLOCK_K * stride_ak
        b_ptrs += BLOCK_K * stride_bk

    c = acc.to(c_ptr.dtype.element_ty)
    offs_cm = pid_m * BLOCK_M + tl.arange(0, BLOCK_M)
    offs_cn = pid_n * BLOCK_N + tl.arange(0, BLOCK_N)
    c_ptrs = c_ptr + offs_cm[:, None] * stride_cm + offs_cn[None, :] * stride_cn
    mask = (offs_cm[:, None] < M) & (offs_cn[None, :] < N)
    tl.store(c_ptrs, c, mask=mask)

# config = {"BLOCK_K": 128, "BLOCK_M": 64, "BLOCK_N": 512, "GROUP_M": 8, "arch": "sm_100", "dtype": "fp8e5m2", "num_ctas": 1, "num_stages": 3, "num_warps": 4}
# arch = sm_100


// ===== COMPILED SASS (sm_100a) =====

	.target	sm_100a

	.elftype	@"ET_EXEC"


//--------------------- .note.nv.tkinfo           --------------------------
	.section	.note.nv.tkinfo,"",@"SHT_NOTE"
	.sectionflags	@"SHF_NOTE_NV_TKINFO"
	.tkinfo
        /*0018*/ 	.word	0x00000081
        /*0030*/ 	.string	""
        /*0030*/ 	.string	"ptxas-blackwell"
        /*0030*/ 	.string	"Cuda compilation tools, release 12.9, V12.9.86"
        /*0030*/ 	.string	"Build cuda_12.9.r12.9/compiler.36037853_0"
        /*0030*/ 	.string	"-v  -suppress-debug-info  -lineinfo  -arch sm_100a "



//--------------------- .note.nv.cuver            --------------------------
	.section	.note.nv.cuver,"",@"SHT_NOTE"
	.sectionflags	@"SHF_NOTE_NV_CUVER"
        /*0018*/ 	.short	0x0001
        /*001a*/ 	.short	0x0064
        /*001c*/ 	.short	0x0001
        /*001e*/ 	.short	0x0000
        /*0020*/ 	.short	0x0001
        /*0022*/ 	.short	0x0000


//--------------------- .nv.info                  --------------------------
	.section	.nv.info,"",@"SHT_CUDA_INFO"
	.align	4


	//----- nvinfo : EIATTR_REGCOUNT
	.align		4
        /*0000*/ 	.byte	0x04, 0x2f
        /*0002*/ 	.short	(.L_4 - .L_3)
	.align		4
.L_3:
        /*0004*/ 	.word	index@(matmul_kernel)
        /*0008*/ 	.word	0x00000060


	//----- nvinfo : EIATTR_FRAME_SIZE
	.align		4
.L_4:
        /*000c*/ 	.byte	0x04, 0x11
        /*000e*/ 	.short	(.L_6 - .L_5)
	.align		4
.L_5:
        /*0010*/ 	.word	index@($__internal_2_$__cuda_sm10x_tcgen05_guardrail_trap_unallocated_columns_being_dealloced)
        /*0014*/ 	.word	0x00001e38


	//----- nvinfo : EIATTR_FRAME_SIZE
	.align		4
.L_6:
        /*0018*/ 	.byte	0x04, 0x11
        /*001a*/ 	.short	(.L_8 - .L_7)
	.align		4
.L_7:
        /*001c*/ 	.word	index@($__internal_1_$__cuda_sm10x_tcgen05_guardrail_trap_phase_invalid_during_alloc)
        /*0020*/ 	.word	0x00001e38


	//----- nvinfo : EIATTR_FRAME_SIZE
	.align		4
.L_8:
        /*0024*/ 	.byte	0x04, 0x11
        /*0026*/ 	.short	(.L_10 - .L_9)
	.align		4
.L_9:
        /*0028*/ 	.word	index@($__internal_0_$__cuda_sm10x_tcgen05_guardrail_trap_col_being_dealloced_not_returned_by_alloc)
        /*002c*/ 	.word	0x00001e38


	//----- nvinfo : EIATTR_FRAME_SIZE
	.align		4
.L_10:
        /*0030*/ 	.byte	0x04, 0x11
        /*0032*/ 	.short	(.L_12 - .L_11)
	.align		4
.L_11:
        /*0034*/ 	.word	index@(matmul_kernel)
        /*0038*/ 	.word	0x00001e38


	//----- nvinfo : EIATTR_MIN_STACK_SIZE
	.align		4
.L_12:
        /*003c*/ 	.byte	0x04, 0x12
        /*003e*/ 	.short	(.L_14 - .L_13)
	.align		4
.L_13:
        /*0040*/ 	.word	index@(matmul_kernel)
        /*0044*/ 	.word	0x00001e38
.L_14:


//--------------------- .nv.info.matmul_kernel    --------------------------
	.section	.nv.info.matmul_kernel,"",@"SHT_CUDA_INFO"
	.sectionflags	@""
	.align	4


	//----- nvinfo : EIATTR_CUDA_API_VERSION
	.align		4
        /*0000*/ 	.byte	0x04, 0x37
        /*0002*/ 	.short	(.L_16 - .L_15)
.L_15:
        /*0004*/ 	.word	0x00000081


	//----- nvinfo : EIATTR_KPARAM_INFO
	.align		4
.L_16:
        /*0008*/ 	.byte	0x04, 0x17
        /*000a*/ 	.short	(.L_18 - .L_17)
.L_17:
        /*000c*/ 	.word	0x00000000
        /*0010*/ 	.short	0x000d
        /*0012*/ 	.short	0x0048
        /*0014*/ 	.byte	0x00, 0xf4, 0x21, 0x00


	//----- nvinfo : EIATTR_KPARAM_INFO
	.align		4
.L_18:
        /*0018*/ 	.byte	0x04, 0x17
        /*001a*/ 	.short	(.L_20 - .L_19)
.L_19:
        /*001c*/ 	.word	0x00000000
        /*0020*/ 	.short	0x000c
        /*0022*/ 	.short	0x0040
        /*0024*/ 	.byte	0x00, 0xf4, 0x21, 0x00


	//----- nvinfo : EIATTR_KPARAM_INFO
	.align		4
.L_20:
        /*0028*/ 	.byte	0x04, 0x17
        /*002a*/ 	.short	(.L_22 - .L_21)
.L_21:
        /*002c*/ 	.word	0x00000000
        /*0030*/ 	.short	0x000b
        /*0032*/ 	.short	0x0038
        /*0034*/ 	.byte	0x00, 0xf0, 0x11, 0x00


	//----- nvinfo : EIATTR_KPARAM_INFO
	.align		4
.L_22:
        /*0038*/ 	.byte	0x04, 0x17
        /*003a*/ 	.short	(.L_24 - .L_23)
.L_23:
        /*003c*/ 	.word	0x00000000
        /*0040*/ 	.short	0x000a
        /*0042*/ 	.short	0x0034
        /*0044*/ 	.byte	0x00, 0xf0, 0x11, 0x00


	//----- nvinfo : EIATTR_KPARAM_INFO
	.align		4
.L_24:
        /*0048*/ 	.byte	0x04, 0x17
        /*004a*/ 	.short	(.L_26 - .L_25)
.L_25:
        /*004c*/ 	.word	0x00000000
        /*0050*/ 	.short	0x0009
        /*0052*/ 	.short	0x0030
        /*0054*/ 	.byte	0x00, 0xf0, 0x11, 0x00


	//----- nvinfo : EIATTR_KPARAM_INFO
	.align		4
.L_26:
        /*0058*/ 	.byte	0x04, 0x17
        /*005a*/ 	.short	(.L_28 - .L_27)
.L_27:
        /*005c*/ 	.word	0x00000000
        /*0060*/ 	.short	0x0008
        /*0062*/ 	.short	0x002c
        /*0064*/ 	.byte	0x00, 0xf0, 0x11, 0x00


	//----- nvinfo : EIATTR_KPARAM_INFO
	.align		4
.L_28:
        /*0068*/ 	.byte	0x04, 0x17
        /*006a*/ 	.short	(.L_30 - .L_29)
.L_29:
        /*006c*/ 	.word	0x00000000
        /*0070*/ 	.short	0x0007
        /*0072*/ 	.short	0x0028
        /*0074*/ 	.byte	0x00, 0xf0, 0x11, 0x00


	//----- nvinfo : EIATTR_KPARAM_INFO
	.align		4
.L_30:
        /*0078*/ 	.byte	0x04, 0x17
        /*007a*/ 	.short	(.L_32 - .L_31)
.L_31:
        /*007c*/ 	.word	0x00000000
        /*0080*/ 	.short	0x0006
        /*0082*/ 	.short	0x0024
        /*0084*/ 	.byte	0x00, 0xf0, 0x11, 0x00


	//----- nvinfo : EIATTR_KPARAM_INFO
	.align		4
.L_32:
        /*0088*/ 	.byte	0x04, 0x17
        /*008a*/ 	.short	(.L_34 - .L_33)
.L_33:
        /*008c*/ 	.word	0x00000000
        /*0090*/ 	.short	0x0005
        /*0092*/ 	.short	0x0020
        /*0094*/ 	.byte	0x00, 0xf0, 0x11, 0x00


	//----- nvinfo : EIATTR_KPARAM_INFO
	.align		4
.L_34:
        /*0098*/ 	.byte	0x04, 0x17
        /*009a*/ 	.short	(.L_36 - .L_35)
.L_35:
        /*009c*/ 	.word	0x00000000
        /*00a0*/ 	.short	0x0004
        /*00a2*/ 	.short	0x001c
        /*00a4*/ 	.byte	0x00, 0xf0, 0x11, 0x00


	//----- nvinfo : EIATTR_KPARAM_INFO
	.align		4
.L_36:
        /*00a8*/ 	.byte	0x04, 0x17
        /*00aa*/ 	.short	(.L_38 - .L_37)
.L_37:
        /*00ac*/ 	.word	0x00000000
        /*00b0*/ 	.short	0x0003
        /*00b2*/ 	.short	0x0018
        /*00b4*/ 	.byte	0x00, 0xf0, 0x11, 0x00


	//----- nvinfo : EIATTR_KPARAM_INFO
	.align		4
.L_38:
        /*00b8*/ 	.byte	0x04, 0x17
        /*00ba*/ 	.short	(.L_40 - .L_39)
.L_39:
        /*00bc*/ 	.word	0x00000000
        /*00c0*/ 	.short	0x0002
        /*00c2*/ 	.short	0x0010
        /*00c4*/ 	.byte	0x00, 0xf4, 0x21, 0x00


	//----- nvinfo : EIATTR_KPARAM_INFO
	.align		4
.L_40:
        /*00c8*/ 	.byte	0x04, 0x17
        /*00ca*/ 	.short	(.L_42 - .L_41)
.L_41:
        /*00cc*/ 	.word	0x00000000
        /*00d0*/ 	.short	0x0001
        /*00d2*/ 	.short	0x0008
        /*00d4*/ 	.byte	0x00, 0xf4, 0x21, 0x00


	//----- nvinfo : EIATTR_KPARAM_INFO
	.align		4
.L_42:
        /*00d8*/ 	.byte	0x04, 0x17
        /*00da*/ 	.short	(.L_44 - .L_43)
.L_43:
        /*00dc*/ 	.word	0x00000000
        /*00e0*/ 	.short	0x0000
        /*00e2*/ 	.short	0x0000
        /*00e4*/ 	.byte	0x00, 0xf4, 0x21, 0x00


	//----- nvinfo : EIATTR_AT_ENTRY_FRAGMENTS
	.align		4
.L_44:
        /*00e8*/ 	.byte	0x04, 0x4f
        /*00ea*/ 	.short	(.L_46 - .L_45)


	//   ....[0]....
.L_45:
        /*00ec*/ 	.word	0x00000004


	//----- nvinfo : EIATTR_RESERVED_SMEM_USED
	.align		4
.L_46:
        /*00f0*/ 	.byte	0x01, 0x41
	.zero		2


	//----- nvinfo : EIATTR_SPARSE_MMA_MASK
	.align		4
        /*00f4*/ 	.byte	0x03, 0x50
        /*00f6*/ 	.short	0x0000


	//----- nvinfo : EIATTR_TCGEN05_1CTA_USED
	.align		4
        /*00f8*/ 	.byte	0x01, 0x51
	.zero		2


	//----- nvinfo : EIATTR_MAXREG_COUNT
	.align		4
        /*00fc*/ 	.byte	0x03, 0x1b
        /*00fe*/ 	.short	0x00ff


	//----- nvinfo : EIATTR_NUM_BARRIERS
	.align		4
        /*0100*/ 	.byte	0x02, 0x4c
        /*0102*/ 	.byte	0x01
	.zero		1


	//----- nvinfo : EIATTR_ANNOTATIONS
	.align		4
        /*0104*/ 	.byte	0x04, 0x55
        /*0106*/ 	.short	(.L_48 - .L_47)


	//   ....[0]....
.L_47:
        /*0108*/ 	.word	0x00000001
        /*010c*/ 	.byte	0x60, 0x0d, 0x00, 0x00, 0x01, 0x00, 0x00, 0x00, 0xf0, 0x11, 0x00, 0x00, 0x01, 0x00, 0x00, 0x00
        /* <DEDUP_REMOVED lines=1238> */
        /*4e7c*/ 	.byte	0xc0, 0xb9, 0x02, 0x00


	//----- nvinfo : EIATTR_INT_WARP_WIDE_INSTR_OFFSETS
	.align		4
.L_48:
        /*4e80*/ 	.byte	0x04, 0x31
        /*4e82*/ 	.short	(.L_50 - .L_49)


	//   ....[0]....
.L_49:
        /*4e84*/ 	.word	0x0001a220


	//   ....[1]....
        /*4e88*/ 	.word	0x0001a230


	//   ....[2]....
        /*4e8c*/ 	.word	0x000315a0


	//   ....[3]....
        /*4e90*/ 	.word	0x000784f0


	//   ....[4]....
        /*4e94*/ 	.word	0x00078540


	//----- nvinfo : EIATTR_COOP_GROUP_MASK_REGIDS
	.align		4
.L_50:
        /*4e98*/ 	.byte	0x04, 0x29
        /*4e9a*/ 	.short	(.L_52 - .L_51)


	//   ....[0]....
.L_51:
        /*4e9c*/ 	.word	0xffffffff


	//   ....[1]....
        /*4ea0*/ 	.word	0xffffffff


	//   ....[2]....
        /*4ea4*/ 	.word	0xffffffff


	//   ....[3]....
        /*4ea8*/ 	.word	0xffffffff


	//----- nvinfo : EIATTR_COOP_GROUP_INSTR_OFFSETS
	.align		4
.L_52:
        /*4eac*/ 	.byte	0x04, 0x28
        /*4eae*/ 	.short	(.L_54 - .L_53)


	//   ....[0]....
.L_53:
        /*4eb0*/ 	.word	0x00000070


	//   ....[1]....
        /*4eb4*/ 	.word	0x00000330


	//   ....[2]....
        /*4eb8*/ 	.word	0x00078380


	//   ....[3]....
        /*4ebc*/ 	.word	0x000785f0


	//----- nvinfo : EIATTR_VRC_CTA_INIT_COUNT
	.align		4
.L_54:
        /*4ec0*/ 	.byte	0x02, 0x4a
        /*4ec2*/ 	.byte	0x80
	.zero		1


	//----- nvinfo : EIATTR_MBARRIER_INSTR_OFFSETS
	.align		4
        /*4ec4*/ 	.byte	0x04, 0x39
        /*4ec6*/ 	.short	(.L_56 - .L_55)


	//   ....[0]....
.L_55:
        /*4ec8*/ 	.word	0x0001a420
        /*4ecc*/ 	.word	0x000000ff
        /*4ed0*/ 	.word	0x00000000
        /*4ed4*/ 	.short	0x0100
        /*4ed6*/ 	.byte	0x0e
	.zero		1


	//   ....[1]....
        /*4ed8*/ 	.word	0x000315e0
        /*4edc*/ 	.word	0x000000ff
        /*4ee0*/ 	.word	0x00024008
        /*4ee4*/ 	.short	0x0100
        /*4ee6*/ 	.byte	0x0a
	.zero		1


	//   ....[2]....
        /*4ee8*/ 	.word	0x000526b0
        /*4eec*/ 	.word	0x000000ff
        /*4ef0*/ 	.word	0x00000000
        /*4ef4*/ 	.short	0x010a
        /*4ef6*/ 	.byte	0x0e
	.zero		1


	//   ....[3]....
        /*4ef8*/ 	.word	0x0006b710
        /*4efc*/ 	.word	0x000000ff
        /*4f00*/ 	.word	0x00000000
        /*4f04*/ 	.short	0x010a
        /*4f06*/ 	.byte	0x0e
	.zero		1


	//   ....[4]....
        /*4f08*/ 	.word	0x0006b7c0
        /*4f0c*/ 	.word	0x000000ff
        /*4f10*/ 	.word	0x00024000
        /*4f14*/ 	.short	0x0108
        /*4f16*/ 	.byte	0x0a
	.zero		1


	//   ....[5]....
        /*4f18*/ 	.word	0x0006b860
        /*4f1c*/ 	.word	0x000000ff
        /*4f20*/ 	.word	0x00024008
        /*4f24*/ 	.short	0x0108
        /*4f26*/ 	.byte	0x0a
	.zero		1


	//   ....[6]....
        /*4f28*/ 	.word	0x00078610
        /*4f2c*/ 	.word	0x000000ff
        /*4f30*/ 	.word	0x00000000
        /*4f34*/ 	.short	0x010a
        /*4f36*/ 	.byte	0x0e
	.zero		1


	//   ....[7]....
        /*4f38*/ 	.word	0x00078640
        /*4f3c*/ 	.word	0x000000ff
        /*4f40*/ 	.word	0x00000000
        /*4f44*/ 	.short	0x010a
        /*4f46*/ 	.byte	0x0e
	.zero		1


	//----- nvinfo : EIATTR_NUM_MBARRIERS
	.align		4
.L_56:
        /*4f48*/ 	.byte	0x03, 0x38
        /*4f4a*/ 	.short	0x0002


	//----- nvinfo : EIATTR_EXIT_INSTR_OFFSETS
	.align		4
        /*4f4c*/ 	.byte	0x04, 0x1c
        /*4f4e*/ 	.short	(.L_58 - .L_57)


	//   ....[0]....
.L_57:
        /*4f50*/ 	.word	0x00078600


	//----- nvinfo : EIATTR_REQNTID
	.align		4
.L_58:
        /*4f54*/ 	.byte	0x04, 0x10
        /*4f56*/ 	.short	(.L_60 - .L_59)
.L_59:
        /*4f58*/ 	.word	0x00000080
        /*4f5c*/ 	.word	0x00000001
        /*4f60*/ 	.word	0x00000001


	//----- nvinfo : EIATTR_CRS_STACK_SIZE
	.align		4
.L_60:
        /*4f64*/ 	.byte	0x04, 0x1e
        /*4f66*/ 	.short	(.L_62 - .L_61)
.L_61:
        /*4f68*/ 	.word	0x00000000


	//----- nvinfo : EIATTR_CBANK_PARAM_SIZE
	.align		4
.L_62:
        /*4f6c*/ 	.byte	0x03, 0x19
        /*4f6e*/ 	.short	0x0050


	//----- nvinfo : EIATTR_PARAM_CBANK
	.align		4
        /*4f70*/ 	.byte	0x04, 0x0a
        /*4f72*/ 	.short	(.L_64 - .L_63)
	.align		4
.L_63:
        /*4f74*/ 	.word	index@(.nv.constant0.matmul_kernel)
        /*4f78*/ 	.short	0x0380
        /*4f7a*/ 	.short	0x0050


	//----- nvinfo : EIATTR_SW_WAR
	.align		4
.L_64:
        /*4f7c*/ 	.byte	0x04, 0x36
        /*4f7e*/ 	.short	(.L_66 - .L_65)
.L_65:
        /*4f80*/ 	.word	0x00000008
.L_66:


//--------------------- .nv.compat                --------------------------
	.section	.nv.compat,"",@"SHT_CUDA_COMPAT_INFO"
	.align	4
        /*0000*/ 	.byte	0x02, 0x02, 0x02, 0x00, 0x02, 0x05, 0x05, 0x00, 0x02, 0x03, 0x00, 0x00, 0x02, 0x06, 0x01, 0x00


//--------------------- .nv.callgraph             --------------------------
	.section	.nv.callgraph,"",@"SHT_CUDA_CALLGRAPH"
	.align	4
	.sectionentsize	8
	.align		4
        /*0000*/ 	.word	0x00000000
	.align		4
        /*0004*/ 	.word	0xffffffff
	.align		4
        /*0008*/ 	.word	0x00000000
	.align		4
        /*000c*/ 	.word	0xfffffffe
	.align		4
        /*0010*/ 	.word	0x00000000
	.align		4
        /*0014*/ 	.word	0xfffffffd
	.align		4
        /*0018*/ 	.word	0x00000000
	.align		4
        /*001c*/ 	.word	0xfffffffc


//--------------------- .text.matmul_kernel       --------------------------
	.section	.text.matmul_kernel,"ax",@progbits
	.align	128
        .global         matmul_kernel
        .type           matmul_kernel,@function
        .size           matmul_kernel,(.L_x_20 - matmul_kernel)
        .other          matmul_kernel,@"STO_CUDA_ENTRY STV_DEFAULT"
matmul_kernel:
.text.matmul_kernel:
[----:B------:R-:W0:Y:S01]  /*0000*/  LDC R1, c[0x0][0x37c] ;  /* 0x0000df00ff017b82 */ /* 0x000e220000000800 */
[----:B------:R-:W1:Y:S01]  /*0010*/  S2R R0, SR_TID.X ;  /* 0x0000000000007919 */ /* 0x000e620000002100 */
[----:B0-----:R-:W-:Y:S01]  /*0020*/  VIADD R1, R1, 0xffffe1c8 ;  /* 0xffffe1c801017836 */ /* 0x001fe20000000000 */
[----:B-1----:R-:W-:-:S13]  /*0030*/  ISETP.GE.U32.AND P0, PT, R0, 0x20, PT ;  /* 0x000000200000780c */ /* 0x002fda0003f06070 */
[----:B------:R-:W-:Y:S02]  /*0040*/  VOTEU.ANY UP0, P0 ;  /* 0x0000000000ff7886 */ /* 0x000fe40000000100 */
[----:B------:R-:W-:Y:S05]  /*0050*/  BRA.U UP0, `(.L_x_0) ;  /* 0x0000000100b87547 */ /* 0x000fea000b800000 */
[----:B------:R-:W0:Y:S01]  /*0060*/  S2UR UR6, SR_CgaCtaId ;  /* 0x00000000000679c3 */ /* 0x000e220000008800 */
[----:B------:R-:W-:Y:S01]  /*0070*/  NOP ;  /* 0x0000000000007918 */ /* 0x000fe20000000000 */
[----:B------:R-:W-:Y:S02]  /*0080*/  UMOV UR4, 0x40 ;  /* 0x0000004000047882 */ /* 0x000fe40000000000 */
[----:B0-----:R-:W-:-:S09]  /*0090*/  ULEA UR4, UR6, UR4, 0x18 ;  /* 0x0000000406047291 */ /* 0x001fd2000f8ec0ff */
[----:B------:R-:W0:Y:S01]  /*00a0*/  LDS.U8 R0, [UR4] ;  /* 0x00000004ff007984 */ /* 0x000e220008000000 */
[----:B------:R-:W-:Y:S02]  /*00b0*/  UMOV UR4, 0x400 ;  /* 0x0000040000047882 */ /* 0x000fe40000000000 */
[----:B------:R-:W-:Y:S01]  /*00c0*/  ULEA UR4, UR6, UR4, 0x18 ;  /* 0x0000000406047291 */ /* 0x000fe2000f8ec0ff */
[----:B0-----:R-:W-:-:S13]  /*00d0*/  ISETP.NE.AND P0, PT, R0, RZ, PT ;  /* 0x000000ff0000720c */ /* 0x001fda0003f05270 */
[----:B------:R-:W-:Y:S05]  /*00e0*/  @P0 BRA `(.L_x_1) ;  /* 0x00000000007c0947 */ /* 0x000fea0003800000 */
[----:B------:R-:W-:-:S13]  /*00f0*/  ELECT P0, URZ, PT ;  /* 0x0000000000ff782f */ /* 0x000fda0003800000 */
[----:B------:R-:W-:Y:S05]  /*0100*/  @!P0 BRA `(.L_x_2) ;  /* 0x0000000000848947 */ /* 0x000fea0003800000 */
[----:B------:R-:W-:Y:S01]  /*0110*/  UMOV UR5, 0x8 ;  /* 0x0000000800057882 */ /* 0x000fe20000000000 */
[----:B------:R-:W-:Y:S02]  /*0120*/  IMAD.MOV.U32 R4, RZ, RZ, 0x1 ;  /* 0x00000001ff047424 */ /* 0x000fe400078e00ff */
[----:B------:R-:W-:Y:S02]  /*0130*/  IMAD.MOV.U32 R5, RZ, RZ, 0xff ;  /* 0x000000ffff057424 */ /* 0x000fe400078e00ff */
[----:B------:R-:W-:Y:S04]  /*0140*/  DEPBAR.LE SB0, 0x36 ;  /* 0x00008d800000791a */ /* 0x000fe80000000000 */
[----:B------:R-:W0:Y:S02]  /*0150*/  UTCATOMSWS.FIND_AND_SET.ALIGN UP1, UR5, UR5 ;  /* 0x00000005000575e3 */ /* 0x000e240008020800 */
[----:B0-----:R-:W-:-:S04]  /*0160*/  PLOP3.LUT P0, PT, PT, PT, UP1, 0x80, 0x8 ;  /* 0x000000000008781c */ /* 0x001fc80003f0f018 */
[----:B------:R-:W-:-:S04]  /*0170*/  SEL R0, RZ, 0xffffffff, !P0 ;  /* 0xffffffffff007807 */ /* 0x000fc80004000000 */
[----:B------:R-:W-:Y:S01]  /*0180*/  ISETP.NE.AND P0, PT, R0, RZ, PT ;  /* 0x000000ff0000720c */ /* 0x000fe20003f05270 */
[----:B------:R-:W-:-:S12]  /*0190*/  IMAD.U32 R0, RZ, RZ, UR5 ;  /* 0x00000005ff007e24 */ /* 0x000fd8000f8e00ff */
[----:B------:R-:W-:Y:S05]  /*01a0*/  @P0 BRA `(.L_x_3) ;  /* 0x0000000000240947 */ /* 0x000fea0003800000 */
.L_x_4:
[----:B------:R-:W-:Y:S05]  /*01b0*/  NANOSLEEP 0x64 ;  /* 0x000000640000795d */ /* 0x000fea0003800000 */
[----:B------:R-:W-:-:S05]  /*01c0*/  UMOV UR5, 0x8 ;  /* 0x0000000800057882 */ /* 0x000fca0000000000 */
[----:B------:R-:W-:Y:S04]  /*01d0*/  DEPBAR.LE SB0, 0x36 ;  /* 0x00008d800000791a */ /* 0x000fe80000000000 */
[----:B------:R-:W0:Y:S02]  /*01e0*/  UTCATOMSWS.FIND_AND_SET.ALIGN UP1, UR5, UR5 ;  /* 0x00000005000575e3 */ /* 0x000e240008020800 */
[----:B0-----:R-:W-:-:S04]  /*01f0*/  PLOP3.LUT P0, PT, PT, PT, UP1, 0x80, 0x8 ;  /* 0x000000000008781c */ /* 0x001fc80003f0f018 */
[----:B------:R-:W-:-:S04]  /*0200*/  SEL R0, RZ, 0xffffffff, !P0 ;  /* 0xffffffffff007807 */ /* 0x000fc80004000000 */
[----:B------:R-:W-:Y:S01]  /*0210*/  ISETP.NE.AND P0, PT, R0, RZ, PT ;  /* 0x000000ff0000720c */ /* 0x000fe20003f05270 */
[----:B------:R-:W-:-:S12]  /*0220*/  IMAD.U32 R0, RZ, RZ, UR5 ;  /* 0x00000005ff007e24 */ /* 0x000fd8000f8e00ff */
[----:B------:R-:W-:Y:S05]  /*0230*/  @!P0 BRA `(.L_x_4) ;  /* 0xfffffffc00dc8947 */ /* 0x000fea000383ffff */
.L_x_3:
[C---:B------:R-:W-:Y:S01]  /*0240*/  VIADD R3, R0.reuse, 0x10 ;  /* 0x0000001000037836 */ /* 0x040fe20000000000 */
[----:B------:R-:W-:Y:S01]  /*0250*/  UMOV UR5, 0x50 ;  /* 0x0000005000057882 */ /* 0x000fe20000000000 */
[----:B------:R-:W-:Y:S01]  /*0260*/  SHF.L.U32 R2, R5, R0, RZ ;  /* 0x0000000005027219 */ /* 0x000fe200000006ff */
[----:B------:R-:W-:Y:S01]  /*0270*/  ULEA UR5, UR6, UR5, 0x18 ;  /* 0x0000000506057291 */ /* 0x000fe2000f8ec0ff */
[----:B------:R-:W-:Y:S01]  /*0280*/  IMAD.SHL.U32 R0, R0, 0x20, RZ ;  /* 0x0000002000007824 */ /* 0x000fe200078e00ff */
[----:B------:R-:W-:-:S04]  /*0290*/  SHF.L.U32 R3, R4, R3, RZ ;  /* 0x0000000304037219 */ /* 0x000fc800000006ff */
[----:B------:R-:W-:-:S05]  /*02a0*/  LOP3.LUT R2, R3, R2, RZ, 0xfc, !PT ;  /* 0x0000000203027212 */ /* 0x000fca00078efcff */
[----:B------:R0:W-:Y:S04]  /*02b0*/  ATOMS.OR RZ, [UR5], R2 ;  /* 0x00000002ffff798c */ /* 0x0001e8000b000005 */
[----:B------:R0:W-:Y:S01]  /*02c0*/  STS [UR4], R0 ;  /* 0x00000000ff007988 */ /* 0x0001e20008000804 */
[----:B------:R-:W-:Y:S05]  /*02d0*/  BRA `(.L_x_2) ;  /* 0x0000000000107947 */ /* 0x000fea0003800000 */
.L_x_1:
[----:B------:R-:W-:Y:S01]  /*02e0*/  IMAD.MOV.U32 R0, RZ, RZ, -0x1 ;  /* 0xffffffffff007424 */ /* 0x000fe200078e00ff */
[----:B------:R-:W-:-:S04]  /*02f0*/  MOV R2, 0x320 ;  /* 0x0000032000027802 */ /* 0x000fc80000000f00 */
[----:B------:R0:W-:Y:S03]  /*0300*/  STS [UR4], R0 ;  /* 0x00000000ff007988 */ /* 0x0001e60008000804 */
[----:B0-----:R-:W-:Y:S05]  /*0310*/  CALL.REL.NOINC `($__internal_1_$__cuda_sm10x_tcgen05_guardrail_trap_phase_invalid_during_alloc) ;  /* 0x0000078000e07944 */ /* 0x001fea0003c00000 */
.L_x_2:
[----:B------:R-:W-:Y:S05]  /*0320*/  WARPSYNC.ALL ;  /* 0x0000000000007948 */ /* 0x000fea0003800000 */
[----:B------:R-:W-:Y:S01]  /*0330*/  NOP ;  /* 0x0000000000007918 */ /* 0x000fe20000000000 */
.L_x_0:
[----:B------:R-:W1:Y:S01]  /*0340*/  LDC.64 R6, c[0x0][0x398] ;  /* 0x0000e600ff067b82 */ /* 0x000e620000000a00 */
[----:B------:R-:W2:Y:S01]  /*0350*/  S2R R5, SR_CTAID.X ;  /* 0x0000000000057919 */ /* 0x000ea20000002500 */
[----:B------:R-:W-:Y:S01]  /*0360*/  UMOV UR10, 0x400 ;  /* 0x00000400000a7882 */ /* 0x000fe20000000000 */
[----:B------:R-:W3:Y:S01]  /*0370*/  LDCU UR30, c[0x0][0x3a4] ;  /* 0x00007480ff1e77ac */ /* 0x000ee20008000800 */
[----:B------:R-:W4:Y:S01]  /*0380*/  S2R R25, SR_TID.X ;  /* 0x0000000000197919 */ /* 0x000f220000002100 */
[----:B------:R-:W5:Y:S03]  /*0390*/  LDCU.64 UR8, c[0x0][0x3a8] ;  /* 0x00007500ff0877ac */ /* 0x000f660008000a00 */
[----:B------:R-:W0:Y:S01]  /*03a0*/  S2UR UR5, SR_CgaCtaId ;  /* 0x00000000000579c3 */ /* 0x000e220000008800 */
[----:B------:R-:W0:Y:S01]  /*03b0*/  LDCU.128 UR16, c[0x0][0x380] ;  /* 0x00007000ff1077ac */ /* 0x000e220008000c00 */
[----:B------:R-:W0:Y:S02]  /*03c0*/  LDCU UR39, c[0x0][0x3b0] ;  /* 0x00007600ff2777ac */ /* 0x000e240008000800 */
[----:B01----:R-:W-:Y:S01]  /*03d0*/  VIADD R0, R7, 0x1ff ;  /* 0x000001ff07007836 */ /* 0x003fe20000000000 */
[----:B------:R-:W-:Y:S01]  /*03e0*/  ISETP.NE.AND P5, PT, R6, RZ, PT ;  /* 0x000000ff0600720c */ /* 0x000fe20003fa5270 */
[----:B-----5:R-:W-:-:S02]  /*03f0*/  IMAD.U32 R75, RZ, RZ, UR8 ;  /* 0x00000008ff4b7e24 */ /* 0x020fc4000f8e00ff */
[----:B------:R-:W-:Y:S01]  /*0400*/  IMAD.U32 R73, RZ, RZ, UR8 ;  /* 0x00000008ff497e24 */ /* 0x000fe2000f8e00ff */
[----:B------:R-:W-:Y:S01]  /*0410*/  SHF.R.S32.HI R3, RZ, 0x1f, R0 ;  /* 0x0000001fff037819 */ /* 0x000fe20000011400 */
[----:B------:R-:W-:Y:S01]  /*0420*/  IMAD.U32 R71, RZ, RZ, UR8 ;  /* 0x00000008ff477e24 */ /* 0x000fe2000f8e00ff */
[----:B------:R-:W-:Y:S02]  /*0430*/  ULEA UR10, UR5, UR10, 0x18 ;  /* 0x0000000a050a7291 */ /* 0x000fe4000f8ec0ff */
[----:B------:R-:W-:Y:S01]  /*0440*/  LEA.HI R3, R3, R0, RZ, 0x9 ;  /* 0x0000000003037211 */ /* 0x000fe200078f48ff */
[----:B------:R-:W-:Y:S01]  /*0450*/  IMAD.U32 R69, RZ, RZ, UR8 ;  /* 0x00000008ff457e24 */ /* 0x000fe2000f8e00ff */
[----:B--2---:R-:W-:Y:S01]  /*0460*/  IABS R10, R5 ;  /* 0x00000005000a7213 */ /* 0x004fe20000000000 */
[----:B------:R-:W-:Y:S01]  /*0470*/  IMAD.U32 R67, RZ, RZ, UR8 ;  /* 0x00000008ff437e24 */ /* 0x000fe2000f8e00ff */
[----:B------:R-:W-:Y:S01]  /*0480*/  SHF.R.S32.HI R3, RZ, 0x9, R3 ;  /* 0x00000009ff037819 */ /* 0x000fe20000011403 */
[----:B------:R-:W-:Y:S01]  /*0490*/  IMAD.U32 R65, RZ, RZ, UR8 ;  /* 0x00000008ff417e24 */ /* 0x000fe2000f8e00ff */
[--C-:B----4-:R-:W-:Y:S01]  /*04a0*/  SHF.R.U32.HI R14, RZ, 0x6, R25.reuse ;  /* 0x00000006ff0e7819 */ /* 0x110fe20000011619 */
[----:B------:R-:W-:Y:S01]  /*04b0*/  IMAD.U32 R63, RZ, RZ, UR8 ;  /* 0x00000008ff3f7e24 */ /* 0x000fe2000f8e00ff */
[----:B------:R-:W-:Y:S01]  /*04c0*/  SHF.R.U32.HI R15, RZ, 0x5, R25 ;  /* 0x00000005ff0f7819 */ /* 0x000fe20000011619 */
[----:B------:R-:W-:Y:S01]  /*04d0*/  IMAD.SHL.U32 R4, R3, 0x8, RZ ;  /* 0x0000000803047824 */ /* 0x000fe200078e00ff */
[----:B------:R-:W-:Y:S01]  /*04e0*/  R2UR UR12, R14 ;  /* 0x000000000e0c72ca */ /* 0x000fe200000e0000 */
[----:B------:R-:W-:Y:S01]  /*04f0*/  IMAD.U32 R61, RZ, RZ, UR8 ;  /* 0x00000008ff3d7e24 */ /* 0x000fe2000f8e00ff */
[----:B------:R-:W-:Y:S01]  /*0500*/  R2UR UR6, R15 ;  /* 0x000000000f0672ca */ /* 0x000fe200000e0000 */
[----:B------:R-:W-:Y:S01]  /*0510*/  IMAD.U32 R59, RZ, RZ, UR8 ;  /* 0x00000008ff3b7e24 */ /* 0x000fe2000f8e00ff */
[-C--:B------:R-:W-:Y:S01]  /*0520*/  IABS R9, R4.reuse ;  /* 0x0000000400097213 */ /* 0x080fe20000000000 */
[----:B------:R-:W-:Y:S01]  /*0530*/  IMAD.U32 R57, RZ, RZ, UR8 ;  /* 0x00000008ff397e24 */ /* 0x000fe2000f8e00ff */
[----:B------:R-:W-:Y:S01]  /*0540*/  IABS R12, R4 ;  /* 0x00000004000c7213 */ /* 0x000fe20000000000 */
[----:B------:R-:W-:Y:S01]  /*0550*/  IMAD.U32 R55, RZ, RZ, UR8 ;  /* 0x00000008ff377e24 */ /* 0x000fe2000f8e00ff */
[----:B------:R-:W0:Y:S01]  /*0560*/  I2F.RP R0, R9 ;  /* 0x0000000900007306 */ /* 0x000e220000209400 */
[----:B------:R-:W-:-:S02]  /*0570*/  IMAD.U32 R53, RZ, RZ, UR8 ;  /* 0x00000008ff357e24 */ /* 0x000fc4000f8e00ff */
[----:B------:R-:W-:Y:S02]  /*0580*/  IMAD.U32 R51, RZ, RZ, UR8 ;  /* 0x00000008ff337e24 */ /* 0x000fe4000f8e00ff */
[----:B------:R-:W-:Y:S01]  /*0590*/  UIADD3 UR15, UPT, UPT, UR12, 0xe, URZ ;  /* 0x0000000e0c0f7890 */ /* 0x000fe2000fffe0ff */
[----:B------:R-:W-:Y:S01]  /*05a0*/  IMAD.U32 R49, RZ, RZ, UR8 ;  /* 0x00000008ff317e24 */ /* 0x000fe2000f8e00ff */
[----:B------:R-:W-:Y:S01]  /*05b0*/  UIADD3 UR22, UPT, UPT, UR12, 0x1e, URZ ;  /* 0x0000001e0c167890 */ /* 0x000fe2000fffe0ff */
[----:B------:R-:W-:Y:S01]  /*05c0*/  IMAD.U32 R48, RZ, RZ, UR8 ;  /* 0x00000008ff307e24 */ /* 0x000fe2000f8e00ff */
[----:B------:R-:W-:Y:S02]  /*05d0*/  UIMAD UR4, UR15, UR8, URZ ;  /* 0x000000080f0472a4 */ /* 0x000fe4000f8e02ff */
[----:B------:R-:W-:Y:S01]  /*05e0*/  IMAD.U32 R47, RZ, RZ, UR8 ;  /* 0x00000008ff2f7e24 */ /* 0x000fe2000f8e00ff */
[----:B------:R-:W-:Y:S02]  /*05f0*/  UIMAD UR7, UR22, UR8, URZ ;  /* 0x00000008160772a4 */ /* 0x000fe4000f8e02ff */
[----:B------:R-:W-:Y:S01]  /*0600*/  IMAD.U32 R46, RZ, RZ, UR8 ;  /* 0x00000008ff2e7e24 */ /* 0x000fe2000f8e00ff */
[----:B------:R-:W-:Y:S01]  /*0610*/  UIADD3 UR23, UPT, UPT, UR12, 0x2e, URZ ;  /* 0x0000002e0c177890 */ /* 0x000fe2000fffe0ff */
[----:B------:R-:W-:Y:S01]  /*0620*/  IMAD.U32 R45, RZ, RZ, UR8 ;  /* 0x00000008ff2d7e24 */ /* 0x000fe2000f8e00ff */
[----:B0-----:R-:W0:Y:S01]  /*0630*/  MUFU.RCP R0, R0 ;  /* 0x0000000000007308 */ /* 0x001e220000001000 */
[----:B------:R-:W-:Y:S01]  /*0640*/  IMAD.U32 R91, RZ, RZ, UR4 ;  /* 0x00000004ff5b7e24 */ /* 0x000fe2000f8e00ff */
[----:B------:R-:W-:Y:S01]  /*0650*/  UIMAD UR13, UR23, UR8, URZ ;  /* 0x00000008170d72a4 */ /* 0x000fe2000f8e02ff */
[----:B------:R-:W-:Y:S01]  /*0660*/  IMAD.U32 R89, RZ, RZ, UR7 ;  /* 0x00000007ff597e24 */ /* 0x000fe2000f8e00ff */
[----:B------:R-:W-:Y:S01]  /*0670*/  UIADD3 UR24, UPT, UPT, UR12, 0x3e, URZ ;  /* 0x0000003e0c187890 */ /* 0x000fe2000fffe0ff */
[----:B------:R-:W-:Y:S01]  /*0680*/  IMAD.U32 R44, RZ, RZ, UR8 ;  /* 0x00000008ff2c7e24 */ /* 0x000fe2000f8e00ff */
[----:B------:R-:W-:Y:S01]  /*0690*/  UIADD3 UR25, UPT, UPT, UR12, 0x4e, URZ ;  /* 0x0000004e0c197890 */ /* 0x000fe2000fffe0ff */
[----:B------:R-:W-:Y:S01]  /*06a0*/  IMAD.U32 R43, RZ, RZ, UR8 ;  /* 0x00000008ff2b7e24 */ /* 0x000fe2000f8e00ff */
[----:B------:R-:W-:Y:S01]  /*06b0*/  UIMAD UR14, UR24, UR8, URZ ;  /* 0x00000008180e72a4 */ /* 0x000fe2000f8e02ff */
[----:B------:R-:W-:Y:S01]  /*06c0*/  IMAD.U32 R87, RZ, RZ, UR13 ;  /* 0x0000000dff577e24 */ /* 0x000fe2000f8e00ff */
[----:B------:R-:W-:Y:S01]  /*06d0*/  UIADD3 UR26, UPT, UPT, UR12, 0x5e, URZ ;  /* 0x0000005e0c1a7890 */ /* 0x000fe2000fffe0ff */
[----:B------:R-:W-:Y:S01]  /*06e0*/  IMAD.U32 R42, RZ, RZ, UR8 ;  /* 0x00000008ff2a7e24 */ /* 0x000fe2000f8e00ff */
[----:B------:R-:W-:-:S02]  /*06f0*/  UIMAD UR20, UR25, UR8, URZ ;  /* 0x00000008191472a4 */ /* 0x000fc4000f8e02ff */
[----:B------:R-:W-:Y:S01]  /*0700*/  IMAD.U32 R41, RZ, RZ, UR8 ;  /* 0x00000008ff297e24 */ /* 0x000fe2000f8e00ff */
[----:B------:R-:W-:Y:S01]  /*0710*/  UIMAD UR21, UR26, UR8, URZ ;  /* 0x000000081a1572a4 */ /* 0x000fe2000f8e02ff */
[----:B------:R-:W-:Y:S01]  /*0720*/  IMAD.U32 R85, RZ, RZ, UR14 ;  /* 0x0000000eff557e24 */ /* 0x000fe2000f8e00ff */
[----:B------:R-:W-:Y:S01]  /*0730*/  UIADD3 UR27, UPT, UPT, UR12, 0x6e, URZ ;  /* 0x0000006e0c1b7890 */ /* 0x000fe2000fffe0ff */
[----:B0-----:R-:W-:Y:S01]  /*0740*/  VIADD R2, R0, 0xffffffe ;  /* 0x0ffffffe00027836 */ /* 0x001fe20000000000 */
[----:B------:R-:W-:Y:S01]  /*0750*/  UIADD3 UR12, UPT, UPT, UR12, 0x7e, URZ ;  /* 0x0000007e0c0c7890 */ /* 0x000fe2000fffe0ff */
[----:B------:R-:W-:Y:S01]  /*0760*/  IMAD.MOV R0, RZ, RZ, -R12 ;  /* 0x000000ffff007224 */ /* 0x000fe200078e0a0c */
[----:B------:R-:W-:Y:S01]  /*0770*/  UIMAD UR28, UR27, UR8, URZ ;  /* 0x000000081b1c72a4 */ /* 0x000fe2000f8e02ff */
[----:B------:R0:W1:Y:S01]  /*0780*/  F2I.FTZ.U32.TRUNC.NTZ R3, R2 ;  /* 0x0000000200037305 */ /* 0x000062000021f000 */
[----:B------:R-:W-:Y:S01]  /*0790*/  IMAD.U32 R83, RZ, RZ, UR20 ;  /* 0x00000014ff537e24 */ /* 0x000fe2000f8e00ff */
[----:B------:R-:W-:Y:S01]  /*07a0*/  UIMAD UR29, UR12, UR8, URZ ;  /* 0x000000080c1d72a4 */ /* 0x000fe2000f8e02ff */
[----:B------:R-:W-:-:S02]  /*07b0*/  IMAD.U32 R81, RZ, RZ, UR21 ;  /* 0x00000015ff517e24 */ /* 0x000fc4000f8e00ff */
[----:B------:R-:W-:Y:S02]  /*07c0*/  IMAD.U32 R79, RZ, RZ, UR28 ;  /* 0x0000001cff4f7e24 */ /* 0x000fe4000f8e00ff */
[----:B------:R-:W-:Y:S02]  /*07d0*/  IMAD.U32 R40, RZ, RZ, UR8 ;  /* 0x00000008ff287e24 */ /* 0x000fe4000f8e00ff */
[----:B0-----:R-:W-:Y:S02]  /*07e0*/  IMAD.MOV.U32 R2, RZ, RZ, RZ ;  /* 0x000000ffff027224 */ /* 0x001fe400078e00ff */
[----:B------:R-:W-:Y:S02]  /*07f0*/  IMAD.U32 R39, RZ, RZ, UR8 ;  /* 0x00000008ff277e24 */ /* 0x000fe4000f8e00ff */
[----:B------:R-:W-:Y:S02]  /*0800*/  IMAD.U32 R30, RZ, RZ, UR8 ;  /* 0x00000008ff1e7e24 */ /* 0x000fe4000f8e00ff */
[----:B-1----:R-:W-:-:S02]  /*0810*/  IMAD.MOV R8, RZ, RZ, -R3 ;  /* 0x000000ffff087224 */ /* 0x002fc400078e0a03 */
[----:B------:R-:W-:Y:S02]  /*0820*/  IMAD.U32 R38, RZ, RZ, UR8 ;  /* 0x00000008ff267e24 */ /* 0x000fe4000f8e00ff */
[----:B------:R-:W-:Y:S02]  /*0830*/  IMAD R11, R8, R9, RZ ;  /* 0x00000009080b7224 */ /* 0x000fe400078e02ff */
[----:B------:R-:W-:Y:S02]  /*0840*/  IMAD.MOV.U32 R8, RZ, RZ, R10 ;  /* 0x000000ffff087224 */ /* 0x000fe400078e000a */
[----:B------:R-:W-:-:S04]  /*0850*/  IMAD.HI.U32 R3, R3, R11, R2 ;  /* 0x0000000b03037227 */ /* 0x000fc800078e0002 */
[----:B------:R-:W-:Y:S02]  /*0860*/  IMAD.U32 R37, RZ, RZ, UR8 ;  /* 0x00000008ff257e24 */ /* 0x000fe4000f8e00ff */
[----:B------:R-:W-:-:S04]  /*0870*/  IMAD.HI.U32 R3, R3, R8, RZ ;  /* 0x0000000803037227 */ /* 0x000fc800078e00ff */
[----:B------:R-:W-:Y:S02]  /*0880*/  IMAD R0, R3, R0, R8 ;  /* 0x0000000003007224 */ /* 0x000fe400078e0208 */
[----:B------:R-:W-:Y:S02]  /*0890*/  IMAD.U32 R29, RZ, RZ, UR8 ;  /* 0x00000008ff1d7e24 */ /* 0x000fe4000f8e00ff */
[----:B------:R-:W-:Y:S01]  /*08a0*/  IMAD.U32 R36, RZ, RZ, UR8 ;  /* 0x00000008ff247e24 */ /* 0x000fe2000f8e00ff */
[----:B------:R-:W-:Y:S01]  /*08b0*/  ISETP.GT.U32.AND P1, PT, R9, R0, PT ;  /* 0x000000000900720c */ /* 0x000fe20003f24070 */
[----:B------:R-:W-:Y:S02]  /*08c0*/  IMAD.U32 R35, RZ, RZ, UR8 ;  /* 0x00000008ff237e24 */ /* 0x000fe4000f8e00ff */
[----:B------:R-:W-:Y:S02]  /*08d0*/  IMAD.U32 R34, RZ, RZ, UR8 ;  /* 0x00000008ff227e24 */ /* 0x000fe4000f8e00ff */
[----:B------:R-:W-:-:S02]  /*08e0*/  IMAD.U32 R33, RZ, RZ, UR8 ;  /* 0x00000008ff217e24 */ /* 0x000fc4000f8e00ff */
[----:B------:R-:W-:Y:S02]  /*08f0*/  IMAD.U32 R32, RZ, RZ, UR8 ;  /* 0x00000008ff207e24 */ /* 0x000fe4000f8e00ff */
[----:B------:R-:W-:Y:S02]  /*0900*/  IMAD.U32 R31, RZ, RZ, UR8 ;  /* 0x00000008ff1f7e24 */ /* 0x000fe4000f8e00ff */
[----:B------:R-:W-:Y:S02]  /*0910*/  IMAD.U32 R50, RZ, RZ, UR8 ;  /* 0x00000008ff327e24 */ /* 0x000fe4000f8e00ff */
[----:B------:R-:W-:Y:S02]  /*0920*/  @!P1 IMAD.IADD R0, R0, 0x1, -R9 ;  /* 0x0000000100009824 */ /* 0x000fe400078e0a09 */
[----:B------:R-:W-:Y:S01]  /*0930*/  @!P1 VIADD R3, R3, 0x1 ;  /* 0x0000000103039836 */ /* 0x000fe20000000000 */
[----:B------:R-:W-:Y:S01]  /*0940*/  BAR.SYNC.DEFER_BLOCKING 0x0 ;  /* 0x0000000000007b1d */ /* 0x000fe20000010000 */
[----:B------:R-:W-:Y:S01]  /*0950*/  ISETP.NE.AND P1, PT, R4, RZ, PT ;  /* 0x000000ff0400720c */ /* 0x000fe20003f25270 */
[----:B------:R-:W-:Y:S01]  /*0960*/  IMAD.U32 R52, RZ, RZ, UR8 ;  /* 0x00000008ff347e24 */ /* 0x000fe2000f8e00ff */
[----:B------:R-:W-:Y:S01]  /*0970*/  ISETP.GE.U32.AND P0, PT, R0, R9, PT ;  /* 0x000000090000720c */ /* 0x000fe20003f06070 */
[----:B------:R-:W-:Y:S01]  /*0980*/  IMAD.U32 R56, RZ, RZ, UR8 ;  /* 0x00000008ff387e24 */ /* 0x000fe2000f8e00ff */
[----:B------:R-:W-:Y:S01]  /*0990*/  LOP3.LUT R0, R5, R4, RZ, 0x3c, !PT ;  /* 0x0000000405007212 */ /* 0x000fe200078e3cff */
[----:B------:R-:W-:-:S03]  /*09a0*/  IMAD.U32 R58, RZ, RZ, UR8 ;  /* 0x00000008ff3a7e24 */ /* 0x000fc6000f8e00ff */
[----:B------:R-:W-:Y:S01]  /*09b0*/  ISETP.GE.AND P2, PT, R0, RZ, PT ;  /* 0x000000ff0000720c */ /* 0x000fe20003f46270 */
[----:B------:R-:W-:-:S06]  /*09c0*/  VIADD R0, R6, 0x3f ;  /* 0x0000003f06007836 */ /* 0x000fcc0000000000 */
[----:B------:R-:W-:-:S04]  /*09d0*/  @P0 VIADD R3, R3, 0x1 ;  /* 0x0000000103030836 */ /* 0x000fc80000000000 */
[----:B------:R-:W-:Y:S01]  /*09e0*/  IMAD.MOV.U32 R2, RZ, RZ, R3 ;  /* 0x000000ffff027224 */ /* 0x000fe200078e0003 */
[----:B------:R-:W-:-:S03]  /*09f0*/  SHF.R.S32.HI R3, RZ, 0x1f, R0 ;  /* 0x0000001fff037819 */ /* 0x000fc60000011400 */
[----:B------:R-:W-:Y:S01]  /*0a00*/  @!P2 IMAD.MOV R2, RZ, RZ, -R2 ;  /* 0x000000ffff02a224 */ /* 0x000fe200078e0a02 */
[----:B------:R-:W-:Y:S02]  /*0a10*/  @!P1 LOP3.LUT R2, RZ, R4, RZ, 0x33, !PT ;  /* 0x00000004ff029212 */ /* 0x000fe400078e33ff */
[----:B------:R-:W-:-:S03]  /*0a20*/  LEA.HI R3, R3, R0, RZ, 0x6 ;  /* 0x0000000003037211 */ /* 0x000fc600078f30ff */
[----:B------:R-:W-:Y:S02]  /*0a30*/  IMAD.SHL.U32 R10, R2, 0x8, RZ ;  /* 0x00000008020a7824 */ /* 0x000fe400078e00ff */
[----:B------:R-:W-:-:S03]  /*0a40*/  IMAD.MOV R2, RZ, RZ, -R2 ;  /* 0x000000ffff027224 */ /* 0x000fc600078e0a02 */
[----:B------:R-:W-:Y:S01]  /*0a50*/  LEA.HI.SX32 R3, R3, -R10, 0x1a ;  /* 0x8000000a03037211 */ /* 0x000fe200078fd2ff */
[----:B------:R-:W-:-:S03]  /*0a60*/  IMAD R12, R4, R2, R5 ;  /* 0x00000002040c7224 */ /* 0x000fc600078e0205 */
[----:B------:R-:W-:Y:S02]  /*0a70*/  VIMNMX R13, PT, PT, R3, 0x8, PT ;  /* 0x00000008030d7848 */ /* 0x000fe40003fe0100 */
[----:B------:R-:W-:Y:S02]  /*0a80*/  IABS R11, R12 ;  /* 0x0000000c000b7213 */ /* 0x000fe40000000000 */
[-C--:B------:R-:W-:Y:S02]  /*0a90*/  IABS R9, R13.reuse ;  /* 0x0000000d00097213 */ /* 0x080fe40000000000 */
[----:B------:R-:W-:Y:S02]  /*0aa0*/  IABS R4, R13 ;  /* 0x0000000d00047213 */ /* 0x000fe40000000000 */
[----:B------:R-:W0:Y:S08]  /*0ab0*/  I2F.RP R0, R9 ;  /* 0x0000000900007306 */ /* 0x000e300000209400 */
[----:B0-----:R-:W0:Y:S02]  /*0ac0*/  MUFU.RCP R0, R0 ;  /* 0x0000000000007308 */ /* 0x001e240000001000 */
[----:B0-----:R-:W-:-:S02]  /*0ad0*/  VIADD R3, R0, 0xffffffe ;  /* 0x0ffffffe00037836 */ /* 0x001fc40000000000 */
[----:B------:R-:W-:-:S04]  /*0ae0*/  IMAD.MOV R0, RZ, RZ, -R4 ;  /* 0x000000ffff007224 */ /* 0x000fc800078e0a04 */
[----:B------:R-:W0:Y:S02]  /*0af0*/  F2I.FTZ.U32.TRUNC.NTZ R3, R3 ;  /* 0x0000000300037305 */ /* 0x000e24000021f000 */
[----:B0-----:R-:W-:-:S04]  /*0b00*/  IMAD.MOV R8, RZ, RZ, -R3 ;  /* 0x000000ffff087224 */ /* 0x001fc800078e0a03 */
[----:B------:R-:W-:Y:S01]  /*0b10*/  IMAD.MOV.U32 R2, RZ, RZ, R8 ;  /* 0x000000ffff027224 */ /* 0x000fe200078e0008 */
[----:B------:R-:W-:-:S03]  /*0b20*/  IABS R8, R7 ;  /* 0x0000000700087213 */ /* 0x000fc60000000000 */
[----:B------:R-:W-:Y:S01]  /*0b30*/  IMAD R5, R2, R9, RZ ;  /* 0x0000000902057224 */ /* 0x000fe200078e02ff */
[----:B------:R-:W0:Y:S01]  /*0b40*/  I2F.RP R4, R8 ;  /* 0x0000000800047306 */ /* 0x000e220000209400 */
[----:B------:R-:W-:-:S04]  /*0b50*/  IMAD.MOV.U32 R2, RZ, RZ, RZ ;  /* 0x000000ffff027224 */ /* 0x000fc800078e00ff */
[----:B------:R-:W-:Y:S01]  /*0b60*/  IMAD.HI.U32 R2, R3, R5, R2 ;  /* 0x0000000503027227 */ /* 0x000fe200078e0002 */
[----:B------:R-:W-:-:S05]  /*0b70*/  LOP3.LUT R5, R25, 0x3f, RZ, 0xc0, !PT ;  /* 0x0000003f19057812 */ /* 0x000fca00078ec0ff */
[----:B------:R-:W-:-:S04]  /*0b80*/  IMAD.HI.U32 R2, R2, R11, RZ ;  /* 0x0000000b02027227 */ /* 0x000fc800078e00ff */
[----:B------:R-:W-:Y:S01]  /*0b90*/  IMAD R0, R2, R0, R11 ;  /* 0x0000000002007224 */ /* 0x000fe200078e020b */
[----:B------:R-:W-:Y:S01]  /*0ba0*/  IABS R11, R6 ;  /* 0x00000006000b7213 */ /* 0x000fe20000000000 */
[----:B0-----:R-:W0:Y:S03]  /*0bb0*/  MUFU.RCP R4, R4 ;  /* 0x0000000400047308 */ /* 0x001e260000001000 */
[----:B------:R-:W-:-:S05]  /*0bc0*/  ISETP.GT.U32.AND P1, PT, R9, R0, PT ;  /* 0x000000000900720c */ /* 0x000fca0003f24070 */
[----:B------:R-:W1:Y:S08]  /*0bd0*/  I2F.RP R3, R11 ;  /* 0x0000000b00037306 */ /* 0x000e700000209400 */
[----:B------:R-:W-:Y:S02]  /*0be0*/  @!P1 IMAD.IADD R0, R0, 0x1, -R9 ;  /* 0x0000000100009824 */ /* 0x000fe400078e0a09 */
[----:B------:R-:W-:Y:S01]  /*0bf0*/  @!P1 VIADD R2, R2, 0x1 ;  /* 0x0000000102029836 */ /* 0x000fe20000000000 */
[----:B------:R-:W-:Y:S01]  /*0c00*/  ISETP.NE.AND P1, PT, R13, RZ, PT ;  /* 0x000000ff0d00720c */ /* 0x000fe20003f25270 */
[----:B0-----:R-:W-:Y:S01]  /*0c10*/  VIADD R4, R4, 0xffffffe ;  /* 0x0ffffffe04047836 */ /* 0x001fe20000000000 */
[----:B------:R-:W-:Y:S01]  /*0c20*/  ISETP.GE.U32.AND P0, PT, R0, R9, PT ;  /* 0x000000090000720c */ /* 0x000fe20003f06070 */
[----:B-1----:R-:W0:Y:S01]  /*0c30*/  MUFU.RCP R3, R3 ;  /* 0x0000000300037308 */ /* 0x002e220000001000 */
[----:B------:R-:W-:-:S04]  /*0c40*/  LOP3.LUT R0, R12, R13, RZ, 0x3c, !PT ;  /* 0x0000000d0c007212 */ /* 0x000fc800078e3cff */
[----:B------:R-:W-:-:S07]  /*0c50*/  ISETP.GE.AND P2, PT, R0, RZ, PT ;  /* 0x000000ff0000720c */ /* 0x000fce0003f46270 */
[----:B------:R-:W-:-:S04]  /*0c60*/  @P0 VIADD R2, R2, 0x1 ;  /* 0x0000000102020836 */ /* 0x000fc80000000000 */
[----:B------:R-:W-:Y:S02]  /*0c70*/  IMAD.MOV.U32 R9, RZ, RZ, R2 ;  /* 0x000000ffff097224 */ /* 0x000fe400078e0002 */
[----:B0-----:R-:W-:Y:S02]  /*0c80*/  VIADD R2, R3, 0xffffffe ;  /* 0x0ffffffe03027836 */ /* 0x001fe40000000000 */
[----:B------:R-:W-:Y:S01]  /*0c90*/  @!P2 IMAD.MOV R9, RZ, RZ, -R9 ;  /* 0x000000ffff09a224 */ /* 0x000fe200078e0a09 */
[----:B------:R-:W-:Y:S01]  /*0ca0*/  @!P1 LOP3.LUT R9, RZ, R13, RZ, 0x33, !PT ;  /* 0x0000000dff099212 */ /* 0x000fe200078e33ff */
[----:B------:R0:W1:Y:S04]  /*0cb0*/  F2I.FTZ.U32.TRUNC.NTZ R3, R2 ;  /* 0x0000000200037305 */ /* 0x000068000021f000 */
[----:B------:R-:W-:-:S04]  /*0cc0*/  IMAD.MOV R0, RZ, RZ, -R9 ;  /* 0x000000ffff007224 */ /* 0x000fc800078e0a09 */
[----:B------:R-:W-:Y:S02]  /*0cd0*/  IMAD R0, R13, R0, R12 ;  /* 0x000000000d007224 */ /* 0x000fe400078e020c */
[----:B0-----:R-:W-:Y:S02]  /*0ce0*/  IMAD.MOV.U32 R2, RZ, RZ, RZ ;  /* 0x000000ffff027224 */ /* 0x001fe400078e00ff */
[----:B------:R-:W-:Y:S02]  /*0cf0*/  IMAD.IADD R0, R10, 0x1, R0 ;  /* 0x000000010a007824 */ /* 0x000fe400078e0200 */
[----:B------:R-:W0:Y:S01]  /*0d00*/  LDS R10, [UR10] ;  /* 0x0000000aff0a7984 */ /* 0x000e220008000800 */
[----:B-1----:R-:W-:Y:S02]  /*0d10*/  IMAD.MOV R7, RZ, RZ, -R3 ;  /* 0x000000ffff077224 */ /* 0x002fe400078e0a03 */
[----:B------:R-:W-:Y:S02]  /*0d20*/  IMAD R16, R0, 0x40, R5 ;  /* 0x0000004000107824 */ /* 0x000fe400078e0205 */
[----:B------:R-:W1:Y:S01]  /*0d30*/  F2I.FTZ.U32.TRUNC.NTZ R5, R4 ;  /* 0x0000000400057305 */ /* 0x000e62000021f000 */
[----:B------:R-:W-:-:S02]  /*0d40*/  IMAD.MOV.U32 R0, RZ, RZ, R7 ;  /* 0x000000ffff007224 */ /* 0x000fc400078e0007 */
[----:B------:R-:W-:Y:S01]  /*0d50*/  IABS R20, R16 ;  /* 0x0000001000147213 */ /* 0x000fe20000000000 */
[----:B------:R2:W-:Y:S01]  /*0d60*/  STL [R1+0x1794], R16 ;  /* 0x0017941001007387 */ /* 0x0005e20000100800 */
[----:B------:R-:W-:Y:S01]  /*0d70*/  IMAD R7, R0, R11, RZ ;  /* 0x0000000b00077224 */ /* 0x000fe200078e02ff */
[----:B------:R-:W-:Y:S03]  /*0d80*/  BAR.SYNC.DEFER_BLOCKING 0x0 ;  /* 0x0000000000007b1d */ /* 0x000fe60000010000 */
[----:B------:R-:W-:Y:S01]  /*0d90*/  IMAD.HI.U32 R2, R3, R7, R2 ;  /* 0x0000000703027227 */ /* 0x000fe200078e0002 */
[----:B------:R-:W-:-:S03]  /*0da0*/  ISETP.GE.AND P2, PT, R16, RZ, PT ;  /* 0x000000ff1000720c */ /* 0x000fc60003f46270 */
[----:B------:R-:W-:Y:S02]  /*0db0*/  IMAD.SHL.U32 R0, R9, 0x200, RZ ;  /* 0x0000020009007824 */ /* 0x000fe400078e00ff */
[----:B------:R-:W-:-:S04]  /*0dc0*/  IMAD.HI.U32 R2, R2, R20, RZ ;  /* 0x0000001402027227 */ /* 0x000fc800078e00ff */
[----:B-1----:R-:W-:Y:S02]  /*0dd0*/  IMAD.MOV R3, RZ, RZ, -R5 ;  /* 0x000000ffff037224 */ /* 0x002fe400078e0a05 */
[----:B------:R-:W-:Y:S02]  /*0de0*/  IMAD.MOV R2, RZ, RZ, -R2 ;  /* 0x000000ffff027224 */ /* 0x000fe400078e0a02 */
[----:B------:R-:W-:Y:S02]  /*0df0*/  IMAD.MOV.U32 R9, RZ, RZ, R3 ;  /* 0x000000ffff097224 */ /* 0x000fe400078e0003 */
[C---:B------:R-:W-:Y:S02]  /*0e00*/  VIADD R12, R0.reuse, 0x1 ;  /* 0x00000001000c7836 */ /* 0x040fe40000000000 */
[----:B------:R-:W-:Y:S02]  /*0e10*/  IMAD R20, R11, R2, R20 ;  /* 0x000000020b147224 */ /* 0x000fe400078e0214 */
[----:B------:R-:W-:Y:S01]  /*0e20*/  IMAD R9, R9, R8, RZ ;  /* 0x0000000809097224 */ /* 0x000fe200078e02ff */
[----:B------:R-:W-:Y:S01]  /*0e30*/  IABS R2, R12 ;  /* 0x0000000c00027213 */ /* 0x000fe20000000000 */
[----:B------:R-:W-:Y:S01]  /*0e40*/  IMAD.MOV.U32 R4, RZ, RZ, RZ ;  /* 0x000000ffff047224 */ /* 0x000fe200078e00ff */
[----:B------:R-:W-:Y:S01]  /*0e50*/  ISETP.GT.U32.AND P0, PT, R11, R20, PT ;  /* 0x000000140b00720c */ /* 0x000fe20003f04070 */
[----:B------:R-:W-:Y:S01]  /*0e60*/  VIADD R13, R0, 0x2 ;  /* 0x00000002000d7836 */ /* 0x000fe20000000000 */
[----:B------:R-:W-:Y:S01]  /*0e70*/  ISETP.GE.AND P3, PT, R12, RZ, PT ;  /* 0x000000ff0c00720c */ /* 0x000fe20003f66270 */
[----:B------:R-:W-:Y:S01]  /*0e80*/  IMAD.HI.U32 R9, R5, R9, R4 ;  /* 0x0000000905097227 */ /* 0x000fe200078e0004 */
[----:B0-----:R-:W-:-:S02]  /*0e90*/  R2UR UR11, R10 ;  /* 0x000000000a0b72ca */ /* 0x001fc400000e0000 */
[----:B------:R-:W-:Y:S01]  /*0ea0*/  IABS R7, R13 ;  /* 0x0000000d00077213 */ /* 0x000fe20000000000 */
[----:B------:R-:W-:Y:S02]  /*0eb0*/  IMAD.MOV.U32 R4, RZ, RZ, R2 ;  /* 0x000000ffff047224 */ /* 0x000fe400078e0002 */
[----:B------:R-:W-:Y:S02]  /*0ec0*/  VIADD R14, R0, 0x3 ;  /* 0x00000003000e7836 */ /* 0x000fe40000000000 */
[----:B------:R-:W-:-:S04]  /*0ed0*/  IMAD.HI.U32 R2, R9, R4, RZ ;  /* 0x0000000409027227 */ /* 0x000fc800078e00ff */
[----:B------:R-:W-:-:S04]  /*0ee0*/  IMAD.HI.U32 R3, R9, R7, RZ ;  /* 0x0000000709037227 */ /* 0x000fc800078e00ff */
[----:B------:R-:W-:Y:S02]  /*0ef0*/  IMAD.MOV R5, RZ, RZ, -R2 ;  /* 0x000000ffff057224 */ /* 0x000fe400078e0a02 */
[----:B------:R-:W-:Y:S02]  /*0f00*/  IMAD.MOV R2, RZ, RZ, -R3 ;  /* 0x000000ffff027224 */ /* 0x000fe400078e0a03 */
[----:B------:R-:W-:Y:S02]  /*0f10*/  IMAD R3, R8, R5, R4 ;  /* 0x0000000508037224 */ /* 0x000fe400078e0204 */
[----:B------:R-:W-:Y:S01]  /*0f20*/  @!P0 IMAD.IADD R20, R20, 0x1, -R11 ;  /* 0x0000000114148824 */ /* 0x000fe200078e0a0b */
[----:B------:R-:W-:Y:S01]  /*0f30*/  ISETP.GE.AND P0, PT, R13, RZ, PT ;  /* 0x000000ff0d00720c */ /* 0x000fe20003f06270 */
[C---:B------:R-:W-:Y:S01]  /*0f40*/  IMAD R5, R8.reuse, R2, R7 ;  /* 0x0000000208057224 */ /* 0x040fe200078e0207 */
[----:B------:R-:W-:Y:S01]  /*0f50*/  ISETP.GT.U32.AND P4, PT, R8, R3, PT ;  /* 0x000000030800720c */ /* 0x000fe20003f84070 */
[C---:B------:R-:W-:Y:S01]  /*0f60*/  VIADD R15, R0.reuse, 0x4 ;  /* 0x00000004000f7836 */ /* 0x040fe20000000000 */
[----:B------:R-:W-:Y:S01]  /*0f70*/  ISETP.GT.U32.AND P1, PT, R11, R20, PT ;  /* 0x000000140b00720c */ /* 0x000fe20003f24070 */
[C---:B--2---:R-:W-:Y:S01]  /*0f80*/  VIADD R16, R0.reuse, 0xb ;  /* 0x0000000b00107836 */ /* 0x044fe20000000000 */
[----:B------:R-:W-:Y:S01]  /*0f90*/  IABS R7, R14 ;  /* 0x0000000e00077213 */ /* 0x000fe20000000000 */
[----:B------:R-:W-:Y:S01]  /*0fa0*/  VIADD R18, R0, 0xe ;  /* 0x0000000e00127836 */ /* 0x000fe20000000000 */
[----:B------:R-:W-:Y:S01]  /*0fb0*/  ISETP.GT.U32.AND P6, PT, R8, R5, PT ;  /* 0x000000050800720c */ /* 0x000fe20003fc4070 */
[----:B------:R-:W-:Y:S01]  /*0fc0*/  VIADD R24, R0, 0x2e ;  /* 0x0000002e00187836 */ /* 0x000fe20000000000 */
[----:B------:R-:W-:Y:S01]  /*0fd0*/  IABS R10, R15 ;  /* 0x0000000f000a7213 */ /* 0x000fe20000000000 */
[----:B------:R-:W-:Y:S01]  /*0fe0*/  IMAD.HI.U32 R2, R9, R7, RZ ;  /* 0x0000000709027227 */ /* 0x000fe200078e00ff */
[----:B------:R-:W-:-:S03]  /*0ff0*/  IABS R19, R18 ;  /* 0x0000001200137213 */ /* 0x000fc60000000000 */
[----:B------:R-:W-:Y:S02]  /*1000*/  @!P4 IMAD.IADD R3, R3, 0x1, -R8 ;  /* 0x000000010303c824 */ /* 0x000fe400078e0a08 */
[----:B------:R-:W-:-:S04]  /*1010*/  IMAD.HI.U32 R4, R9, R10, RZ ;  /* 0x0000000a09047227 */ /* 0x000fc800078e00ff */
[----:B------:R-:W-:Y:S02]  /*1020*/  IMAD.MOV R2, RZ, RZ, -R2 ;  /* 0x000000ffff027224 */ /* 0x000fe400078e0a02 */
[----:B------:R-:W-:Y:S01]  /*1030*/  @!P1 IMAD.IADD R20, R20, 0x1, -R11 ;  /* 0x0000000114149824 */ /* 0x000fe200078e0a0b */
[C---:B------:R-:W-:Y:S01]  /*1040*/  ISETP.GT.U32.AND P1, PT, R8.reuse, R3, PT ;  /* 0x000000030800720c */ /* 0x040fe20003f24070 */
[----:B------:R-:W-:Y:S02]  /*1050*/  IMAD.MOV R11, RZ, RZ, -R4 ;  /* 0x000000ffff0b7224 */ /* 0x000fe400078e0a04 */
[----:B------:R-:W-:Y:S02]  /*1060*/  IMAD R7, R8, R2, R7 ;  /* 0x0000000208077224 */ /* 0x000fe400078e0207 */
[----:B------:R-:W-:Y:S01]  /*1070*/  @!P6 IMAD.IADD R5, R5, 0x1, -R8 ;  /* 0x000000010505e824 */ /* 0x000fe200078e0a08 */
[----:B------:R-:W-:Y:S01]  /*1080*/  ISETP.GE.AND P6, PT, R14, RZ, PT ;  /* 0x000000ff0e00720c */ /* 0x000fe20003fc6270 */
[----:B------:R-:W-:Y:S01]  /*1090*/  @!P2 IMAD.MOV R20, RZ, RZ, -R20 ;  /* 0x000000ffff14a224 */ /* 0x000fe200078e0a14 */
[C---:B------:R-:W-:Y:S01]  /*10a0*/  ISETP.GT.U32.AND P2, PT, R8.reuse, R7, PT ;  /* 0x000000070800720c */ /* 0x040fe20003f44070 */
[----:B------:R-:W-:Y:S01]  /*10b0*/  IMAD R11, R8, R11, R10 ;  /* 0x0000000b080b7224 */ /* 0x000fe200078e020a */
[----:B------:R-:W-:Y:S01]  /*10c0*/  @!P5 LOP3.LUT R20, RZ, R6, RZ, 0x33, !PT ;  /* 0x00000006ff14d212 */ /* 0x000fe200078e33ff */
[----:B------:R-:W-:Y:S01]  /*10d0*/  VIADD R2, R0, 0x5 ;  /* 0x0000000500027836 */ /* 0x000fe20000000000 */
[C---:B------:R-:W-:Y:S01]  /*10e0*/  ISETP.GT.U32.AND P4, PT, R8.reuse, R5, PT ;  /* 0x000000050800720c */ /* 0x040fe20003f84070 */
[--C-:B------:R-:W-:Y:S01]  /*10f0*/  @!P1 IMAD.IADD R3, R3, 0x1, -R8.reuse ;  /* 0x0000000103039824 */ /* 0x100fe200078e0a08 */
[----:B------:R-:W-:Y:S01]  /*1100*/  ISETP.GT.U32.AND P5, PT, R8, R11, PT ;  /* 0x0000000b0800720c */ /* 0x000fe20003fa4070 */
[C---:B------:R-:W-:Y:S01]  /*1110*/  VIADD R10, R0.reuse, 0x6 ;  /* 0x00000006000a7836 */ /* 0x040fe20000000000 */
[----:B------:R-:W-:Y:S01]  /*1120*/  IABS R4, R2 ;  /* 0x0000000200047213 */ /* 0x000fe20000000000 */
[----:B------:R-:W-:Y:S01]  /*1130*/  IMAD.MOV.U32 R12, RZ, RZ, R3 ;  /* 0x000000ffff0c7224 */ /* 0x000fe200078e0003 */
[----:B------:R-:W-:Y:S01]  /*1140*/  ISETP.GE.AND P1, PT, R15, RZ, PT ;  /* 0x000000ff0f00720c */ /* 0x000fe20003f26270 */
[----:B------:R-:W-:Y:S01]  /*1150*/  VIADD R14, R0, 0xa ;  /* 0x0000000a000e7836 */ /* 0x000fe20000000000 */
[----:B------:R-:W-:Y:S01]  /*1160*/  IABS R6, R10 ;  /* 0x0000000a00067213 */ /* 0x000fe20000000000 */
[----:B------:R-:W-:Y:S01]  /*1170*/  @!P2 IMAD.IADD R7, R7, 0x1, -R8 ;  /* 0x000000010707a824 */ /* 0x000fe200078e0a08 */
[----:B------:R-:W-:Y:S01]  /*1180*/  ISETP.GE.AND P2, PT, R10, RZ, PT ;  /* 0x000000ff0a00720c */ /* 0x000fe20003f46270 */
[----:B------:R-:W-:-:S02]  /*1190*/  @!P3 IMAD.MOV R12, RZ, RZ, -R12 ;  /* 0x000000ffff0cb224 */ /* 0x000fc400078e0a0c */
[--C-:B------:R-:W-:Y:S01]  /*11a0*/  @!P4 IMAD.IADD R5, R5, 0x1, -R8.reuse ;  /* 0x000000010505c824 */ /* 0x100fe200078e0a08 */
[----:B------:R-:W-:Y:S01]  /*11b0*/  ISETP.GE.AND P4, PT, R2, RZ, PT ;  /* 0x000000ff0200720c */ /* 0x000fe20003f86270 */
[----:B------:R-:W-:Y:S01]  /*11c0*/  @!P5 IMAD.IADD R11, R11, 0x1, -R8 ;  /* 0x000000010b0bd824 */ /* 0x000fe200078e0a08 */
[C---:B------:R-:W-:Y:S01]  /*11d0*/  ISETP.GT.U32.AND P5, PT, R8.reuse, R7, PT ;  /* 0x000000070800720c */ /* 0x040fe20003fa4070 */
[C---:B------:R-:W-:Y:S01]  /*11e0*/  IMAD.HI.U32 R2, R9.reuse, R4, RZ ;  /* 0x0000000409027227 */ /* 0x040fe200078e00ff */
[----:B------:R0:W-:Y:S02]  /*11f0*/  STL [R1+0x78], R12 ;  /* 0x0000780c01007387 */ /* 0x0001e40000100800 */
[----:B------:R-:W-:Y:S01]  /*1200*/  ISETP.GT.U32.AND P3, PT, R8, R11, PT ;  /* 0x0000000b0800720c */ /* 0x000fe20003f64070 */
[----:B------:R-:W-:-:S04]  /*1210*/  IMAD.HI.U32 R3, R9, R6, RZ ;  /* 0x0000000609037227 */ /* 0x000fc800078e00ff */
[----:B------:R-:W-:Y:S02]  /*1220*/  IMAD.MOV R13, RZ, RZ, -R3 ;  /* 0x000000ffff0d7224 */ /* 0x000fe400078e0a03 */
[----:B------:R-:W-:Y:S02]  /*1230*/  VIADD R10, R0, 0x7 ;  /* 0x00000007000a7836 */ /* 0x000fe40000000000 */
[----:B0-----:R-:W-:Y:S02]  /*1240*/  IMAD.MOV.U32 R12, RZ, RZ, R5 ;  /* 0x000000ffff0c7224 */ /* 0x001fe400078e0005 */
[----:B------:R-:W-:Y:S02]  /*1250*/  IMAD.MOV R5, RZ, RZ, -R2 ;  /* 0x000000ffff057224 */ /* 0x000fe400078e0a02 */
[----:B------:R-:W-:Y:S02]  /*1260*/  @!P5 IMAD.IADD R7, R7, 0x1, -R8 ;  /* 0x000000010707d824 */ /* 0x000fe400078e0a08 */
[----:B------:R-:W-:-:S02]  /*1270*/  IMAD R3, R8, R5, R4 ;  /* 0x0000000508037224 */ /* 0x000fc400078e0204 */
[C---:B------:R-:W-:Y:S02]  /*1280*/  IMAD R5, R8.reuse, R13, R6 ;  /* 0x0000000d08057224 */ /* 0x040fe400078e0206 */
[----:B------:R-:W-:Y:S01]  /*1290*/  IMAD.MOV.U32 R15, RZ, RZ, R7 ;  /* 0x000000ffff0f7224 */ /* 0x000fe200078e0007 */
[----:B------:R-:W-:Y:S01]  /*12a0*/  ISETP.GT.U32.AND P5, PT, R8, R3, PT ;  /* 0x000000030800720c */ /* 0x000fe20003fa4070 */
[----:B------:R-:W-:Y:S01]  /*12b0*/  @!P0 IMAD.MOV R12, RZ, RZ, -R12 ;  /* 0x000000ffff0c8224 */ /* 0x000fe200078e0a0c */
[----:B------:R-:W-:Y:S01]  /*12c0*/  ISETP.GE.AND P0, PT, R10, RZ, PT ;  /* 0x000000ff0a00720c */ /* 0x000fe20003f06270 */
[----:B------:R-:W-:Y:S01]  /*12d0*/  @!P6 IMAD.MOV R15, RZ, RZ, -R15 ;  /* 0x000000ffff0fe224 */ /* 0x000fe200078e0a0f */
[----:B------:R-:W-:Y:S01]  /*12e0*/  IABS R10, R10 ;  /* 0x0000000a000a7213 */ /* 0x000fe20000000000 */
[----:B------:R-:W-:Y:S01]  /*12f0*/  VIADD R2, R0, 0x8 ;  /* 0x0000000800027836 */ /* 0x000fe20000000000 */
[----:B------:R-:W-:Y:S01]  /*1300*/  ISETP.GT.U32.AND P6, PT, R8, R5, PT ;  /* 0x000000050800720c */ /* 0x000fe20003fc4070 */
[----:B------:R-:W-:Y:S01]  /*1310*/  @!P3 IMAD.IADD R11, R11, 0x1, -R8 ;  /* 0x000000010b0bb824 */ /* 0x000fe200078e0a08 */
[----:B------:R0:W-:Y:S01]  /*1320*/  STL [R1+0x74], R12 ;  /* 0x0000740c01007387 */ /* 0x0001e20000100800 */
[----:B------:R-:W-:Y:S01]  /*1330*/  IMAD.MOV.U32 R4, RZ, RZ, R10 ;  /* 0x000000ffff047224 */ /* 0x000fe200078e000a */
[----:B------:R-:W-:Y:S01]  /*1340*/  ISETP.GE.AND P3, PT, R2, RZ, PT ;  /* 0x000000ff0200720c */ /* 0x000fe20003f66270 */
[----:B------:R-:W-:Y:S01]  /*1350*/  VIADD R10, R0, 0x9 ;  /* 0x00000009000a7836 */ /* 0x000fe20000000000 */
[----:B------:R-:W-:Y:S01]  /*1360*/  IABS R6, R2 ;  /* 0x0000000200067213 */ /* 0x000fe20000000000 */
[----:B------:R-:W-:Y:S01]  /*1370*/  @!P5 IMAD.IADD R3, R3, 0x1, -R8 ;  /* 0x000000010303d824 */ /* 0x000fe200078e0a08 */
[----:B------:R-:W-:Y:S01]  /*1380*/  STL [R1+0x254], R15 ;  /* 0x0002540f01007387 */ /* 0x000fe20000100800 */
[----:B------:R-:W-:-:S03]  /*1390*/  IMAD.HI.U32 R2, R9, R4, RZ ;  /* 0x0000000409027227 */ /* 0x000fc600078e00ff */
[----:B------:R-:W-:Y:S01]  /*13a0*/  ISETP.GT.U32.AND P5, PT, R8, R3, PT ;  /* 0x000000030800720c */ /* 0x000fe20003fa4070 */
[----:B0-----:R-:W-:Y:S02]  /*13b0*/  IMAD.MOV.U32 R12, RZ, RZ, R11 ;  /* 0x000000ffff0c7224 */ /* 0x001fe400078e000b */
[----:B------:R-:W-:Y:S02]  /*13c0*/  IMAD.MOV R7, RZ, RZ, -R2 ;  /* 0x000000ffff077224 */ /* 0x000fe400078e0a02 */
[----:B------:R-:W-:Y:S01]  /*13d0*/  @!P1 IMAD.MOV R12, RZ, RZ, -R12 ;  /* 0x000000ffff0c9224 */ /* 0x000fe200078e0a0c */
[----:B------:R-:W-:Y:S01]  /*13e0*/  ISETP.GE.AND P1, PT, R10, RZ, PT ;  /* 0x000000ff0a00720c */ /* 0x000fe20003f26270 */
[----:B------:R-:W-:Y:S01]  /*13f0*/  @!P6 IMAD.IADD R5, R5, 0x1, -R8 ;  /* 0x000000010505e824 */ /* 0x000fe200078e0a08 */
[----:B------:R-:W-:Y:S01]  /*1400*/  IABS R10, R10 ;  /* 0x0000000a000a7213 */ /* 0x000fe20000000000 */
[----:B------:R-:W-:Y:S01]  /*1410*/  IMAD.HI.U32 R2, R9, R6, RZ ;  /* 0x0000000609027227 */ /* 0x000fe200078e00ff */
[----:B------:R0:W-:Y:S02]  /*1420*/  STL [R1+0x258], R12 ;  /* 0x0002580c01007387 */ /* 0x0001e40000100800 */
[C---:B------:R-:W-:Y:S01]  /*1430*/  ISETP.GT.U32.AND P6, PT, R8.reuse, R5, PT ;  /* 0x000000050800720c */ /* 0x040fe20003fc4070 */
[----:B------:R-:W-:-:S02]  /*1440*/  IMAD R7, R8, R7, R4 ;  /* 0x0000000708077224 */ /* 0x000fc400078e0204 */
[----:B------:R-:W-:Y:S02]  /*1450*/  IMAD.MOV R11, RZ, RZ, -R2 ;  /* 0x000000ffff0b7224 */ /* 0x000fe400078e0a02 */
[----:B------:R-:W-:Y:S01]  /*1460*/  IMAD.HI.U32 R2, R9, R10, RZ ;  /* 0x0000000a09027227 */ /* 0x000fe200078e00ff */
[----:B0-----:R-:W-:-:S03]  /*1470*/  IABS R12, R14 ;  /* 0x0000000e000c7213 */ /* 0x001fc60000000000 */
[----:B------:R-:W-:Y:S01]  /*1480*/  @!P5 IMAD.IADD R3, R3, 0x1, -R8 ;  /* 0x000000010303d824 */ /* 0x000fe200078e0a08 */
[----:B------:R-:W-:Y:S01]  /*1490*/  ISETP.GT.U32.AND P5, PT, R8, R7, PT ;  /* 0x000000070800720c */ /* 0x000fe20003fa4070 */
[----:B------:R-:W-:Y:S02]  /*14a0*/  IMAD.MOV R13, RZ, RZ, -R2 ;  /* 0x000000ffff0d7224 */ /* 0x000fe400078e0a02 */
[----:B------:R-:W-:-:S04]  /*14b0*/  IMAD.HI.U32 R4, R9, R12, RZ ;  /* 0x0000000c09047227 */ /* 0x000fc800078e00ff */
[----:B------:R-:W-:Y:S02]  /*14c0*/  IMAD.MOV.U32 R17, RZ, RZ, R3 ;  /* 0x000000ffff117224 */ /* 0x000fe400078e0003 */
[----:B------:R-:W-:Y:S02]  /*14d0*/  IMAD.MOV R15, RZ, RZ, -R4 ;  /* 0x000000ffff0f7224 */ /* 0x000fe400078e0a04 */
[C---:B------:R-:W-:Y:S02]  /*14e0*/  IMAD R3, R8.reuse, R13, R10 ;  /* 0x0000000d08037224 */ /* 0x040fe400078e020a */
[C---:B------:R-:W-:Y:S02]  /*14f0*/  IMAD R13, R8.reuse, R15, R12 ;  /* 0x0000000f080d7224 */ /* 0x040fe400078e020c */
[----:B------:R-:W-:Y:S01]  /*1500*/  @!P6 IMAD.IADD R5, R5, 0x1, -R8 ;  /* 0x000000010505e824 */ /* 0x000fe200078e0a08 */
[C---:B------:R-:W-:Y:S01]  /*1510*/  ISETP.GT.U32.AND P6, PT, R8.reuse, R3, PT ;  /* 0x000000030800720c */ /* 0x040fe20003fc4070 */
[C---:B------:R-:W-:Y:S01]  /*1520*/  IMAD R11, R8.reuse, R11, R6 ;  /* 0x0000000b080b7224 */ /* 0x040fe200078e0206 */
[----:B------:R-:W-:Y:S01]  /*1530*/  IABS R6, R16 ;  /* 0x0000001000067213 */ /* 0x000fe20000000000 */
[----:B------:R-:W-:Y:S01]  /*1540*/  @!P5 IMAD.IADD R7, R7, 0x1, -R8 ;  /* 0x000000010707d824 */ /* 0x000fe200078e0a08 */
[C---:B------:R-:W-:Y:S01]  /*1550*/  ISETP.GT.U32.AND P5, PT, R8.reuse, R13, PT ;  /* 0x0000000d0800720c */ /* 0x040fe20003fa4070 */
[----:B------:R-:W-:Y:S01]  /*1560*/  @!P4 IMAD.MOV R17, RZ, RZ, -R17 ;  /* 0x000000ffff11c224 */ /* 0x000fe200078e0a11 */
[----:B------:R-:W-:Y:S01]  /*1570*/  ISETP.GT.U32.AND P4, PT, R8, R11, PT ;  /* 0x0000000b0800720c */ /* 0x000fe20003f84070 */
[----:B------:R-:W-:-:S02]  /*1580*/  VIADD R10, R0, 0xc ;  /* 0x0000000c000a7836 */ /* 0x000fc40000000000 */
[----:B------:R-:W-:Y:S01]  /*1590*/  IMAD.HI.U32 R2, R9, R6, RZ ;  /* 0x0000000609027227 */ /* 0x000fe200078e00ff */
[----:B------:R0:W-:Y:S02]  /*15a0*/  STL [R1+0x25c], R17 ;  /* 0x00025c1101007387 */ /* 0x0001e40000100800 */
[----:B------:R-:W-:Y:S01]  /*15b0*/  IABS R4, R10 ;  /* 0x0000000a00047213 */ /* 0x000fe20000000000 */
[----:B------:R-:W-:Y:S02]  /*15c0*/  @!P6 IMAD.IADD R3, R3, 0x1, -R8 ;  /* 0x000000010303e824 */ /* 0x000fe400078e0a08 */
[----:B------:R-:W-:Y:S02]  /*15d0*/  IMAD.MOV R15, RZ, RZ, -R2 ;  /* 0x000000ffff0f7224 */ /* 0x000fe400078e0a02 */
[----:B------:R-:W-:Y:S01]  /*15e0*/  @!P5 IMAD.IADD R13, R13, 0x1, -R8 ;  /* 0x000000010d0dd824 */ /* 0x000fe200078e0a08 */
[----:B------:R-:W-:Y:S01]  /*15f0*/  ISETP.GT.U32.AND P5, PT, R8, R3, PT ;  /* 0x000000030800720c */ /* 0x000fe20003fa4070 */
[----:B------:R-:W-:-:S04]  /*1600*/  IMAD.HI.U32 R2, R9, R4, RZ ;  /* 0x0000000409027227 */ /* 0x000fc800078e00ff */
[----:B------:R-:W-:Y:S01]  /*1610*/  @!P4 IMAD.IADD R11, R11, 0x1, -R8 ;  /* 0x000000010b0bc824 */ /* 0x000fe200078e0a08 */
[C---:B------:R-:W-:Y:S01]  /*1620*/  ISETP.GT.U32.AND P4, PT, R8.reuse, R7, PT ;  /* 0x000000070800720c */ /* 0x040fe20003f84070 */
[----:B------:R-:W-:Y:S02]  /*1630*/  IMAD.MOV.U32 R21, RZ, RZ, R5 ;  /* 0x000000ffff157224 */ /* 0x000fe400078e0005 */
[----:B------:R-:W-:Y:S01]  /*1640*/  IMAD.MOV R5, RZ, RZ, -R2 ;  /* 0x000000ffff057224 */ /* 0x000fe200078e0a02 */
[----:B------:R-:W-:Y:S01]  /*1650*/  ISETP.GT.U32.AND P6, PT, R8, R11, PT ;  /* 0x0000000b0800720c */ /* 0x000fe20003fc4070 */
[----:B------:R-:W-:Y:S02]  /*1660*/  VIADD R12, R0, 0xd ;  /* 0x0000000d000c7836 */ /* 0x000fe40000000000 */
[C---:B------:R-:W-:Y:S02]  /*1670*/  IMAD R5, R8.reuse, R5, R4 ;  /* 0x0000000508057224 */ /* 0x040fe400078e0204 */
[----:B------:R-:W-:Y:S01]  /*1680*/  @!P5 IMAD.IADD R3, R3, 0x1, -R8 ;  /* 0x000000010303d824 */ /* 0x000fe200078e0a08 */
[----:B0-----:R-:W-:Y:S01]  /*1690*/  IABS R17, R12 ;  /* 0x0000000c00117213 */ /* 0x001fe20000000000 */
[C---:B------:R-:W-:Y:S01]  /*16a0*/  IMAD R15, R8.reuse, R15, R6 ;  /* 0x0000000f080f7224 */ /* 0x040fe200078e0206 */
[----:B------:R-:W-:Y:S01]  /*16b0*/  ISETP.GT.U32.AND P5, PT, R8, R5, PT ;  /* 0x000000050800720c */ /* 0x000fe20003fa4070 */
[----:B------:R-:W-:-:S02]  /*16c0*/  @!P4 IMAD.IADD R7, R7, 0x1, -R8 ;  /* 0x000000010707c824 */ /* 0x000fc400078e0a08 */
[----:B------:R-:W-:Y:S01]  /*16d0*/  @!P2 IMAD.MOV R21, RZ, RZ, -R21 ;  /* 0x000000ffff15a224 */ /* 0x000fe200078e0a15 */
[----:B------:R-:W-:Y:S01]  /*16e0*/  ISETP.GT.U32.AND P4, PT, R8, R15, PT ;  /* 0x0000000f0800720c */ /* 0x000fe20003f84070 */
[--C-:B------:R-:W-:Y:S01]  /*16f0*/  @!P6 IMAD.IADD R11, R11, 0x1, -R8.reuse ;  /* 0x000000010b0be824 */ /* 0x100fe200078e0a08 */
[----:B------:R-:W-:Y:S01]  /*1700*/  ISETP.GE.AND P6, PT, R14, RZ, PT ;  /* 0x000000ff0e00720c */ /* 0x000fe20003fc6270 */
[----:B------:R-:W-:Y:S01]  /*1710*/  VIADD R14, R0, 0xf ;  /* 0x0000000f000e7836 */ /* 0x000fe20000000000 */
[----:B------:R0:W-:Y:S01]  /*1720*/  STL [R1+0x26c], R21 ;  /* 0x00026c1501007387 */ /* 0x0001e20000100800 */
[----:B------:R-:W-:Y:S01]  /*1730*/  IMAD.HI.U32 R2, R9, R17, RZ ;  /* 0x0000001109027227 */ /* 0x000fe200078e00ff */
[----:B------:R-:W-:Y:S02]  /*1740*/  ISETP.GT.U32.AND P2, PT, R8, R13, PT ;  /* 0x0000000d0800720c */ /* 0x000fe40003f44070 */
[----:B------:R-:W-:Y:S01]  /*1750*/  IABS R6, R14 ;  /* 0x0000000e00067213 */ /* 0x000fe20000000000 */
[----:B------:R-:W-:-:S02]  /*1760*/  @!P5 IMAD.IADD R5, R5, 0x1, -R8 ;  /* 0x000000010505d824 */ /* 0x000fc400078e0a08 */
[----:B------:R-:W-:Y:S02]  /*1770*/  IMAD.MOV R2, RZ, RZ, -R2 ;  /* 0x000000ffff027224 */ /* 0x000fe400078e0a02 */
[----:B------:R-:W-:Y:S01]  /*1780*/  IMAD.MOV.U32 R22, RZ, RZ, R7 ;  /* 0x000000ffff167224 */ /* 0x000fe200078e0007 */
[----:B------:R-:W-:Y:S01]  /*1790*/  ISETP.GT.U32.AND P5, PT, R8, R5, PT ;  /* 0x000000050800720c */ /* 0x000fe20003fa4070 */
[----:B0-----:R-:W-:Y:S02]  /*17a0*/  IMAD.MOV.U32 R21, RZ, RZ, R11 ;  /* 0x000000ffff157224 */ /* 0x001fe400078e000b */
[----:B------:R-:W-:Y:S01]  /*17b0*/  @!P4 IMAD.IADD R15, R15, 0x1, -R8 ;  /* 0x000000010f0fc824 */ /* 0x000fe200078e0a08 */
[----:B------:R-:W-:Y:S01]  /*17c0*/  ISETP.GE.AND P4, PT, R10, RZ, PT ;  /* 0x000000ff0a00720c */ /* 0x000fe20003f86270 */
[----:B------:R-:W-:Y:S02]  /*17d0*/  IMAD R17, R8, R2, R17 ;  /* 0x0000000208117224 */ /* 0x000fe400078e0211 */
[----:B------:R-:W-:-:S04]  /*17e0*/  IMAD.HI.U32 R2, R9, R6, RZ ;  /* 0x0000000609027227 */ /* 0x000fc800078e00ff */
[----:B------:R-:W-:Y:S01]  /*17f0*/  @!P0 IMAD.MOV R22, RZ, RZ, -R22 ;  /* 0x000000ffff168224 */ /* 0x000fe200078e0a16 */
[C---:B------:R-:W-:Y:S01]  /*1800*/  ISETP.GT.U32.AND P0, PT, R8.reuse, R15, PT ;  /* 0x0000000f0800720c */ /* 0x040fe20003f04070 */
[----:B------:R-:W-:Y:S01]  /*1810*/  @!P3 IMAD.MOV R21, RZ, RZ, -R21 ;  /* 0x000000ffff15b224 */ /* 0x000fe200078e0a15 */
[----:B------:R-:W-:Y:S01]  /*1820*/  ISETP.GT.U32.AND P3, PT, R8, R17, PT ;  /* 0x000000110800720c */ /* 0x000fe20003f64070 */
[----:B------:R-:W-:Y:S01]  /*1830*/  @!P1 IMAD.MOV R3, RZ, RZ, -R3 ;  /* 0x000000ffff039224 */ /* 0x000fe200078e0a03 */
[----:B------:R-:W-:Y:S01]  /*1840*/  STL [R1+0x274], R22 ;  /* 0x0002741601007387 */ /* 0x000fe20000100800 */
[----:B------:R-:W-:Y:S01]  /*1850*/  IMAD.MOV R7, RZ, RZ, -R2 ;  /* 0x000000ffff077224 */ /* 0x000fe200078e0a02 */
[----:B------:R-:W-:Y:S01]  /*1860*/  ISETP.GE.AND P1, PT, R12, RZ, PT ;  /* 0x000000ff0c00720c */ /* 0x000fe20003f26270 */
[----:B------:R-:W-:Y:S01]  /*1870*/  IMAD.HI.U32 R4, R9, R19, RZ ;  /* 0x0000001309047227 */ /* 0x000fe200078e00ff */
[----:B------:R-:W-:Y:S03]  /*1880*/  STL [R1+0x70], R21 ;  /* 0x0000701501007387 */ /* 0x000fe60000100800 */
[----:B------:R-:W-:Y:S01]  /*1890*/  @!P2 IMAD.IADD R13, R13, 0x1, -R8 ;  /* 0x000000010d0da824 */ /* 0x000fe200078e0a08 */
[----:B------:R0:W-:Y:S01]  /*18a0*/  STL [R1+0x6c], R3 ;  /* 0x00006c0301007387 */ /* 0x0001e20000100800 */
[----:B------:R-:W-:Y:S01]  /*18b0*/  ISETP.GE.AND P2, PT, R16, RZ, PT ;  /* 0x000000ff1000720c */ /* 0x000fe20003f46270 */
[----:B------:R-:W-:-:S02]  /*18c0*/  IMAD.MOV R4, RZ, RZ, -R4 ;  /* 0x000000ffff047224 */ /* 0x000fc400078e0a04 */
[----:B------:R-:W-:Y:S02]  /*18d0*/  @!P5 IMAD.IADD R5, R5, 0x1, -R8 ;  /* 0x000000010505d824 */ /* 0x000fe400078e0a08 */
[C---:B------:R-:W-:Y:S02]  /*18e0*/  IMAD R19, R8.reuse, R4, R19 ;  /* 0x0000000408137224 */ /* 0x040fe400078e0213 */
[----:B------:R-:W-:Y:S02]  /*18f0*/  IMAD.MOV.U32 R2, RZ, RZ, R13 ;  /* 0x000000ffff027224 */ /* 0x000fe400078e000d */
[----:B0-----:R-:W-:Y:S02]  /*1900*/  IMAD R3, R8, R7, R6 ;  /* 0x0000000708037224 */ /* 0x001fe400078e0206 */
[----:B------:R-:W-:Y:S02]  /*1910*/  VIADD R10, R0, 0x10 ;  /* 0x00000010000a7836 */ /* 0x000fe40000000000 */
[----:B------:R-:W-:Y:S01]  /*1920*/  @!P0 IMAD.IADD R15, R15, 0x1, -R8 ;  /* 0x000000010f0f8824 */ /* 0x000fe200078e0a08 */
[C---:B------:R-:W-:Y:S01]  /*1930*/  ISETP.GT.U32.AND P5, PT, R8.reuse, R3, PT ;  /* 0x000000030800720c */ /* 0x040fe20003fa4070 */
[----:B------:R-:W-:Y:S01]  /*1940*/  @!P6 IMAD.MOV R2, RZ, RZ, -R2 ;  /* 0x000000ffff02e224 */ /* 0x000fe200078e0a02 */
[----:B------:R-:W-:Y:S01]  /*1950*/  ISETP.GT.U32.AND P6, PT, R8, R19, PT ;  /* 0x000000130800720c */ /* 0x000fe20003fc4070 */
[----:B------:R-:W-:Y:S01]  /*1960*/  IMAD.MOV.U32 R4, RZ, RZ, R15 ;  /* 0x000000ffff047224 */ /* 0x000fe200078e000f */
[----:B------:R-:W-:Y:S01]  /*1970*/  IABS R7, R10 ;  /* 0x0000000a00077213 */ /* 0x000fe20000000000 */
[----:B------:R-:W-:Y:S01]  /*1980*/  VIADD R12, R0, 0x11 ;  /* 0x00000011000c7836 */ /* 0x000fe20000000000 */
[----:B------:R0:W-:Y:S01]  /*1990*/  STL [R1+0x68], R2 ;  /* 0x0000680201007387 */ /* 0x0001e20000100800 */
[----:B------:R-:W-:Y:S01]  /*19a0*/  @!P2 IMAD.MOV R4, RZ, RZ, -R4 ;  /* 0x000000ffff04a224 */ /* 0x000fe200078e0a04 */
[----:B------:R-:W-:Y:S01]  /*19b0*/  ISETP.GE.AND P0, PT, R18, RZ, PT ;  /* 0x000000ff1200720c */ /* 0x000fe20003f06270 */
[--C-:B------:R-:W-:Y:S01]  /*19c0*/  @!P3 IMAD.IADD R17, R17, 0x1, -R8.reuse ;  /* 0x000000011111b824 */ /* 0x100fe200078e0a08 */
[----:B------:R-:W-:Y:S01]  /*19d0*/  IABS R11, R12 ;  /* 0x0000000c000b7213 */ /* 0x000fe20000000000 */
[----:B------:R-:W-:Y:S01]  /*19e0*/  VIADD R16, R0, 0x13 ;  /* 0x0000001300107836 */ /* 0x000fe20000000000 */
[----:B------:R1:W-:Y:S01]  /*19f0*/  STL [R1+0x27c], R4 ;  /* 0x00027c0401007387 */ /* 0x0003e20000100800 */
[--C-:B------:R-:W-:Y:S01]  /*1a00*/  @!P5 IMAD.IADD R3, R3, 0x1, -R8.reuse ;  /* 0x000000010303d824 */ /* 0x100fe200078e0a08 */
[----:B------:R-:W-:Y:S01]  /*1a10*/  ISETP.GE.AND P3, PT, R14, RZ, PT ;  /* 0x000000ff0e00720c */ /* 0x000fe20003f66270 */
[----:B------:R-:W-:Y:S01]  /*1a20*/  @!P6 IMAD.IADD R19, R19, 0x1, -R8 ;  /* 0x000000011313e824 */ /* 0x000fe200078e0a08 */
[C---:B------:R-:W-:Y:S01]  /*1a30*/  ISETP.GT.U32.AND P6, PT, R8.reuse, R17, PT ;  /* 0x000000110800720c */ /* 0x040fe20003fc4070 */
[----:B0-----:R-:W-:Y:S01]  /*1a40*/  IMAD.HI.U32 R2, R9, R7, RZ ;  /* 0x0000000709027227 */ /* 0x001fe200078e00ff */
[----:B------:R-:W-:-:S02]  /*1a50*/  ISETP.GT.U32.AND P5, PT, R8, R3, PT ;  /* 0x000000030800720c */ /* 0x000fc40003fa4070 */
[----:B------:R-:W-:Y:S01]  /*1a60*/  ISETP.GT.U32.AND P2, PT, R8, R19, PT ;  /* 0x000000130800720c */ /* 0x000fe20003f44070 */
[----:B------:R-:W-:Y:S01]  /*1a70*/  VIADD R14, R0, 0x12 ;  /* 0x00000012000e7836 */ /* 0x000fe20000000000 */
[----:B------:R-:W-:Y:S01]  /*1a80*/  IABS R15, R16 ;  /* 0x00000010000f7213 */ /* 0x000fe20000000000 */
[----:B-1----:R-:W-:Y:S02]  /*1a90*/  IMAD.MOV R4, RZ, RZ, -R2 ;  /* 0x000000ffff047224 */ /* 0x002fe400078e0a02 */
[----:B------:R-:W-:Y:S01]  /*1aa0*/  IMAD.HI.U32 R2, R9, R11, RZ ;  /* 0x0000000b09027227 */ /* 0x000fe200078e00ff */
[----:B------:R-:W-:-:S03]  /*1ab0*/  IABS R13, R14 ;  /* 0x0000000e000d7213 */ /* 0x000fc60000000000 */
[----:B------:R-:W-:Y:S02]  /*1ac0*/  IMAD.MOV R2, RZ, RZ, -R2 ;  /* 0x000000ffff027224 */ /* 0x000fe400078e0a02 */
[--C-:B------:R-:W-:Y:S02]  /*1ad0*/  @!P5 IMAD.IADD R3, R3, 0x1, -R8.reuse ;  /* 0x000000010303d824 */ /* 0x100fe400078e0a08 */
[C---:B------:R-:W-:Y:S02]  /*1ae0*/  IMAD R11, R8.reuse, R2, R11 ;  /* 0x00000002080b7224 */ /* 0x040fe400078e020b */
[C---:B------:R-:W-:Y:S02]  /*1af0*/  IMAD R7, R8.reuse, R4, R7 ;  /* 0x0000000408077224 */ /* 0x040fe400078e0207 */
[--C-:B------:R-:W-:Y:S01]  /*1b00*/  @!P2 IMAD.IADD R19, R19, 0x1, -R8.reuse ;  /* 0x000000011313a824 */ /* 0x100fe200078e0a08 */
[----:B------:R-:W-:Y:S01]  /*1b10*/  ISETP.GT.U32.AND P5, PT, R8, R11, PT ;  /* 0x0000000b0800720c */ /* 0x000fe20003fa4070 */
[----:B------:R-:W-:Y:S01]  /*1b20*/  @!P6 IMAD.IADD R17, R17, 0x1, -R8 ;  /* 0x000000011111e824 */ /* 0x000fe200078e0a08 */
[----:B------:R-:W-:Y:S01]  /*1b30*/  ISETP.GE.AND P2, PT, R10, RZ, PT ;  /* 0x000000ff0a00720c */ /* 0x000fe20003f46270 */
[----:B------:R-:W-:Y:S01]  /*1b40*/  VIADD R10, R0, 0x14 ;  /* 0x00000014000a7836 */ /* 0x000fe20000000000 */
[----:B------:R-:W-:Y:S01]  /*1b50*/  ISETP.GT.U32.AND P6, PT, R8, R7, PT ;  /* 0x000000070800720c */ /* 0x000fe20003fc4070 */
[----:B------:R-:W-:-:S03]  /*1b60*/  IMAD.HI.U32 R2, R9, R13, RZ ;  /* 0x0000000d09027227 */ /* 0x000fc600078e00ff */
[----:B------:R-:W-:Y:S01]  /*1b70*/  IABS R6, R10 ;  /* 0x0000000a00067213 */ /* 0x000fe20000000000 */
[----:B------:R-:W-:Y:S02]  /*1b80*/  IMAD.MOV R2, RZ, RZ, -R2 ;  /* 0x000000ffff027224 */ /* 0x000fe400078e0a02 */
[----:B------:R-:W-:Y:S02]  /*1b90*/  @!P4 IMAD.MOV R5, RZ, RZ, -R5 ;  /* 0x000000ffff05c224 */ /* 0x000fe400078e0a05 */
[----:B------:R-:W-:Y:S02]  /*1ba0*/  @!P5 IMAD.IADD R11, R11, 0x1, -R8 ;  /* 0x000000010b0bd824 */ /* 0x000fe400078e0a08 */
[C---:B------:R-:W-:Y:S01]  /*1bb0*/  IMAD R13, R8.reuse, R2, R13 ;  /* 0x00000002080d7224 */ /* 0x040fe200078e020d */
[----:B------:R0:W-:Y:S01]  /*1bc0*/  STL [R1+0x280], R5 ;  /* 0x0002800501007387 */ /* 0x0001e20000100800 */
[----:B------:R-:W-:Y:S01]  /*1bd0*/  IMAD.HI.U32 R2, R9, R6, RZ ;  /* 0x0000000609027227 */ /* 0x000fe200078e00ff */
[----:B------:R-:W-:-:S03]  /*1be0*/  ISETP.GT.U32.AND P5, PT, R8, R11, PT ;  /* 0x0000000b0800720c */ /* 0x000fc60003fa4070 */
[----:B------:R-:W-:Y:S01]  /*1bf0*/  @!P6 IMAD.IADD R7, R7, 0x1, -R8 ;  /* 0x000000010707e824 */ /* 0x000fe200078e0a08 */
[----:B------:R-:W-:Y:S01]  /*1c00*/  ISETP.GE.AND P6, PT, R12, RZ, PT ;  /* 0x000000ff0c00720c */ /* 0x000fe20003fc6270 */
[----:B------:R-:W-:-:S03]  /*1c10*/  IMAD.HI.U32 R4, R9, R15, RZ ;  /* 0x0000000f09047227 */ /* 0x000fc600078e00ff */
[C---:B------:R-:W-:Y:S01]  /*1c20*/  ISETP.GT.U32.AND P4, PT, R8.reuse, R7, PT ;  /* 0x000000070800720c */ /* 0x040fe20003f84070 */
[----:B0-----:R-:W-:Y:S02]  /*1c30*/  IMAD.MOV R5, RZ, RZ, -R2 ;  /* 0x000000ffff057224 */ /* 0x001fe400078e0a02 */
[----:B------:R-:W-:Y:S02]  /*1c40*/  IMAD.MOV.U32 R2, RZ, RZ, R3 ;  /* 0x000000ffff027224 */ /* 0x000fe400078e0003 */
[----:B------:R-:W-:Y:S02]  /*1c50*/  IMAD R3, R8, R5, R6 ;  /* 0x0000000508037224 */ /* 0x000fe400078e0206 */
[----:B------:R-:W-:Y:S02]  /*1c60*/  IMAD.MOV R4, RZ, RZ, -R4 ;  /* 0x000000ffff047224 */ /* 0x000fe400078e0a04 */
[----:B------:R-:W-:Y:S02]  /*1c70*/  VIADD R12, R0, 0x15 ;  /* 0x00000015000c7836 */ /* 0x000fe40000000000 */
[----:B------:R-:W-:-:S02]  /*1c80*/  IMAD.MOV.U32 R18, RZ, RZ, R17 ;  /* 0x000000ffff127224 */ /* 0x000fc400078e0011 */
[----:B------:R-:W-:Y:S02]  /*1c90*/  IMAD.MOV.U32 R17, RZ, RZ, R19 ;  /* 0x000000ffff117224 */ /* 0x000fe400078e0013 */
[----:B------:R-:W-:Y:S01]  /*1ca0*/  @!P5 IMAD.IADD R11, R11, 0x1, -R8 ;  /* 0x000000010b0bd824 */ /* 0x000fe200078e0a08 */
[C---:B------:R-:W-:Y:S01]  /*1cb0*/  ISETP.GT.U32.AND P5, PT, R8.reuse, R3, PT ;  /* 0x000000030800720c */ /* 0x040fe20003fa4070 */
[C---:B------:R-:W-:Y:S01]  /*1cc0*/  IMAD R15, R8.reuse, R4, R15 ;  /* 0x00000004080f7224 */ /* 0x040fe200078e020f */
[----:B------:R-:W-:Y:S01]  /*1cd0*/  IABS R4, R12 ;  /* 0x0000000c00047213 */ /* 0x000fe20000000000 */
[----:B------:R-:W-:Y:S01]  /*1ce0*/  @!P1 IMAD.MOV R18, RZ, RZ, -R18 ;  /* 0x000000ffff129224 */ /* 0x000fe200078e0a12 */
[----:B------:R-:W-:Y:S01]  /*1cf0*/  ISETP.GT.U32.AND P1, PT, R8, R13, PT ;  /* 0x0000000d0800720c */ /* 0x000fe20003f24070 */
[----:B------:R-:W-:Y:S01]  /*1d00*/  @!P0 IMAD.MOV R17, RZ, RZ, -R17 ;  /* 0x000000ffff118224 */ /* 0x000fe200078e0a11 */
[----:B------:R-:W-:Y:S01]  /*1d10*/  ISETP.GE.AND P0, PT, R14, RZ, PT ;  /* 0x000000ff0e00720c */ /* 0x000fe20003f06270 */
[----:B------:R-:W-:Y:S01]  /*1d20*/  @!P3 IMAD.MOV R2, RZ, RZ, -R2 ;  /* 0x000000ffff02b224 */ /* 0x000fe200078e0a02 */
[----:B------:R-:W-:Y:S01]  /*1d30*/  STL [R1+0x28c], R18 ;  /* 0x00028c1201007387 */ /* 0x000fe20000100800 */
[----:B------:R-:W-:Y:S01]  /*1d40*/  IMAD.MOV.U32 R5, RZ, RZ, R4 ;  /* 0x000000ffff057224 */ /* 0x000fe200078e0004 */
[----:B------:R-:W-:Y:S01]  /*1d50*/  ISETP.GT.U32.AND P3, PT, R8, R15, PT ;  /* 0x0000000f0800720c */ /* 0x000fe20003f64070 */
[--C-:B------:R-:W-:Y:S01]  /*1d60*/  @!P4 IMAD.IADD R7, R7, 0x1, -R8.reuse ;  /* 0x000000010707c824 */ /* 0x100fe200078e0a08 */
[----:B------:R-:W-:Y:S01]  /*1d70*/  STL [R1+0x290], R17 ;  /* 0x0002901101007387 */ /* 0x000fe20000100800 */
[----:B------:R-:W-:Y:S01]  /*1d80*/  VIADD R4, R0, 0x16 ;  /* 0x0000001600047836 */ /* 0x000fe20000000000 */
[----:B------:R-:W-:Y:S01]  /*1d90*/  ISETP.GE.AND P4, PT, R16, RZ, PT ;  /* 0x000000ff1000720c */ /* 0x000fe20003f86270 */
[----:B------:R-:W-:Y:S01]  /*1da0*/  IMAD.MOV.U32 R6, RZ, RZ, R7 ;  /* 0x000000ffff067224 */ /* 0x000fe200078e0007 */
[----:B------:R0:W-:Y:S01]  /*1db0*/  STL [R1+0x298], R2 ;  /* 0x0002980201007387 */ /* 0x0001e20000100800 */
[--C-:B------:R-:W-:Y:S01]  /*1dc0*/  @!P5 IMAD.IADD R3, R3, 0x1, -R8.reuse ;  /* 0x000000010303d824 */ /* 0x100fe200078e0a08 */
[----:B------:R-:W-:Y:S01]  /*1dd0*/  IABS R7, R4 ;  /* 0x0000000400077213 */ /* 0x000fe20000000000 */
[----:B------:R-:W-:Y:S01]  /*1de0*/  @!P1 IMAD.IADD R13, R13, 0x1, -R8 ;  /* 0x000000010d0d9824 */ /* 0x000fe200078e0a08 */
[----:B------:R-:W-:Y:S01]  /*1df0*/  ISETP.GE.AND P1, PT, R10, RZ, PT ;  /* 0x000000ff0a00720c */ /* 0x000fe20003f26270 */
[----:B------:R-:W-:Y:S01]  /*1e00*/  @!P2 IMAD.MOV R6, RZ, RZ, -R6 ;  /* 0x000000ffff06a224 */ /* 0x000fe200078e0a06 */
[C---:B------:R-:W-:Y:S01]  /*1e10*/  ISETP.GT.U32.AND P5, PT, R8.reuse, R3, PT ;  /* 0x000000030800720c */ /* 0x040fe20003fa4070 */
[----:B------:R-:W-:Y:S01]  /*1e20*/  @!P3 IMAD.IADD R15, R15, 0x1, -R8 ;  /* 0x000000010f0fb824 */ /* 0x000fe200078e0a08 */
[----:B------:R-:W-:Y:S01]  /*1e30*/  ISETP.GT.U32.AND P2, PT, R8, R13, PT ;  /* 0x0000000d0800720c */ /* 0x000fe20003f44070 */
[----:B------:R-:W-:Y:S01]  /*1e40*/  VIADD R10, R0, 0x17 ;  /* 0x00000017000a7836 */ /* 0x000fe20000000000 */
[----:B------:R1:W-:Y:S01]  /*1e50*/  STL [R1+0x64], R6 ;  /* 0x0000640601007387 */ /* 0x0003e20000100800 */
[----:B0-----:R-:W-:Y:S01]  /*1e60*/  IMAD.HI.U32 R2, R9, R5, RZ ;  /* 0x0000000509027227 */ /* 0x001fe200078e00ff */
[----:B------:R-:W-:-:S03]  /*1e70*/  ISETP.GT.U32.AND P3, PT, R8, R15, PT ;  /* 0x0000000f0800720c */ /* 0x000fc60003f64070 */
[----:B------:R-:W-:Y:S02]  /*1e80*/  IMAD.MOV R2, RZ, RZ, -R2 ;  /* 0x000000ffff027224 */ /* 0x000fe400078e0a02 */
[----:B------:R-:W-:Y:S02]  /*1e90*/  VIADD R14, R0, 0x19 ;  /* 0x00000019000e7836 */ /* 0x000fe40000000000 */
[----:B------:R-:W-:Y:S02]  /*1ea0*/  IMAD R5, R8, R2, R5 ;  /* 0x0000000208057224 */ /* 0x000fe400078e0205 */
[----:B------:R-:W-:-:S04]  /*1eb0*/  IMAD.HI.U32 R2, R9, R7, RZ ;  /* 0x0000000709027227 */ /* 0x000fc800078e00ff */
[----:B------:R-:W-:Y:S02]  /*1ec0*/  IMAD.MOV R2, RZ, RZ, -R2 ;  /* 0x000000ffff027224 */ /* 0x000fe400078e0a02 */
[--C-:B------:R-:W-:Y:S02]  /*1ed0*/  @!P5 IMAD.IADD R3, R3, 0x1, -R8.reuse ;  /* 0x000000010303d824 */ /* 0x100fe400078e0a08 */
[C---:B------:R-:W-:Y:S02]  /*1ee0*/  IMAD R7, R8.reuse, R2, R7 ;  /* 0x0000000208077224 */ /* 0x040fe400078e0207 */
[----:B------:R-:W-:Y:S01]  /*1ef0*/  @!P2 IMAD.IADD R13, R13, 0x1, -R8 ;  /* 0x000000010d0da824 */ /* 0x000fe200078e0a08 */
[C---:B------:R-:W-:Y:S01]  /*1f00*/  ISETP.GT.U32.AND P2, PT, R8.reuse, R5, PT ;  /* 0x000000050800720c */ /* 0x040fe20003f44070 */
[----:B-1----:R-:W-:Y:S01]  /*1f10*/  IMAD.MOV.U32 R6, RZ, RZ, R11 ;  /* 0x000000ffff067224 */ /* 0x002fe200078e000b */
[----:B------:R-:W-:Y:S01]  /*1f20*/  ISETP.GT.U32.AND P5, PT, R8, R7, PT ;  /* 0x000000070800720c */ /* 0x000fe20003fa4070 */
[----:B------:R-:W-:Y:S01]  /*1f30*/  IMAD.MOV.U32 R16, RZ, RZ, R13 ;  /* 0x000000ffff107224 */ /* 0x000fe200078e000d */
[----:B------:R-:W-:Y:S01]  /*1f40*/  IABS R11, R10 ;  /* 0x0000000a000b7213 */ /* 0x000fe20000000000 */
[----:B------:R-:W-:Y:S01]  /*1f50*/  @!P6 IMAD.MOV R6, RZ, RZ, -R6 ;  /* 0x000000ffff06e224 */ /* 0x000fe200078e0a06 */
[----:B------:R-:W-:Y:S01]  /*1f60*/  ISETP.GE.AND P6, PT, R12, RZ, PT ;  /* 0x000000ff0c00720c */ /* 0x000fe20003fc6270 */
[----:B------:R-:W-:-:S02]  /*1f70*/  VIADD R12, R0, 0x18 ;  /* 0x00000018000c7836 */ /* 0x000fc40000000000 */
[----:B------:R-:W-:Y:S01]  /*1f80*/  IMAD.HI.U32 R2, R9, R11, RZ ;  /* 0x0000000b09027227 */ /* 0x000fe200078e00ff */
[----:B------:R0:W-:Y:S03]  /*1f90*/  STL [R1+0x60], R6 ;  /* 0x0000600601007387 */ /* 0x0001e60000100800 */
[--C-:B------:R-:W-:Y:S01]  /*1fa0*/  @!P3 IMAD.IADD R15, R15, 0x1, -R8.reuse ;  /* 0x000000010f0fb824 */ /* 0x100fe200078e0a08 */
[----:B------:R-:W-:Y:S01]  /*1fb0*/  ISETP.GE.AND P3, PT, R4, RZ, PT ;  /* 0x000000ff0400720c */ /* 0x000fe20003f66270 */
[----:B------:R-:W-:Y:S01]  /*1fc0*/  @!P5 IMAD.IADD R7, R7, 0x1, -R8 ;  /* 0x000000010707d824 */ /* 0x000fe200078e0a08 */
[----:B------:R-:W-:Y:S01]  /*1fd0*/  IABS R4, R14 ;  /* 0x0000000e00047213 */ /* 0x000fe20000000000 */
[----:B------:R-:W-:Y:S02]  /*1fe0*/  IMAD.MOV R2, RZ, RZ, -R2 ;  /* 0x000000ffff027224 */ /* 0x000fe400078e0a02 */
[----:B------:R-:W-:Y:S01]  /*1ff0*/  @!P2 IMAD.IADD R5, R5, 0x1, -R8 ;  /* 0x000000010505a824 */ /* 0x000fe200078e0a08 */
[----:B0-----:R-:W-:Y:S01]  /*2000*/  IABS R6, R12 ;  /* 0x0000000c00067213 */ /* 0x001fe20000000000 */
[----:B------:R-:W-:Y:S01]  /*2010*/  @!P0 IMAD.MOV R16, RZ, RZ, -R16 ;  /* 0x000000ffff108224 */ /* 0x000fe200078e0a10 */
[C---:B------:R-:W-:Y:S01]  /*2020*/  ISETP.GT.U32.AND P5, PT, R8.reuse, R7, PT ;  /* 0x000000070800720c */ /* 0x040fe20003fa4070 */
[----:B------:R-:W-:Y:S01]  /*2030*/  @!P4 IMAD.MOV R15, RZ, RZ, -R15 ;  /* 0x000000ffff0fc224 */ /* 0x000fe200078e0a0f */
[C---:B------:R-:W-:Y:S01]  /*2040*/  ISETP.GT.U32.AND P0, PT, R8.reuse, R5, PT ;  /* 0x000000050800720c */ /* 0x040fe20003f04070 */
[----:B------:R-:W-:Y:S01]  /*2050*/  @!P1 IMAD.MOV R3, RZ, RZ, -R3 ;  /* 0x000000ffff039224 */ /* 0x000fe200078e0a03 */
[----:B------:R-:W-:Y:S01]  /*2060*/  STL [R1+0x5c], R16 ;  /* 0x00005c1001007387 */ /* 0x000fe20000100800 */
[----:B------:R-:W-:Y:S01]  /*2070*/  IMAD R11, R8, R2, R11 ;  /* 0x00000002080b7224 */ /* 0x000fe200078e020b */
[----:B------:R-:W-:Y:S01]  /*2080*/  ISETP.GE.AND P1, PT, R12, RZ, PT ;  /* 0x000000ff0c00720c */ /* 0x000fe20003f26270 */
[----:B------:R-:W-:Y:S01]  /*2090*/  IMAD.HI.U32 R2, R9, R6, RZ ;  /* 0x0000000609027227 */ /* 0x000fe200078e00ff */
[----:B------:R-:W-:Y:S01]  /*20a0*/  STL [R1+0x2a0], R15 ;  /* 0x0002a00f01007387 */ /* 0x000fe20000100800 */
[----:B------:R-:W-:-:S02]  /*20b0*/  ISETP.GE.AND P2, PT, R10, RZ, PT ;  /* 0x000000ff0a00720c */ /* 0x000fc40003f46270 */
[----:B------:R-:W-:Y:S01]  /*20c0*/  IMAD.MOV.U32 R13, RZ, RZ, R4 ;  /* 0x000000ffff0d7224 */ /* 0x000fe200078e0004 */
[----:B------:R0:W-:Y:S01]  /*20d0*/  STL [R1+0x2a8], R3 ;  /* 0x0002a80301007387 */ /* 0x0001e20000100800 */
[----:B------:R-:W-:Y:S01]  /*20e0*/  ISETP.GT.U32.AND P4, PT, R8, R11, PT ;  /* 0x0000000b0800720c */ /* 0x000fe20003f84070 */
[----:B------:R-:W-:Y:S02]  /*20f0*/  @!P5 IMAD.IADD R7, R7, 0x1, -R8 ;  /* 0x000000010707d824 */ /* 0x000fe400078e0a08 */
[----:B------:R-:W-:-:S04]  /*2100*/  IMAD.HI.U32 R4, R9, R13, RZ ;  /* 0x0000000d09047227 */ /* 0x000fc800078e00ff */
[----:B------:R-:W-:Y:S02]  /*2110*/  IMAD.MOV R4, RZ, RZ, -R4 ;  /* 0x000000ffff047224 */ /* 0x000fe400078e0a04 */
[----:B0-----:R-:W-:Y:S02]  /*2120*/  IMAD.MOV R3, RZ, RZ, -R2 ;  /* 0x000000ffff037224 */ /* 0x001fe400078e0a02 */
[----:B------:R-:W-:Y:S01]  /*2130*/  @!P0 IMAD.IADD R5, R5, 0x1, -R8 ;  /* 0x0000000105058824 */ /* 0x000fe200078e0a08 */
[----:B------:R-:W-:Y:S01]  /*2140*/  ISETP.GE.AND P0, PT, R14, RZ, PT ;  /* 0x000000ff0e00720c */ /* 0x000fe20003f06270 */
[C---:B------:R-:W-:Y:S02]  /*2150*/  IMAD R3, R8.reuse, R3, R6 ;  /* 0x0000000308037224 */ /* 0x040fe400078e0206 */
[C---:B------:R-:W-:Y:S02]  /*2160*/  IMAD R13, R8.reuse, R4, R13 ;  /* 0x00000004080d7224 */ /* 0x040fe400078e020d */
[----:B------:R-:W-:Y:S01]  /*2170*/  IMAD.MOV.U32 R17, RZ, RZ, R5 ;  /* 0x000000ffff117224 */ /* 0x000fe200078e0005 */
[----:B------:R-:W-:Y:S01]  /*2180*/  ISETP.GT.U32.AND P5, PT, R8, R3, PT ;  /* 0x000000030800720c */ /* 0x000fe20003fa4070 */
[----:B------:R-:W-:-:S02]  /*2190*/  @!P4 IMAD.IADD R11, R11, 0x1, -R8 ;  /* 0x000000010b0bc824 */ /* 0x000fc400078e0a08 */
[----:B------:R-:W-:Y:S01]  /*21a0*/  @!P6 IMAD.MOV R17, RZ, RZ, -R17 ;  /* 0x000000ffff11e224 */ /* 0x000fe200078e0a11 */
[----:B------:R-:W-:Y:S01]  /*21b0*/  ISETP.GT.U32.AND P6, PT, R8, R13, PT ;  /* 0x0000000d0800720c */ /* 0x000fe20003fc4070 */
[----:B------:R-:W-:Y:S01]  /*21c0*/  VIADD R12, R0, 0x1a ;  /* 0x0000001a000c7836 */ /* 0x000fe20000000000 */
[----:B------:R-:W-:Y:S01]  /*21d0*/  ISETP.GT.U32.AND P4, PT, R8, R11, PT ;  /* 0x0000000b0800720c */ /* 0x000fe20003f84070 */
[C---:B------:R-:W-:Y:S01]  /*21e0*/  VIADD R14, R0.reuse, 0x1b ;  /* 0x0000001b000e7836 */ /* 0x040fe20000000000 */
[----:B------:R-:W-:Y:S01]  /*21f0*/  STL [R1+0x2b0], R17 ;  /* 0x0002b01101007387 */ /* 0x000fe20000100800 */
[----:B------:R-:W-:Y:S01]  /*2200*/  VIADD R15, R0, 0x1c ;  /* 0x0000001c000f7836 */ /* 0x000fe20000000000 */
[----:B------:R-:W-:Y:S01]  /*2210*/  IABS R6, R12 ;  /* 0x0000000c00067213 */ /* 0x000fe20000000000 */
[----:B------:R-:W-:Y:S01]  /*2220*/  IMAD.MOV.U32 R16, RZ, RZ, R7 ;  /* 0x000000ffff107224 */ /* 0x000fe200078e0007 */
[----:B------:R-:W-:Y:S01]  /*2230*/  IABS R4, R14 ;  /* 0x0000000e00047213 */ /* 0x000fe20000000000 */
[----:B------:R-:W-:Y:S01]  /*2240*/  @!P5 IMAD.IADD R3, R3, 0x1, -R8 ;  /* 0x000000010303d824 */ /* 0x000fe200078e0a08 */
[----:B------:R-:W-:Y:S01]  /*2250*/  IABS R10, R15 ;  /* 0x0000000f000a7213 */ /* 0x000fe20000000000 */
[----:B------:R-:W-:-:S03]  /*2260*/  IMAD.HI.U32 R2, R9, R6, RZ ;  /* 0x0000000609027227 */ /* 0x000fc600078e00ff */
[C---:B------:R-:W-:Y:S01]  /*2270*/  ISETP.GT.U32.AND P5, PT, R8.reuse, R3, PT ;  /* 0x000000030800720c */ /* 0x040fe20003fa4070 */
[----:B------:R-:W-:Y:S02]  /*2280*/  IMAD.MOV.U32 R7, RZ, RZ, R4 ;  /* 0x000000ffff077224 */ /* 0x000fe400078e0004 */
[----:B------:R-:W-:Y:S02]  /*2290*/  @!P6 IMAD.IADD R13, R13, 0x1, -R8 ;  /* 0x000000010d0de824 */ /* 0x000fe400078e0a08 */
[----:B------:R-:W-:Y:S02]  /*22a0*/  IMAD.MOV R5, RZ, RZ, -R2 ;  /* 0x000000ffff057224 */ /* 0x000fe400078e0a02 */
[----:B------:R-:W-:Y:S01]  /*22b0*/  @!P3 IMAD.MOV R16, RZ, RZ, -R16 ;  /* 0x000000ffff10b224 */ /* 0x000fe200078e0a10 */
[----:B------:R-:W-:Y:S01]  /*22c0*/  ISETP.GT.U32.AND P6, PT, R8, R13, PT ;  /* 0x0000000d0800720c */ /* 0x000fe20003fc4070 */
[----:B------:R-:W-:Y:S01]  /*22d0*/  IMAD.HI.U32 R2, R9, R7, RZ ;  /* 0x0000000709027227 */ /* 0x000fe200078e00ff */
[----:B------:R-:W-:-:S02]  /*22e0*/  ISETP.GE.AND P3, PT, R12, RZ, PT ;  /* 0x000000ff0c00720c */ /* 0x000fc40003f66270 */
[----:B------:R0:W-:Y:S01]  /*22f0*/  STL [R1+0x2b8], R16 ;  /* 0x0002b81001007387 */ /* 0x0001e20000100800 */
[----:B------:R-:W-:Y:S01]  /*2300*/  @!P4 IMAD.IADD R11, R11, 0x1, -R8 ;  /* 0x000000010b0bc824 */ /* 0x000fe200078e0a08 */
[----:B------:R-:W-:Y:S01]  /*2310*/  ISETP.GE.AND P4, PT, R14, RZ, PT ;  /* 0x000000ff0e00720c */ /* 0x000fe20003f86270 */
[----:B------:R-:W-:-:S04]  /*2320*/  IMAD.HI.U32 R4, R9, R10, RZ ;  /* 0x0000000a09047227 */ /* 0x000fc800078e00ff */
[----:B------:R-:W-:Y:S02]  /*2330*/  IMAD.MOV R2, RZ, RZ, -R2 ;  /* 0x000000ffff027224 */ /* 0x000fe400078e0a02 */
[----:B------:R-:W-:Y:S02]  /*2340*/  @!P5 IMAD.IADD R3, R3, 0x1, -R8 ;  /* 0x000000010303d824 */ /* 0x000fe400078e0a08 */
[C---:B------:R-:W-:Y:S02]  /*2350*/  IMAD R5, R8.reuse, R5, R6 ;  /* 0x0000000508057224 */ /* 0x040fe400078e0206 */
[----:B0-----:R-:W-:Y:S02]  /*2360*/  IMAD.MOV.U32 R16, RZ, RZ, R11 ;  /* 0x000000ffff107224 */ /* 0x001fe400078e000b */
[----:B------:R-:W-:Y:S01]  /*2370*/  IMAD.MOV R11, RZ, RZ, -R4 ;  /* 0x000000ffff0b7224 */ /* 0x000fe200078e0a04 */
[C---:B------:R-:W-:Y:S01]  /*2380*/  ISETP.GT.U32.AND P5, PT, R8.reuse, R5, PT ;  /* 0x000000050800720c */ /* 0x040fe20003fa4070 */
[----:B------:R-:W-:-:S02]  /*2390*/  IMAD R7, R8, R2, R7 ;  /* 0x0000000208077224 */ /* 0x000fc400078e0207 */
[----:B------:R-:W-:Y:S02]  /*23a0*/  IMAD.MOV.U32 R4, RZ, RZ, R3 ;  /* 0x000000ffff047224 */ /* 0x000fe400078e0003 */
[----:B------:R-:W-:Y:S02]  /*23b0*/  @!P6 IMAD.IADD R13, R13, 0x1, -R8 ;  /* 0x000000010d0de824 */ /* 0x000fe400078e0a08 */
[----:B------:R-:W-:Y:S01]  /*23c0*/  @!P1 IMAD.MOV R4, RZ, RZ, -R4 ;  /* 0x000000ffff049224 */ /* 0x000fe200078e0a04 */
[C---:B------:R-:W-:Y:S01]  /*23d0*/  ISETP.GT.U32.AND P1, PT, R8.reuse, R7, PT ;  /* 0x000000070800720c */ /* 0x040fe20003f24070 */
[----:B------:R-:W-:Y:S01]  /*23e0*/  @!P2 IMAD.MOV R16, RZ, RZ, -R16 ;  /* 0x000000ffff10a224 */ /* 0x000fe200078e0a10 */
[----:B------:R-:W-:Y:S01]  /*23f0*/  ISETP.GE.AND P2, PT, R15, RZ, PT ;  /* 0x000000ff0f00720c */ /* 0x000fe20003f46270 */
[----:B------:R-:W-:Y:S02]  /*2400*/  IMAD R11, R8, R11, R10 ;  /* 0x0000000b080b7224 */ /* 0x000fe400078e020a */
[----:B------:R-:W-:Y:S01]  /*2410*/  IMAD.MOV.U32 R15, RZ, RZ, R13 ;  /* 0x000000ffff0f7224 */ /* 0x000fe200078e000d */
[----:B------:R0:W-:Y:S01]  /*2420*/  STL [R1+0x2c0], R16 ;  /* 0x0002c01001007387 */ /* 0x0001e20000100800 */
[----:B------:R-:W-:-:S02]  /*2430*/  @!P5 IMAD.IADD R5, R5, 0x1, -R8 ;  /* 0x000000010505d824 */ /* 0x000fc400078e0a08 */
[----:B------:R-:W-:Y:S01]  /*2440*/  @!P0 IMAD.MOV R15, RZ, RZ, -R15 ;  /* 0x000000ffff0f8224 */ /* 0x000fe200078e0a0f */
[----:B------:R-:W-:Y:S01]  /*2450*/  ISETP.GT.U32.AND P0, PT, R8, R11, PT ;  /* 0x0000000b0800720c */ /* 0x000fe20003f04070 */
[----:B------:R-:W-:Y:S01]  /*2460*/  VIADD R2, R0, 0x1d ;  /* 0x0000001d00027836 */ /* 0x000fe20000000000 */
[----:B------:R-:W-:Y:S01]  /*2470*/  ISETP.GT.U32.AND P5, PT, R8, R5, PT ;  /* 0x000000050800720c */ /* 0x000fe20003fa4070 */
[--C-:B------:R-:W-:Y:S01]  /*2480*/  @!P1 IMAD.IADD R7, R7, 0x1, -R8.reuse ;  /* 0x0000000107079824 */ /* 0x100fe200078e0a08 */
[----:B------:R1:W-:Y:S01]  /*2490*/  STL [R1+0x80], R4 ;  /* 0x0000800401007387 */ /* 0x0003e20000100800 */
[----:B------:R-:W-:Y:S01]  /*24a0*/  VIADD R14, R0, 0x1e ;  /* 0x0000001e000e7836 */ /* 0x000fe20000000000 */
[----:B------:R-:W-:Y:S01]  /*24b0*/  ISETP.GE.AND P6, PT, R2, RZ, PT ;  /* 0x000000ff0200720c */ /* 0x000fe20003fc6270 */
[----:B------:R-:W-:Y:S01]  /*24c0*/  VIADD R18, R0, 0x20 ;  /* 0x0000002000127836 */ /* 0x000fe20000000000 */
[----:B------:R-:W-:Y:S01]  /*24d0*/  ISETP.GT.U32.AND P1, PT, R8, R7, PT ;  /* 0x000000070800720c */ /* 0x000fe20003f24070 */
[----:B------:R2:W-:Y:S01]  /*24e0*/  STL [R1+0x84], R15 ;  /* 0x0000840f01007387 */ /* 0x0005e20000100800 */
[----:B------:R-:W-:Y:S01]  /*24f0*/  IABS R6, R14 ;  /* 0x0000000e00067213 */ /* 0x000fe20000000000 */
[----:B0-----:R-:W-:Y:S01]  /*2500*/  VIADD R16, R0, 0x1f ;  /* 0x0000001f00107836 */ /* 0x001fe20000000000 */
[----:B------:R-:W-:Y:S01]  /*2510*/  IABS R12, R18 ;  /* 0x00000012000c7213 */ /* 0x000fe20000000000 */
[----:B------:R-:W-:Y:S01]  /*2520*/  @!P0 IMAD.IADD R11, R11, 0x1, -R8 ;  /* 0x000000010b0b8824 */ /* 0x000fe200078e0a08 */
[----:B-1----:R-:W-:Y:S01]  /*2530*/  IABS R4, R2 ;  /* 0x0000000200047213 */ /* 0x002fe20000000000 */
[----:B------:R-:W-:Y:S01]  /*2540*/  IMAD.HI.U32 R3, R9, R6, RZ ;  /* 0x0000000609037227 */ /* 0x000fe200078e00ff */
[----:B------:R-:W-:-:S02]  /*2550*/  IABS R10, R16 ;  /* 0x00000010000a7213 */ /* 0x000fc40000000000 */
[----:B------:R-:W-:Y:S01]  /*2560*/  ISETP.GT.U32.AND P0, PT, R8, R11, PT ;  /* 0x0000000b0800720c */ /* 0x000fe20003f04070 */
[----:B------:R-:W-:-:S04]  /*2570*/  IMAD.HI.U32 R2, R9, R4, RZ ;  /* 0x0000000409027227 */ /* 0x000fc800078e00ff */
[----:B------:R-:W-:Y:S02]  /*2580*/  IMAD.MOV R13, RZ, RZ, -R2 ;  /* 0x000000ffff0d7224 */ /* 0x000fe400078e0a02 */
[----:B--2---:R-:W-:Y:S02]  /*2590*/  IMAD.MOV R15, RZ, RZ, -R3 ;  /* 0x000000ffff0f7224 */ /* 0x004fe400078e0a03 */
[----:B------:R-:W-:Y:S01]  /*25a0*/  @!P5 IMAD.IADD R5, R5, 0x1, -R8 ;  /* 0x000000010505d824 */ /* 0x000fe200078e0a08 */
[----:B------:R-:W-:Y:S01]  /*25b0*/  ISETP.GE.AND P5, PT, R14, RZ, PT ;  /* 0x000000ff0e00720c */ /* 0x000fe20003fa6270 */
[C---:B------:R-:W-:Y:S02]  /*25c0*/  IMAD R3, R8.reuse, R13, R4 ;  /* 0x0000000d08037224 */ /* 0x040fe400078e0204 */
[----:B------:R-:W-:Y:S02]  /*25d0*/  @!P1 IMAD.IADD R7, R7, 0x1, -R8 ;  /* 0x0000000107079824 */ /* 0x000fe400078e0a08 */
[C---:B------:R-:W-:Y:S01]  /*25e0*/  IMAD R13, R8.reuse, R15, R6 ;  /* 0x0000000f080d7224 */ /* 0x040fe200078e0206 */
[----:B------:R-:W-:Y:S01]  /*25f0*/  ISETP.GT.U32.AND P1, PT, R8, R3, PT ;  /* 0x000000030800720c */ /* 0x000fe20003f24070 */
[----:B------:R-:W-:-:S02]  /*2600*/  IMAD.MOV.U32 R21, RZ, RZ, R5 ;  /* 0x000000ffff157224 */ /* 0x000fc400078e0005 */
[----:B------:R-:W-:Y:S02]  /*2610*/  IMAD.MOV.U32 R19, RZ, RZ, R7 ;  /* 0x000000ffff137224 */ /* 0x000fe400078e0007 */
[----:B------:R-:W-:Y:S01]  /*2620*/  @!P3 IMAD.MOV R21, RZ, RZ, -R21 ;  /* 0x000000ffff15b224 */ /* 0x000fe200078e0a15 */
[----:B------:R-:W-:Y:S01]  /*2630*/  ISETP.GT.U32.AND P3, PT, R8, R13, PT ;  /* 0x0000000d0800720c */ /* 0x000fe20003f64070 */
[----:B------:R-:W-:-:S03]  /*2640*/  IMAD.HI.U32 R4, R9, R12, RZ ;  /* 0x0000000c09047227 */ /* 0x000fc600078e00ff */
[----:B------:R-:W-:Y:S01]  /*2650*/  STL [R1+0x88], R21 ;  /* 0x0000881501007387 */ /* 0x000fe20000100800 */
[----:B------:R-:W-:Y:S01]  /*2660*/  @!P4 IMAD.MOV R19, RZ, RZ, -R19 ;  /* 0x000000ffff13c224 */ /* 0x000fe200078e0a13 */
[----:B------:R-:W-:Y:S01]  /*2670*/  ISETP.GE.AND P4, PT, R16, RZ, PT ;  /* 0x000000ff1000720c */ /* 0x000fe20003f86270 */
[----:B------:R-:W-:Y:S02]  /*2680*/  IMAD.MOV R17, RZ, RZ, -R4 ;  /* 0x000000ffff117224 */ /* 0x000fe400078e0a04 */
[----:B------:R-:W-:Y:S01]  /*2690*/  @!P0 IMAD.IADD R11, R11, 0x1, -R8 ;  /* 0x000000010b0b8824 */ /* 0x000fe200078e0a08 */
[----:B------:R0:W-:Y:S01]  /*26a0*/  STL [R1+0x2c8], R19 ;  /* 0x0002c81301007387 */ /* 0x0001e20000100800 */
[----:B------:R-:W-:Y:S02]  /*26b0*/  IMAD R7, R8, R17, R12 ;  /* 0x0000001108077224 */ /* 0x000fe400078e020c */
[----:B------:R-:W-:Y:S02]  /*26c0*/  VIADD R14, R0, 0x21 ;  /* 0x00000021000e7836 */ /* 0x000fe40000000000 */
[----:B------:R-:W-:-:S03]  /*26d0*/  IMAD.HI.U32 R2, R9, R10, RZ ;  /* 0x0000000a09027227 */ /* 0x000fc600078e00ff */
[----:B------:R-:W-:Y:S01]  /*26e0*/  IABS R4, R14 ;  /* 0x0000000e00047213 */ /* 0x000fe20000000000 */
[----:B------:R-:W-:Y:S02]  /*26f0*/  @!P3 IMAD.IADD R13, R13, 0x1, -R8 ;  /* 0x000000010d0db824 */ /* 0x000fe400078e0a08 */
[----:B0-----:R-:W-:Y:S02]  /*2700*/  IMAD.MOV.U32 R19, RZ, RZ, R11 ;  /* 0x000000ffff137224 */ /* 0x001fe400078e000b */
[----:B------:R-:W-:Y:S01]  /*2710*/  IMAD.MOV R15, RZ, RZ, -R2 ;  /* 0x000000ffff0f7224 */ /* 0x000fe200078e0a02 */
[C---:B------:R-:W-:Y:S01]  /*2720*/  ISETP.GT.U32.AND P3, PT, R8.reuse, R13, PT ;  /* 0x0000000d0800720c */ /* 0x040fe20003f64070 */
[----:B------:R-:W-:Y:S01]  /*2730*/  @!P2 IMAD.MOV R19, RZ, RZ, -R19 ;  /* 0x000000ffff13a224 */ /* 0x000fe200078e0a13 */
[C---:B------:R-:W-:Y:S01]  /*2740*/  ISETP.GT.U32.AND P2, PT, R8.reuse, R7, PT ;  /* 0x000000070800720c */ /* 0x040fe20003f44070 */
[C---:B------:R-:W-:Y:S02]  /*2750*/  IMAD R5, R8.reuse, R15, R10 ;  /* 0x0000000f08057224 */ /* 0x040fe400078e020a */
[----:B------:R-:W-:Y:S01]  /*2760*/  IMAD.HI.U32 R2, R9, R4, RZ ;  /* 0x0000000409027227 */ /* 0x000fe200078e00ff */
[----:B------:R-:W-:Y:S02]  /*2770*/  STL [R1+0x2cc], R19 ;  /* 0x0002cc1301007387 */ /* 0x000fe40000100800 */
[----:B------:R-:W-:Y:S01]  /*2780*/  ISETP.GT.U32.AND P0, PT, R8, R5, PT ;  /* 0x000000050800720c */ /* 0x000fe20003f04070 */
[----:B------:R-:W-:-:S02]  /*2790*/  VIADD R12, R0, 0x22 ;  /* 0x00000022000c7836 */ /* 0x000fc40000000000 */
[----:B------:R-:W-:Y:S02]  /*27a0*/  IMAD.MOV R11, RZ, RZ, -R2 ;  /* 0x000000ffff0b7224 */ /* 0x000fe400078e0a02 */
[--C-:B------:R-:W-:Y:S01]  /*27b0*/  @!P1 IMAD.IADD R3, R3, 0x1, -R8.reuse ;  /* 0x0000000103039824 */ /* 0x100fe200078e0a08 */
[----:B------:R-:W-:Y:S01]  /*27c0*/  IABS R6, R12 ;  /* 0x0000000c00067213 */ /* 0x000fe20000000000 */
[----:B------:R-:W-:Y:S02]  /*27d0*/  @!P2 IMAD.IADD R7, R7, 0x1, -R8 ;  /* 0x000000010707a824 */ /* 0x000fe400078e0a08 */
[C---:B------:R-:W-:Y:S01]  /*27e0*/  IMAD R11, R8.reuse, R11, R4 ;  /* 0x0000000b080b7224 */ /* 0x040fe200078e0204 */
[C---:B------:R-:W-:Y:S01]  /*27f0*/  ISETP.GT.U32.AND P1, PT, R8.reuse, R3, PT ;  /* 0x000000030800720c */ /* 0x040fe20003f24070 */
[----:B------:R-:W-:Y:S01]  /*2800*/  @!P3 IMAD.IADD R13, R13, 0x1, -R8 ;  /* 0x000000010d0db824 */ /* 0x000fe200078e0a08 */
[C---:B------:R-:W-:Y:S01]  /*2810*/  ISETP.GT.U32.AND P2, PT, R8.reuse, R7, PT ;  /* 0x000000070800720c */ /* 0x040fe20003f44070 */
[----:B------:R-:W-:Y:S01]  /*2820*/  IMAD.HI.U32 R2, R9, R6, RZ ;  /* 0x0000000609027227 */ /* 0x000fe200078e00ff */
[----:B------:R-:W-:-:S03]  /*2830*/  ISETP.GT.U32.AND P3, PT, R8, R11, PT ;  /* 0x0000000b0800720c */ /* 0x000fc60003f64070 */
[----:B------:R-:W-:Y:S02]  /*2840*/  IMAD.MOV.U32 R16, RZ, RZ, R13 ;  /* 0x000000ffff107224 */ /* 0x000fe400078e000d */
[----:B------:R-:W-:Y:S02]  /*2850*/  @!P0 IMAD.IADD R5, R5, 0x1, -R8 ;  /* 0x0000000105058824 */ /* 0x000fe400078e0a08 */
[----:B------:R-:W-:Y:S02]  /*2860*/  IMAD.MOV R13, RZ, RZ, -R2 ;  /* 0x000000ffff0d7224 */ /* 0x000fe400078e0a02 */
[----:B------:R-:W-:Y:S01]  /*2870*/  VIADD R15, R0, 0x23 ;  /* 0x00000023000f7836 */ /* 0x000fe20000000000 */
[C---:B------:R-:W-:Y:S01]  /*2880*/  ISETP.GT.U32.AND P0, PT, R8.reuse, R5, PT ;  /* 0x000000050800720c */ /* 0x040fe20003f04070 */
[C---:B------:R-:W-:Y:S02]  /*2890*/  IMAD R13, R8.reuse, R13, R6 ;  /* 0x0000000d080d7224 */ /* 0x040fe400078e0206 */
[--C-:B------:R-:W-:Y:S01]  /*28a0*/  @!P2 IMAD.IADD R7, R7, 0x1, -R8.reuse ;  /* 0x000000010707a824 */ /* 0x100fe200078e0a08 */
[----:B------:R-:W-:Y:S01]  /*28b0*/  IABS R10, R15 ;  /* 0x0000000f000a7213 */ /* 0x000fe20000000000 */
[--C-:B------:R-:W-:Y:S01]  /*28c0*/  @!P3 IMAD.IADD R11, R11, 0x1, -R8.reuse ;  /* 0x000000010b0bb824 */ /* 0x100fe200078e0a08 */
[----:B------:R-:W-:Y:S01]  /*28d0*/  ISETP.GT.U32.AND P2, PT, R8, R13, PT ;  /* 0x0000000d0800720c */ /* 0x000fe20003f44070 */
[----:B------:R-:W-:Y:S01]  /*28e0*/  @!P1 IMAD.IADD R3, R3, 0x1, -R8 ;  /* 0x0000000103039824 */ /* 0x000fe200078e0a08 */
[----:B------:R-:W-:Y:S01]  /*28f0*/  ISETP.GE.AND P1, PT, R18, RZ, PT ;  /* 0x000000ff1200720c */ /* 0x000fe20003f26270 */
[----:B------:R-:W-:Y:S01]  /*2900*/  IMAD.MOV.U32 R4, RZ, RZ, R10 ;  /* 0x000000ffff047224 */ /* 0x000fe200078e000a */
[----:B------:R-:W-:Y:S01]  /*2910*/  ISETP.GT.U32.AND P3, PT, R8, R11, PT ;  /* 0x0000000b0800720c */ /* 0x000fe20003f64070 */
[----:B------:R-:W-:-:S02]  /*2920*/  IMAD.MOV.U32 R17, RZ, RZ, R3 ;  /* 0x000000ffff117224 */ /* 0x000fc400078e0003 */
[----:B------:R-:W-:-:S04]  /*2930*/  IMAD.HI.U32 R3, R9, R4, RZ ;  /* 0x0000000409037227 */ /* 0x000fc800078e00ff */
[--C-:B------:R-:W-:Y:S01]  /*2940*/  @!P0 IMAD.IADD R5, R5, 0x1, -R8.reuse ;  /* 0x0000000105058824 */ /* 0x100fe200078e0a08 */
[----:B------:R-:W-:Y:S01]  /*2950*/  ISETP.GE.AND P0, PT, R15, RZ, PT ;  /* 0x000000ff0f00720c */ /* 0x000fe20003f06270 */
[----:B------:R-:W-:Y:S02]  /*2960*/  VIADD R2, R0, 0x24 ;  /* 0x0000002400027836 */ /* 0x000fe40000000000 */
[----:B------:R-:W-:Y:S02]  /*2970*/  IMAD.MOV R3, RZ, RZ, -R3 ;  /* 0x000000ffff037224 */ /* 0x000fe400078e0a03 */
[----:B------:R-:W-:Y:S01]  /*2980*/  @!P6 IMAD.MOV R17, RZ, RZ, -R17 ;  /* 0x000000ffff11e224 */ /* 0x000fe200078e0a11 */
[----:B------:R-:W-:Y:S01]  /*2990*/  ISETP.GE.AND P6, PT, R14, RZ, PT ;  /* 0x000000ff0e00720c */ /* 0x000fe20003fc6270 */
[----:B------:R-:W-:Y:S01]  /*29a0*/  IMAD.MOV.U32 R14, RZ, RZ, R5 ;  /* 0x000000ffff0e7224 */ /* 0x000fe200078e0005 */
[----:B------:R-:W-:Y:S01]  /*29b0*/  IABS R5, R2 ;  /* 0x0000000200057213 */ /* 0x000fe20000000000 */
[----:B------:R-:W-:Y:S01]  /*29c0*/  @!P2 IMAD.IADD R13, R13, 0x1, -R8 ;  /* 0x000000010d0da824 */ /* 0x000fe200078e0a08 */
[----:B------:R-:W-:Y:S01]  /*29d0*/  STL [R1+0x2d4], R17 ;  /* 0x0002d41101007387 */ /* 0x000fe20000100800 */
[----:B------:R-:W-:-:S02]  /*29e0*/  IMAD R3, R8, R3, R4 ;  /* 0x0000000308037224 */ /* 0x000fc400078e0204 */
[----:B------:R-:W-:Y:S01]  /*29f0*/  VIADD R4, R0, 0x25 ;  /* 0x0000002500047836 */ /* 0x000fe20000000000 */
[----:B------:R-:W-:Y:S01]  /*2a00*/  ISETP.GT.U32.AND P2, PT, R8, R13, PT ;  /* 0x0000000d0800720c */ /* 0x000fe20003f44070 */
[----:B------:R-:W-:Y:S01]  /*2a10*/  @!P4 IMAD.MOV R14, RZ, RZ, -R14 ;  /* 0x000000ffff0ec224 */ /* 0x000fe200078e0a0e */
[----:B------:R-:W-:Y:S01]  /*2a20*/  ISETP.GE.AND P4, PT, R2, RZ, PT ;  /* 0x000000ff0200720c */ /* 0x000fe20003f86270 */
[----:B------:R-:W-:Y:S01]  /*2a30*/  @!P3 IMAD.IADD R11, R11, 0x1, -R8 ;  /* 0x000000010b0bb824 */ /* 0x000fe200078e0a08 */
[----:B------:R-:W-:Y:S01]  /*2a40*/  ISETP.GT.U32.AND P3, PT, R8, R3, PT ;  /* 0x000000030800720c */ /* 0x000fe20003f64070 */
[----:B------:R-:W-:Y:S01]  /*2a50*/  IMAD.MOV.U32 R10, RZ, RZ, R7 ;  /* 0x000000ffff0a7224 */ /* 0x000fe200078e0007 */
[----:B------:R-:W-:Y:S01]  /*2a60*/  IABS R7, R4 ;  /* 0x0000000400077213 */ /* 0x000fe20000000000 */
[----:B------:R-:W-:-:S04]  /*2a70*/  IMAD.HI.U32 R2, R9, R5, RZ ;  /* 0x0000000509027227 */ /* 0x000fc800078e00ff */
[----:B------:R-:W-:Y:S01]  /*2a80*/  @!P1 IMAD.MOV R10, RZ, RZ, -R10 ;  /* 0x000000ffff0a9224 */ /* 0x000fe200078e0a0a */
[----:B------:R-:W-:Y:S01]  /*2a90*/  ISETP.GE.AND P1, PT, R4, RZ, PT ;  /* 0x000000ff0400720c */ /* 0x000fe20003f26270 */
[----:B------:R-:W-:Y:S02]  /*2aa0*/  IMAD.MOV R2, RZ, RZ, -R2 ;  /* 0x000000ffff027224 */ /* 0x000fe400078e0a02 */
[----:B------:R-:W-:-:S04]  /*2ab0*/  IMAD.HI.U32 R4, R9, R7, RZ ;  /* 0x0000000709047227 */ /* 0x000fc800078e00ff */
[----:B------:R-:W-:Y:S01]  /*2ac0*/  @!P5 IMAD.MOV R16, RZ, RZ, -R16 ;  /* 0x000000ffff10d224 */ /* 0x000fe200078e0a10 */
[----:B------:R-:W-:Y:S01]  /*2ad0*/  ISETP.GE.AND P5, PT, R12, RZ, PT ;  /* 0x000000ff0c00720c */ /* 0x000fe20003fa6270 */
[C---:B------:R-:W-:Y:S02]  /*2ae0*/  IMAD R5, R8.reuse, R2, R5 ;  /* 0x0000000208057224 */ /* 0x040fe400078e0205 */
[----:B------:R-:W-:Y:S01]  /*2af0*/  IMAD.MOV R4, RZ, RZ, -R4 ;  /* 0x000000ffff047224 */ /* 0x000fe200078e0a04 */
[----:B------:R0:W-:Y:S01]  /*2b00*/  STL [R1+0x2dc], R16 ;  /* 0x0002dc1001007387 */ /* 0x0001e20000100800 */
[--C-:B------:R-:W-:Y:S01]  /*2b10*/  @!P2 IMAD.IADD R13, R13, 0x1, -R8.reuse ;  /* 0x000000010d0da824 */ /* 0x100fe200078e0a08 */
[C---:B------:R-:W-:Y:S01]  /*2b20*/  ISETP.GT.U32.AND P2, PT, R8.reuse, R5, PT ;  /* 0x000000050800720c */ /* 0x040fe20003f44070 */
[----:B------:R-:W-:Y:S01]  /*2b30*/  @!P3 IMAD.IADD R3, R3, 0x1, -R8 ;  /* 0x000000010303b824 */ /* 0x000fe200078e0a08 */
[----:B------:R1:W-:Y:S01]  /*2b40*/  STL [R1+0x2e4], R14 ;  /* 0x0002e40e01007387 */ /* 0x0003e20000100800 */
[----:B------:R-:W-:-:S02]  /*2b50*/  IMAD R7, R8, R4, R7 ;  /* 0x0000000408077224 */ /* 0x000fc400078e0207 */
[----:B------:R-:W-:Y:S01]  /*2b60*/  VIADD R12, R0, 0x26 ;  /* 0x00000026000c7836 */ /* 0x000fe20000000000 */
[----:B------:R-:W-:Y:S01]  /*2b70*/  ISETP.GT.U32.AND P3, PT, R8, R3, PT ;  /* 0x000000030800720c */ /* 0x000fe20003f64070 */
[----:B------:R-:W-:Y:S01]  /*2b80*/  IMAD.MOV.U32 R15, RZ, RZ, R13 ;  /* 0x000000ffff0f7224 */ /* 0x000fe200078e000d */
[----:B------:R2:W-:Y:S01]  /*2b90*/  STL [R1+0x8c], R10 ;  /* 0x00008c0a01007387 */ /* 0x0005e20000100800 */
[----:B0-----:R-:W-:Y:S01]  /*2ba0*/  IMAD.MOV.U32 R16, RZ, RZ, R11 ;  /* 0x000000ffff107224 */ /* 0x001fe200078e000b */
[----:B------:R-:W-:Y:S01]  /*2bb0*/  IABS R6, R12 ;  /* 0x0000000c00067213 */ /* 0x000fe20000000000 */
[----:B------:R-:W-:Y:S01]  /*2bc0*/  @!P5 IMAD.MOV R15, RZ, RZ, -R15 ;  /* 0x000000ffff0fd224 */ /* 0x000fe200078e0a0f */
[----:B------:R-:W-:Y:S01]  /*2bd0*/  ISETP.GE.AND P5, PT, R12, RZ, PT ;  /* 0x000000ff0c00720c */ /* 0x000fe20003fa6270 */
[----:B------:R-:W-:Y:S01]  /*2be0*/  @!P6 IMAD.MOV R16, RZ, RZ, -R16 ;  /* 0x000000ffff10e224 */ /* 0x000fe200078e0a10 */
[----:B------:R-:W-:Y:S01]  /*2bf0*/  ISETP.GT.U32.AND P6, PT, R8, R7, PT ;  /* 0x000000070800720c */ /* 0x000fe20003fc4070 */
[----:B------:R-:W-:-:S02]  /*2c00*/  @!P2 IMAD.IADD R5, R5, 0x1, -R8 ;  /* 0x000000010505a824 */ /* 0x000fc400078e0a08 */
[----:B-1----:R-:W-:Y:S01]  /*2c10*/  VIADD R14, R0, 0x27 ;  /* 0x00000027000e7836 */ /* 0x002fe20000000000 */
[----:B------:R-:W-:Y:S01]  /*2c20*/  STL [R1+0x90], R16 ;  /* 0x0000901001007387 */ /* 0x000fe20000100800 */
[--C-:B------:R-:W-:Y:S01]  /*2c30*/  @!P3 IMAD.IADD R3, R3, 0x1, -R8.reuse ;  /* 0x000000010303b824 */ /* 0x100fe200078e0a08 */
[----:B------:R-:W-:Y:S01]  /*2c40*/  ISETP.GT.U32.AND P2, PT, R8, R5, PT ;  /* 0x000000050800720c */ /* 0x000fe20003f44070 */
[----:B------:R-:W-:Y:S01]  /*2c50*/  IMAD.HI.U32 R2, R9, R6, RZ ;  /* 0x0000000609027227 */ /* 0x000fe200078e00ff */
[----:B--2---:R-:W-:Y:S01]  /*2c60*/  IABS R10, R14 ;  /* 0x0000000e000a7213 */ /* 0x004fe20000000000 */
[----:B------:R0:W-:Y:S01]  /*2c70*/  STL [R1+0x94], R15 ;  /* 0x0000940f01007387 */ /* 0x0001e20000100800 */
[----:B------:R-:W-:Y:S01]  /*2c80*/  ISETP.GE.AND P3, PT, R14, RZ, PT ;  /* 0x000000ff0e00720c */ /* 0x000fe20003f66270 */
[----:B------:R-:W-:Y:S02]  /*2c90*/  VIADD R14, R0, 0x28 ;  /* 0x00000028000e7836 */ /* 0x000fe40000000000 */
[----:B------:R-:W-:-:S02]  /*2ca0*/  @!P6 IMAD.IADD R7, R7, 0x1, -R8 ;  /* 0x000000010707e824 */ /* 0x000fc400078e0a08 */
[----:B------:R-:W-:Y:S02]  /*2cb0*/  IMAD.MOV R11, RZ, RZ, -R2 ;  /* 0x000000ffff0b7224 */ /* 0x000fe400078e0a02 */
[----:B------:R-:W-:Y:S01]  /*2cc0*/  IMAD.HI.U32 R4, R9, R10, RZ ;  /* 0x0000000a09047227 */ /* 0x000fe200078e00ff */
[----:B------:R-:W-:Y:S02]  /*2cd0*/  ISETP.GT.U32.AND P6, PT, R8, R7, PT ;  /* 0x000000070800720c */ /* 0x000fe40003fc4070 */
[----:B0-----:R-:W-:Y:S01]  /*2ce0*/  IABS R15, R14 ;  /* 0x0000000e000f7213 */ /* 0x001fe20000000000 */
[----:B------:R-:W-:Y:S02]  /*2cf0*/  VIADD R16, R0, 0x29 ;  /* 0x0000002900107836 */ /* 0x000fe40000000000 */
[----:B------:R-:W-:Y:S02]  /*2d00*/  IMAD R11, R8, R11, R6 ;  /* 0x0000000b080b7224 */ /* 0x000fe400078e0206 */
[----:B------:R-:W-:Y:S01]  /*2d10*/  IMAD.MOV R13, RZ, RZ, -R4 ;  /* 0x000000ffff0d7224 */ /* 0x000fe200078e0a04 */
[----:B------:R-:W-:Y:S01]  /*2d20*/  IABS R17, R16 ;  /* 0x0000001000117213 */ /* 0x000fe20000000000 */
[----:B------:R-:W-:-:S02]  /*2d30*/  VIADD R12, R0, 0x2c ;  /* 0x0000002c000c7836 */ /* 0x000fc40000000000 */
[----:B------:R-:W-:-:S03]  /*2d40*/  IMAD.HI.U32 R2, R9, R15, RZ ;  /* 0x0000000f09027227 */ /* 0x000fc600078e00ff */
[----:B------:R-:W-:Y:S01]  /*2d50*/  IABS R23, R12 ;  /* 0x0000000c00177213 */ /* 0x000fe20000000000 */
[----:B------:R-:W-:Y:S01]  /*2d60*/  @!P2 IMAD.IADD R5, R5, 0x1, -R8 ;  /* 0x000000010505a824 */ /* 0x000fe200078e0a08 */
[C---:B------:R-:W-:Y:S01]  /*2d70*/  ISETP.GT.U32.AND P2, PT, R8.reuse, R11, PT ;  /* 0x0000000b0800720c */ /* 0x040fe20003f44070 */
[----:B------:R-:W-:Y:S02]  /*2d80*/  IMAD R13, R8, R13, R10 ;  /* 0x0000000d080d7224 */ /* 0x000fe400078e020a */
[----:B------:R-:W-:Y:S02]  /*2d90*/  IMAD.MOV R6, RZ, RZ, -R2 ;  /* 0x000000ffff067224 */ /* 0x000fe400078e0a02 */
[----:B------:R-:W-:-:S04]  /*2da0*/  IMAD.HI.U32 R2, R9, R17, RZ ;  /* 0x0000001109027227 */ /* 0x000fc800078e00ff */
[----:B------:R-:W-:Y:S01]  /*2db0*/  @!P6 IMAD.IADD R7, R7, 0x1, -R8 ;  /* 0x000000010707e824 */ /* 0x000fe200078e0a08 */
[----:B------:R-:W-:Y:S01]  /*2dc0*/  ISETP.GT.U32.AND P6, PT, R8, R13, PT ;  /* 0x0000000d0800720c */ /* 0x000fe20003fc4070 */
[----:B------:R-:W-:Y:S02]  /*2dd0*/  IMAD.MOV R10, RZ, RZ, -R2 ;  /* 0x000000ffff0a7224 */ /* 0x000fe400078e0a02 */
[----:B------:R-:W-:-:S04]  /*2de0*/  IMAD.HI.U32 R2, R9, R23, RZ ;  /* 0x0000001709027227 */ /* 0x000fc800078e00ff */
[----:B------:R-:W-:Y:S02]  /*2df0*/  VIADD R18, R0, 0x2a ;  /* 0x0000002a00127836 */ /* 0x000fe40000000000 */
[C---:B------:R-:W-:Y:S02]  /*2e00*/  IMAD R15, R8.reuse, R6, R15 ;  /* 0x00000006080f7224 */ /* 0x040fe400078e020f */
[----:B------:R-:W-:Y:S01]  /*2e10*/  IMAD.MOV R2, RZ, RZ, -R2 ;  /* 0x000000ffff027224 */ /* 0x000fe200078e0a02 */
[----:B------:R-:W-:Y:S01]  /*2e20*/  IABS R19, R18 ;  /* 0x0000001200137213 */ /* 0x000fe20000000000 */
[----:B------:R-:W-:Y:S01]  /*2e30*/  @!P2 IMAD.IADD R11, R11, 0x1, -R8 ;  /* 0x000000010b0ba824 */ /* 0x000fe200078e0a08 */
[C---:B------:R-:W-:Y:S01]  /*2e40*/  ISETP.GT.U32.AND P2, PT, R8.reuse, R15, PT ;  /* 0x0000000f0800720c */ /* 0x040fe20003f44070 */
[C---:B------:R-:W-:Y:S02]  /*2e50*/  IMAD R17, R8.reuse, R10, R17 ;  /* 0x0000000a08117224 */ /* 0x040fe400078e0211 */
[----:B------:R-:W-:-:S02]  /*2e60*/  IMAD R23, R8, R2, R23 ;  /* 0x0000000208177224 */ /* 0x000fc400078e0217 */
[----:B------:R-:W-:Y:S02]  /*2e70*/  IMAD.MOV.U32 R26, RZ, RZ, R3 ;  /* 0x000000ffff1a7224 */ /* 0x000fe400078e0003 */
[----:B------:R-:W-:Y:S02]  /*2e80*/  IMAD.MOV.U32 R2, RZ, RZ, R5 ;  /* 0x000000ffff027224 */ /* 0x000fe400078e0005 */
[----:B------:R-:W-:-:S04]  /*2e90*/  IMAD.HI.U32 R4, R9, R19, RZ ;  /* 0x0000001309047227 */ /* 0x000fc800078e00ff */
[----:B------:R-:W-:Y:S01]  /*2ea0*/  @!P6 IMAD.IADD R13, R13, 0x1, -R8 ;  /* 0x000000010d0de824 */ /* 0x000fe200078e0a08 */
[C---:B------:R-:W-:Y:S01]  /*2eb0*/  ISETP.GT.U32.AND P6, PT, R8.reuse, R17, PT ;  /* 0x000000110800720c */ /* 0x040fe20003fc4070 */
[----:B------:R-:W-:Y:S02]  /*2ec0*/  @!P0 IMAD.MOV R26, RZ, RZ, -R26 ;  /* 0x000000ffff1a8224 */ /* 0x000fe400078e0a1a */
[----:B------:R-:W-:Y:S01]  /*2ed0*/  @!P4 IMAD.MOV R2, RZ, RZ, -R2 ;  /* 0x000000ffff02c224 */ /* 0x000fe200078e0a02 */
[----:B------:R-:W-:Y:S01]  /*2ee0*/  ISETP.GT.U32.AND P0, PT, R8, R13, PT ;  /* 0x0000000d0800720c */ /* 0x000fe20003f04070 */
[----:B------:R-:W-:Y:S01]  /*2ef0*/  IMAD.MOV R4, RZ, RZ, -R4 ;  /* 0x000000ffff047224 */ /* 0x000fe200078e0a04 */
[----:B------:R-:W-:Y:S01]  /*2f00*/  STL [R1+0x2ec], R26 ;  /* 0x0002ec1a01007387 */ /* 0x000fe20000100800 */
[----:B------:R-:W-:Y:S02]  /*2f10*/  VIADD R22, R0, 0x2b ;  /* 0x0000002b00167836 */ /* 0x000fe40000000000 */
[C---:B------:R-:W-:Y:S01]  /*2f20*/  IMAD R19, R8.reuse, R4, R19 ;  /* 0x0000000408137224 */ /* 0x040fe200078e0213 */
[----:B------:R0:W-:Y:S01]  /*2f30*/  STL [R1+0x2f4], R2 ;  /* 0x0002f40201007387 */ /* 0x0001e20000100800 */
[--C-:B------:R-:W-:Y:S01]  /*2f40*/  @!P2 IMAD.IADD R15, R15, 0x1, -R8.reuse ;  /* 0x000000010f0fa824 */ /* 0x100fe200078e0a08 */
[----:B------:R-:W-:Y:S01]  /*2f50*/  ISETP.GT.U32.AND P2, PT, R8, R11, PT ;  /* 0x0000000b0800720c */ /* 0x000fe20003f44070 */
[--C-:B------:R-:W-:Y:S01]  /*2f60*/  @!P6 IMAD.IADD R17, R17, 0x1, -R8.reuse ;  /* 0x000000011111e824 */ /* 0x100fe200078e0a08 */
[----:B------:R-:W-:Y:S01]  /*2f70*/  IABS R21, R22 ;  /* 0x0000001600157213 */ /* 0x000fe20000000000 */
[----:B------:R-:W-:Y:S01]  /*2f80*/  VIADD R10, R0, 0x2d ;  /* 0x0000002d000a7836 */ /* 0x000fe20000000000 */
[C---:B------:R-:W-:Y:S01]  /*2f90*/  ISETP.GT.U32.AND P6, PT, R8.reuse, R15, PT ;  /* 0x0000000f0800720c */ /* 0x040fe20003fc4070 */
[----:B------:R-:W-:Y:S01]  /*2fa0*/  @!P0 IMAD.IADD R13, R13, 0x1, -R8 ;  /* 0x000000010d0d8824 */ /* 0x000fe200078e0a08 */
[----:B------:R-:W-:Y:S01]  /*2fb0*/  ISETP.GT.U32.AND P4, PT, R8, R17, PT ;  /* 0x000000110800720c */ /* 0x000fe20003f84070 */
[----:B------:R-:W-:Y:S01]  /*2fc0*/  IMAD.HI.U32 R6, R9, R21, RZ ;  /* 0x0000001509067227 */ /* 0x000fe200078e00ff */
[----:B------:R-:W-:-:S02]  /*2fd0*/  IABS R4, R10 ;  /* 0x0000000a00047213 */ /* 0x000fc40000000000 */
[----:B------:R-:W-:Y:S01]  /*2fe0*/  ISETP.GE.AND P0, PT, R14, RZ, PT ;  /* 0x000000ff0e00720c */ /* 0x000fe20003f06270 */
[----:B0-----:R-:W-:Y:S02]  /*2ff0*/  IMAD.MOV.U32 R2, RZ, RZ, R7 ;  /* 0x000000ffff027224 */ /* 0x001fe400078e0007 */
[----:B------:R-:W-:Y:S02]  /*3000*/  IMAD.MOV R6, RZ, RZ, -R6 ;  /* 0x000000ffff067224 */ /* 0x000fe400078e0a06 */
[----:B------:R-:W-:Y:S01]  /*3010*/  @!P1 IMAD.MOV R2, RZ, RZ, -R2 ;  /* 0x000000ffff029224 */ /* 0x000fe200078e0a02 */
[C---:B------:R-:W-:Y:S01]  /*3020*/  ISETP.GT.U32.AND P1, PT, R8.reuse, R19, PT ;  /* 0x000000130800720c */ /* 0x040fe20003f24070 */
[--C-:B------:R-:W-:Y:S02]  /*3030*/  @!P2 IMAD.IADD R11, R11, 0x1, -R8.reuse ;  /* 0x000000010b0ba824 */ /* 0x100fe400078e0a08 */
[C---:B------:R-:W-:Y:S01]  /*3040*/  IMAD R21, R8.reuse, R6, R21 ;  /* 0x0000000608157224 */ /* 0x040fe200078e0215 */
[----:B------:R-:W-:Y:S01]  /*3050*/  IABS R6, R24 ;  /* 0x0000001800067213 */ /* 0x000fe20000000000 */
[----:B------:R-:W-:Y:S01]  /*3060*/  IMAD.MOV.U32 R27, RZ, RZ, R11 ;  /* 0x000000ffff1b7224 */ /* 0x000fe200078e000b */
[----:B------:R0:W-:Y:S01]  /*3070*/  STL [R1+0x2f8], R2 ;  /* 0x0002f80201007387 */ /* 0x0001e20000100800 */
[----:B------:R-:W-:Y:S01]  /*3080*/  @!P6 IMAD.IADD R15, R15, 0x1, -R8 ;  /* 0x000000010f0fe824 */ /* 0x000fe200078e0a08 */
[C---:B------:R-:W-:Y:S01]  /*3090*/  ISETP.GT.U32.AND P6, PT, R8.reuse, R23, PT ;  /* 0x000000170800720c */ /* 0x040fe20003fc4070 */
[----:B------:R-:W-:Y:S01]  /*30a0*/  @!P5 IMAD.MOV R27, RZ, RZ, -R27 ;  /* 0x000000ffff1bd224 */ /* 0x000fe200078e0a1b */
[----:B------:R-:W-:Y:S01]  /*30b0*/  ISETP.GT.U32.AND P2, PT, R8, R21, PT ;  /* 0x000000150800720c */ /* 0x000fe20003f44070 */
[----:B------:R-:W-:-:S03]  /*30c0*/  IMAD.HI.U32 R3, R9, R6, RZ ;  /* 0x0000000609037227 */ /* 0x000fc600078e00ff */
[----:B------:R-:W-:Y:S01]  /*30d0*/  STL [R1+0x300], R27 ;  /* 0x0003001b01007387 */ /* 0x000fe20000100800 */
[----:B------:R-:W-:Y:S01]  /*30e0*/  @!P1 IMAD.IADD R19, R19, 0x1, -R8 ;  /* 0x0000000113139824 */ /* 0x000fe200078e0a08 */
[----:B------:R-:W-:Y:S01]  /*30f0*/  ISETP.GE.AND P1, PT, R18, RZ, PT ;  /* 0x000000ff1200720c */ /* 0x000fe20003f26270 */
[----:B0-----:R-:W-:-:S03]  /*3100*/  IMAD.HI.U32 R2, R9, R4, RZ ;  /* 0x0000000409027227 */ /* 0x001fc600078e00ff */
[----:B------:R-:W-:Y:S01]  /*3110*/  ISETP.GT.U32.AND P5, PT, R8, R19, PT ;  /* 0x000000130800720c */ /* 0x000fe20003fa4070 */
[----:B------:R-:W-:Y:S02]  /*3120*/  IMAD.MOV R5, RZ, RZ, -R2 ;  /* 0x000000ffff057224 */ /* 0x000fe400078e0a02 */
[----:B------:R-:W-:Y:S01]  /*3130*/  @!P4 IMAD.IADD R17, R17, 0x1, -R8 ;  /* 0x000000011111c824 */ /* 0x000fe200078e0a08 */
[----:B------:R-:W-:Y:S01]  /*3140*/  ISETP.GE.AND P4, PT, R16, RZ, PT ;  /* 0x000000ff1000720c */ /* 0x000fe20003f86270 */
[----:B------:R-:W-:Y:S02]  /*3150*/  IMAD.MOV R7, RZ, RZ, -R3 ;  /* 0x000000ffff077224 */ /* 0x000fe400078e0a03 */
[C---:B------:R-:W-:Y:S02]  /*3160*/  IMAD R3, R8.reuse, R5, R4 ;  /* 0x0000000508037224 */ /* 0x040fe400078e0204 */
[----:B------:R-:W-:Y:S02]  /*3170*/  IMAD R5, R8, R7, R6 ;  /* 0x0000000708057224 */ /* 0x000fe400078e0206 */
[----:B------:R-:W-:-:S02]  /*3180*/  IMAD.MOV.U32 R26, RZ, RZ, R13 ;  /* 0x000000ffff1a7224 */ /* 0x000fc400078e000d */
[----:B------:R-:W-:Y:S02]  /*3190*/  IMAD.MOV.U32 R7, RZ, RZ, R15 ;  /* 0x000000ffff077224 */ /* 0x000fe400078e000f */
[--C-:B------:R-:W-:Y:S02]  /*31a0*/  @!P6 IMAD.IADD R23, R23, 0x1, -R8.reuse ;  /* 0x000000011717e824 */ /* 0x100fe400078e0a08 */
[----:B------:R-:W-:Y:S01]  /*31b0*/  @!P2 IMAD.IADD R21, R21, 0x1, -R8 ;  /* 0x000000011515a824 */ /* 0x000fe200078e0a08 */
[----:B------:R-:W-:Y:S01]  /*31c0*/  ISETP.GE.AND P2, PT, R22, RZ, PT ;  /* 0x000000ff1600720c */ /* 0x000fe20003f46270 */
[----:B------:R-:W-:Y:S01]  /*31d0*/  @!P3 IMAD.MOV R26, RZ, RZ, -R26 ;  /* 0x000000ffff1ab224 */ /* 0x000fe200078e0a1a */
[C---:B------:R-:W-:Y:S01]  /*31e0*/  ISETP.GT.U32.AND P6, PT, R8.reuse, R23, PT ;  /* 0x000000170800720c */ /* 0x040fe20003fc4070 */
[----:B------:R-:W-:Y:S01]  /*31f0*/  @!P5 IMAD.IADD R19, R19, 0x1, -R8 ;  /* 0x000000011313d824 */ /* 0x000fe200078e0a08 */
[C---:B------:R-:W-:Y:S01]  /*3200*/  ISETP.GT.U32.AND P5, PT, R8.reuse, R5, PT ;  /* 0x000000050800720c */ /* 0x040fe20003fa4070 */
[----:B------:R-:W-:Y:S01]  /*3210*/  @!P0 IMAD.MOV R7, RZ, RZ, -R7 ;  /* 0x000000ffff078224 */ /* 0x000fe200078e0a07 */
[----:B------:R-:W-:Y:S01]  /*3220*/  ISETP.GT.U32.AND P3, PT, R8, R21, PT ;  /* 0x000000150800720c */ /* 0x000fe20003f64070 */
[----:B------:R-:W-:Y:S01]  /*3230*/  VIADD R4, R0, 0x2f ;  /* 0x0000002f00047836 */ /* 0x000fe20000000000 */
[----:B------:R-:W-:Y:S01]  /*3240*/  STL [R1+0x304], R26 ;  /* 0x0003041a01007387 */ /* 0x000fe20000100800 */
[----:B------:R-:W-:Y:S01]  /*3250*/  IMAD.MOV.U32 R2, RZ, RZ, R17 ;  /* 0x000000ffff027224 */ /* 0x000fe200078e0011 */
[----:B------:R-:W-:Y:S01]  /*3260*/  ISETP.GT.U32.AND P0, PT, R8, R3, PT ;  /* 0x000000030800720c */ /* 0x000fe20003f04070 */
[----:B------:R-:W-:Y:S01]  /*3270*/  VIADD R6, R0, 0x30 ;  /* 0x0000003000067836 */ /* 0x000fe20000000000 */
[----:B------:R0:W-:Y:S01]  /*3280*/  STL [R1+0x98], R7 ;  /* 0x0000980701007387 */ /* 0x0001e20000100800 */
[----:B------:R-:W-:Y:S01]  /*3290*/  @!P4 IMAD.MOV R2, RZ, RZ, -R2 ;  /* 0x000000ffff02c224 */ /* 0x000fe200078e0a02 */
[----:B------:R-:W-:Y:S01]  /*32a0*/  ISETP.GE.AND P4, PT, R12, RZ, PT ;  /* 0x000000ff0c00720c */ /* 0x000fe20003f86270 */
[--C-:B------:R-:W-:Y:S01]  /*32b0*/  @!P6 IMAD.IADD R23, R23, 0x1, -R8.reuse ;  /* 0x000000011717e824 */ /* 0x100fe200078e0a08 */
[----:B------:R-:W-:Y:S01]  /*32c0*/  IABS R11, R6 ;  /* 0x00000006000b7213 */ /* 0x000fe20000000000 */
[--C-:B------:R-:W-:Y:S01]  /*32d0*/  @!P5 IMAD.IADD R5, R5, 0x1, -R8.reuse ;  /* 0x000000010505d824 */ /* 0x100fe200078e0a08 */
[----:B------:R1:W-:Y:S01]  /*32e0*/  STL [R1+0x9c], R2 ;  /* 0x00009c0201007387 */ /* 0x0003e20000100800 */
[--C-:B------:R-:W-:Y:S01]  /*32f0*/  @!P3 IMAD.IADD R21, R21, 0x1, -R8.reuse ;  /* 0x000000011515b824 */ /* 0x100fe200078e0a08 */
[----:B------:R-:W-:Y:S01]  /*3300*/  ISETP.GE.AND P3, PT, R10, RZ, PT ;  /* 0x000000ff0a00720c */ /* 0x000fe20003f66270 */
[----:B------:R-:W-:Y:S01]  /*3310*/  IMAD.MOV.U32 R14, RZ, RZ, R19 ;  /* 0x000000ffff0e7224 */ /* 0x000fe200078e0013 */
[----:B0-----:R-:W-:Y:S01]  /*3320*/  IABS R7, R4 ;  /* 0x0000000400077213 */ /* 0x001fe20000000000 */
[----:B------:R-:W-:Y:S01]  /*3330*/  @!P0 IMAD.IADD R3, R3, 0x1, -R8 ;  /* 0x0000000103038824 */ /* 0x000fe200078e0a08 */
[----:B------:R-:W-:Y:S01]  /*3340*/  ISETP.GE.AND P0, PT, R4, RZ, PT ;  /* 0x000000ff0400720c */ /* 0x000fe20003f06270 */
[----:B------:R-:W-:Y:S01]  /*3350*/  IMAD.HI.U32 R4, R9, R11, RZ ;  /* 0x0000000b09047227 */ /* 0x000fe200078e00ff */
[----:B------:R-:W-:-:S02]  /*3360*/  ISETP.GT.U32.AND P5, PT, R8, R5, PT ;  /* 0x000000050800720c */ /* 0x000fc40003fa4070 */
[----:B------:R-:W-:Y:S01]  /*3370*/  ISETP.GE.AND P6, PT, R24, RZ, PT ;  /* 0x000000ff1800720c */ /* 0x000fe20003fc6270 */
[----:B-1----:R-:W-:-:S04]  /*3380*/  IMAD.HI.U32 R2, R9, R7, RZ ;  /* 0x0000000709027227 */ /* 0x002fc800078e00ff */
[----:B------:R-:W-:Y:S02]  /*3390*/  IMAD.MOV R2, RZ, RZ, -R2 ;  /* 0x000000ffff027224 */ /* 0x000fe400078e0a02 */
[----:B------:R-:W-:Y:S02]  /*33a0*/  IMAD.MOV.U32 R10, RZ, RZ, R23 ;  /* 0x000000ffff0a7224 */ /* 0x000fe400078e0017 */
[C---:B------:R-:W-:Y:S02]  /*33b0*/  IMAD R7, R8.reuse, R2, R7 ;  /* 0x0000000208077224 */ /* 0x040fe400078e0207 */
[----:B------:R-:W-:Y:S01]  /*33c0*/  @!P1 IMAD.MOV R14, RZ, RZ, -R14 ;  /* 0x000000ffff0e9224 */ /* 0x000fe200078e0a0e */
[C---:B------:R-:W-:Y:S01]  /*33d0*/  ISETP.GT.U32.AND P1, PT, R8.reuse, R3, PT ;  /* 0x000000030800720c */ /* 0x040fe20003f24070 */
[----:B------:R-:W-:Y:S02]  /*33e0*/  IMAD.MOV R4, RZ, RZ, -R4 ;  /* 0x000000ffff047224 */ /* 0x000fe400078e0a04 */
[----:B------:R-:W-:Y:S01]  /*33f0*/  @!P4 IMAD.MOV R10, RZ, RZ, -R10 ;  /* 0x000000ffff0ac224 */ /* 0x000fe200078e0a0a */
[C---:B------:R-:W-:Y:S01]  /*3400*/  ISETP.GT.U32.AND P4, PT, R8.reuse, R7, PT ;  /* 0x000000070800720c */ /* 0x040fe20003f84070 */
[----:B------:R-:W-:Y:S01]  /*3410*/  IMAD R11, R8, R4, R11 ;  /* 0x00000004080b7224 */ /* 0x000fe200078e020b */
[----:B------:R-:W-:Y:S01]  /*3420*/  STL [R1+0xa4], R14 ;  /* 0x0000a40e01007387 */ /* 0x000fe20000100800 */
[----:B------:R-:W-:-:S02]  /*3430*/  IMAD.MOV.U32 R13, RZ, RZ, R21 ;  /* 0x000000ffff0d7224 */ /* 0x000fc400078e0015 */
[--C-:B------:R-:W-:Y:S01]  /*3440*/  @!P5 IMAD.IADD R5, R5, 0x1, -R8.reuse ;  /* 0x000000010505d824 */ /* 0x100fe200078e0a08 */
[----:B------:R-:W-:Y:S01]  /*3450*/  ISETP.GT.U32.AND P5, PT, R8, R11, PT ;  /* 0x0000000b0800720c */ /* 0x000fe20003fa4070 */
[----:B------:R-:W-:Y:S01]  /*3460*/  @!P2 IMAD.MOV R13, RZ, RZ, -R13 ;  /* 0x000000ffff0da224 */ /* 0x000fe200078e0a0d */
[----:B------:R-:W-:Y:S01]  /*3470*/  ISETP.GE.AND P2, PT, R6, RZ, PT ;  /* 0x000000ff0600720c */ /* 0x000fe20003f46270 */
[--C-:B------:R-:W-:Y:S02]  /*3480*/  @!P1 IMAD.IADD R3, R3, 0x1, -R8.reuse ;  /* 0x0000000103039824 */ /* 0x100fe400078e0a08 */
[C---:B------:R-:W-:Y:S01]  /*3490*/  VIADD R2, R0.reuse, 0x31 ;  /* 0x0000003100027836 */ /* 0x040fe20000000000 */
[----:B------:R0:W-:Y:S01]  /*34a0*/  STL [R1+0x310], R13 ;  /* 0x0003100d01007387 */ /* 0x0001e20000100800 */
[--C-:B------:R-:W-:Y:S02]  /*34b0*/  @!P4 IMAD.IADD R7, R7, 0x1, -R8.reuse ;  /* 0x000000010707c824 */ /* 0x100fe400078e0a08 */
[----:B------:R-:W-:Y:S01]  /*34c0*/  VIADD R4, R0, 0x32 ;  /* 0x0000003200047836 */ /* 0x000fe20000000000 */
[----:B------:R1:W-:Y:S01]  /*34d0*/  STL [R1+0x318], R10 ;  /* 0x0003180a01007387 */ /* 0x0003e20000100800 */
[----:B------:R-:W-:Y:S01]  /*34e0*/  IMAD.MOV.U32 R12, RZ, RZ, R3 ;  /* 0x000000ffff0c7224 */ /* 0x000fe200078e0003 */
[----:B------:R-:W-:Y:S01]  /*34f0*/  ISETP.GT.U32.AND P4, PT, R8, R7, PT ;  /* 0x000000070800720c */ /* 0x000fe20003f84070 */
[----:B------:R-:W-:Y:S01]  /*3500*/  @!P5 IMAD.IADD R11, R11, 0x1, -R8 ;  /* 0x000000010b0bd824 */ /* 0x000fe200078e0a08 */
[----:B------:R-:W-:Y:S01]  /*3510*/  IABS R6, R2 ;  /* 0x0000000200067213 */ /* 0x000fe20000000000 */
[----:B------:R-:W-:Y:S01]  /*3520*/  @!P3 IMAD.MOV R12, RZ, RZ, -R12 ;  /* 0x000000ffff0cb224 */ /* 0x000fe200078e0a0c */
[----:B0-----:R-:W-:Y:S01]  /*3530*/  IABS R13, R4 ;  /* 0x00000004000d7213 */ /* 0x001fe20000000000 */
[----:B------:R-:W-:Y:S01]  /*3540*/  VIADD R14, R0, 0x36 ;  /* 0x00000036000e7836 */ /* 0x000fe20000000000 */
[----:B------:R-:W-:Y:S01]  /*3550*/  ISETP.GE.AND P1, PT, R2, RZ, PT ;  /* 0x000000ff0200720c */ /* 0x000fe20003f26270 */
[----:B------:R-:W-:Y:S01]  /*3560*/  IMAD.HI.U32 R2, R9, R6, RZ ;  /* 0x0000000609027227 */ /* 0x000fe200078e00ff */
[----:B------:R-:W-:Y:S01]  /*3570*/  ISETP.GE.AND P3, PT, R4, RZ, PT ;  /* 0x000000ff0400720c */ /* 0x000fe20003f66270 */
[----:B------:R0:W-:Y:S01]  /*3580*/  STL [R1+0x320], R12 ;  /* 0x0003200c01007387 */ /* 0x0001e20000100800 */
[----:B------:R-:W-:Y:S01]  /*3590*/  ISETP.GT.U32.AND P5, PT, R8, R11, PT ;  /* 0x0000000b0800720c */ /* 0x000fe20003fa4070 */
[----:B-1----:R-:W-:-:S02]  /*35a0*/  VIADD R10, R0, 0x33 ;  /* 0x00000033000a7836 */ /* 0x002fc40000000000 */
[----:B------:R-:W-:-:S03]  /*35b0*/  IMAD.HI.U32 R3, R9, R13, RZ ;  /* 0x0000000d09037227 */ /* 0x000fc600078e00ff */
[----:B------:R-:W-:Y:S01]  /*35c0*/  IABS R15, R10 ;  /* 0x0000000a000f7213 */ /* 0x000fe20000000000 */
[----:B------:R-:W-:Y:S02]  /*35d0*/  @!P4 IMAD.IADD R7, R7, 0x1, -R8 ;  /* 0x000000010707c824 */ /* 0x000fe400078e0a08 */
[----:B0-----:R-:W-:Y:S02]  /*35e0*/  IMAD.MOV.U32 R12, RZ, RZ, R5 ;  /* 0x000000ffff0c7224 */ /* 0x001fe400078e0005 */
[----:B------:R-:W-:-:S04]  /*35f0*/  IMAD.HI.U32 R4, R9, R15, RZ ;  /* 0x0000000f09047227 */ /* 0x000fc800078e00ff */
[----:B------:R-:W-:Y:S02]  /*3600*/  IMAD.MOV R5, RZ, RZ, -R2 ;  /* 0x000000ffff057224 */ /* 0x000fe400078e0a02 */
[----:B------:R-:W-:Y:S02]  /*3610*/  IMAD.MOV R2, RZ, RZ, -R3 ;  /* 0x000000ffff027224 */ /* 0x000fe400078e0a03 */
[----:B------:R-:W-:Y:S02]  /*3620*/  IMAD.MOV R4, RZ, RZ, -R4 ;  /* 0x000000ffff047224 */ /* 0x000fe400078e0a04 */
[C---:B------:R-:W-:Y:S01]  /*3630*/  IMAD R3, R8.reuse, R5, R6 ;  /* 0x0000000508037224 */ /* 0x040fe200078e0206 */
[----:B------:R-:W-:Y:S01]  /*3640*/  IABS R6, R14 ;  /* 0x0000000e00067213 */ /* 0x000fe20000000000 */
[C---:B------:R-:W-:Y:S02]  /*3650*/  IMAD R13, R8.reuse, R2, R13 ;  /* 0x00000002080d7224 */ /* 0x040fe400078e020d */
[C---:B------:R-:W-:Y:S01]  /*3660*/  IMAD R15, R8.reuse, R4, R15 ;  /* 0x00000004080f7224 */ /* 0x040fe200078e020f */
[----:B------:R-:W-:Y:S01]  /*3670*/  ISETP.GT.U32.AND P4, PT, R8, R3, PT ;  /* 0x000000030800720c */ /* 0x000fe20003f84070 */
[----:B------:R-:W-:-:S02]  /*3680*/  IMAD.MOV.U32 R18, RZ, RZ, R7 ;  /* 0x000000ffff127224 */ /* 0x000fc400078e0007 */
[----:B------:R-:W-:Y:S01]  /*3690*/  @!P6 IMAD.MOV R12, RZ, RZ, -R12 ;  /* 0x000000ffff0ce224 */ /* 0x000fe200078e0a0c */
[----:B------:R-:W-:Y:S01]  /*36a0*/  ISETP.GE.AND P6, PT, R10, RZ, PT ;  /* 0x000000ff0a00720c */ /* 0x000fe20003fc6270 */
[----:B------:R-:W-:Y:S01]  /*36b0*/  @!P5 IMAD.IADD R11, R11, 0x1, -R8 ;  /* 0x000000010b0bd824 */ /* 0x000fe200078e0a08 */
[C---:B------:R-:W-:Y:S01]  /*36c0*/  ISETP.GT.U32.AND P5, PT, R8.reuse, R13, PT ;  /* 0x0000000d0800720c */ /* 0x040fe20003fa4070 */
[----:B------:R-:W-:Y:S01]  /*36d0*/  @!P0 IMAD.MOV R18, RZ, RZ, -R18 ;  /* 0x000000ffff128224 */ /* 0x000fe200078e0a12 */
[----:B------:R-:W-:Y:S01]  /*36e0*/  ISETP.GT.U32.AND P0, PT, R8, R15, PT ;  /* 0x0000000f0800720c */ /* 0x000fe20003f04070 */
[----:B------:R0:W-:Y:S01]  /*36f0*/  STL [R1+0x324], R12 ;  /* 0x0003240c01007387 */ /* 0x0001e20000100800 */
[C---:B------:R-:W-:Y:S02]  /*3700*/  VIADD R5, R0.reuse, 0x34 ;  /* 0x0000003400057836 */ /* 0x040fe40000000000 */
[----:B------:R-:W-:Y:S01]  /*3710*/  IMAD.MOV.U32 R4, RZ, RZ, R11 ;  /* 0x000000ffff047224 */ /* 0x000fe200078e000b */
[----:B------:R-:W-:Y:S01]  /*3720*/  STL [R1+0x648], R18 ;  /* 0x0006481201007387 */ /* 0x000fe20000100800 */
[----:B------:R-:W-:Y:S01]  /*3730*/  @!P4 IMAD.IADD R3, R3, 0x1, -R8 ;  /* 0x000000010303c824 */ /* 0x000fe200078e0a08 */
[----:B------:R-:W-:Y:S01]  /*3740*/  IABS R17, R5 ;  /* 0x0000000500117213 */ /* 0x000fe20000000000 */
[----:B------:R-:W-:-:S02]  /*3750*/  VIADD R16, R0, 0x37 ;  /* 0x0000003700107836 */ /* 0x000fc40000000000 */
[----:B------:R-:W-:Y:S01]  /*3760*/  @!P2 IMAD.MOV R4, RZ, RZ, -R4 ;  /* 0x000000ffff04a224 */ /* 0x000fe200078e0a04 */
[----:B------:R-:W-:Y:S01]  /*3770*/  ISETP.GT.U32.AND P4, PT, R8, R3, PT ;  /* 0x000000030800720c */ /* 0x000fe20003f84070 */
[C---:B0-----:R-:W-:Y:S01]  /*3780*/  VIADD R12, R0.reuse, 0x35 ;  /* 0x00000035000c7836 */ /* 0x041fe20000000000 */
[----:B------:R-:W-:Y:S01]  /*3790*/  IABS R10, R16 ;  /* 0x00000010000a7213 */ /* 0x000fe20000000000 */
[--C-:B------:R-:W-:Y:S01]  /*37a0*/  @!P5 IMAD.IADD R13, R13, 0x1, -R8.reuse ;  /* 0x000000010d0dd824 */ /* 0x100fe200078e0a08 */
[----:B------:R0:W-:Y:S01]  /*37b0*/  STL [R1+0xa8], R4 ;  /* 0x0000a80401007387 */ /* 0x0001e20000100800 */
[----:B------:R-:W-:Y:S01]  /*37c0*/  @!P0 IMAD.IADD R15, R15, 0x1, -R8 ;  /* 0x000000010f0f8824 */ /* 0x000fe200078e0a08 */
[----:B------:R-:W-:Y:S01]  /*37d0*/  IABS R2, R12 ;  /* 0x0000000c00027213 */ /* 0x000fe20000000000 */
[----:B------:R-:W-:Y:S01]  /*37e0*/  VIADD R60, R0, 0x90 ;  /* 0x00000090003c7836 */ /* 0x000fe20000000000 */
[----:B------:R-:W-:Y:S01]  /*37f0*/  ISETP.GT.U32.AND P5, PT, R8, R13, PT ;  /* 0x0000000d0800720c */ /* 0x000fe20003fa4070 */
[----:B------:R-:W-:Y:S01]  /*3800*/  VIADD R27, R0, 0x1e1 ;  /* 0x000001e1001b7836 */ /* 0x000fe20000000000 */
[----:B------:R-:W-:Y:S01]  /*3810*/  ISETP.GT.U32.AND P0, PT, R8, R15, PT ;  /* 0x0000000f0800720c */ /* 0x000fe20003f04070 */
[----:B------:R-:W-:Y:S01]  /*3820*/  IMAD.MOV.U32 R7, RZ, RZ, R2 ;  /* 0x000000ffff077224 */ /* 0x000fe200078e0002 */
[----:B------:R-:W-:Y:S01]  /*3830*/  ISETP.GE.AND P2, PT, R5, RZ, PT ;  /* 0x000000ff0500720c */ /* 0x000fe20003f46270 */
[----:B------:R-:W-:-:S04]  /*3840*/  IMAD.HI.U32 R2, R9, R17, RZ ;  /* 0x0000001109027227 */ /* 0x000fc800078e00ff */
[----:B------:R-:W-:Y:S02]  /*3850*/  IMAD.MOV R2, RZ, RZ, -R2 ;  /* 0x000000ffff027224 */ /* 0x000fe400078e0a02 */
[----:B0-----:R-:W-:-:S04]  /*3860*/  IMAD.HI.U32 R4, R9, R6, RZ ;  /* 0x0000000609047227 */ /* 0x001fc800078e00ff */
[----:B------:R-:W-:Y:S02]  /*3870*/  IMAD R17, R8, R2, R17 ;  /* 0x0000000208117224 */ /* 0x000fe400078e0211 */
[----:B------:R-:W-:-:S04]  /*3880*/  IMAD.HI.U32 R5, R9, R10, RZ ;  /* 0x0000000a09057227 */ /* 0x000fc800078e00ff */
[----:B------:R-:W-:-:S04]  /*3890*/  IMAD.HI.U32 R2, R9, R7, RZ ;  /* 0x0000000709027227 */ /* 0x000fc800078e00ff */
[----:B------:R-:W-:Y:S02]  /*38a0*/  IMAD.MOV R11, RZ, RZ, -R4 ;  /* 0x000000ffff0b7224 */ /* 0x000fe400078e0a04 */
[----:B------:R-:W-:Y:S01]  /*38b0*/  @!P4 IMAD.IADD R3, R3, 0x1, -R8 ;  /* 0x000000010303c824 */ /* 0x000fe200078e0a08 */
[----:B------:R-:W-:Y:S01]  /*38c0*/  ISETP.GT.U32.AND P4, PT, R8, R17, PT ;  /* 0x000000110800720c */ /* 0x000fe20003f84070 */
[----:B------:R-:W-:Y:S02]  /*38d0*/  IMAD.MOV R19, RZ, RZ, -R5 ;  /* 0x000000ffff137224 */ /* 0x000fe400078e0a05 */
[----:B------:R-:W-:Y:S02]  /*38e0*/  IMAD.MOV R2, RZ, RZ, -R2 ;  /* 0x000000ffff027224 */ /* 0x000fe400078e0a02 */
[----:B------:R-:W-:Y:S01]  /*38f0*/  @!P5 IMAD.IADD R13, R13, 0x1, -R8 ;  /* 0x000000010d0dd824 */ /* 0x000fe200078e0a08 */
[----:B------:R-:W-:Y:S01]  /*3900*/  ISETP.GE.AND P5, PT, R12, RZ, PT ;  /* 0x000000ff0c00720c */ /* 0x000fe20003fa6270 */
[----:B------:R-:W-:-:S02]  /*3910*/  IMAD R5, R8, R11, R6 ;  /* 0x0000000b08057224 */ /* 0x000fc400078e0206 */
[----:B------:R-:W-:Y:S02]  /*3920*/  @!P0 IMAD.IADD R15, R15, 0x1, -R8 ;  /* 0x000000010f0f8824 */ /* 0x000fe400078e0a08 */
[----:B------:R-:W-:Y:S01]  /*3930*/  VIADD R4, R0, 0x38 ;  /* 0x0000003800047836 */ /* 0x000fe20000000000 */
[C---:B------:R-:W-:Y:S01]  /*3940*/  ISETP.GT.U32.AND P0, PT, R8.reuse, R5, PT ;  /* 0x000000050800720c */ /* 0x040fe20003f04070 */
[----:B------:R-:W-:Y:S02]  /*3950*/  IMAD.MOV.U32 R18, RZ, RZ, R3 ;  /* 0x000000ffff127224 */ /* 0x000fe400078e0003 */
[C---:B------:R-:W-:Y:S01]  /*3960*/  IMAD R7, R8.reuse, R2, R7 ;  /* 0x0000000208077224 */ /* 0x040fe200078e0207 */
[----:B------:R-:W-:Y:S01]  /*3970*/  IABS R2, R4 ;  /* 0x0000000400027213 */ /* 0x000fe20000000000 */
[----:B------:R-:W-:Y:S02]  /*3980*/  IMAD R11, R8, R19, R10 ;  /* 0x00000013080b7224 */ /* 0x000fe400078e020a */
[----:B------:R-:W-:-:S02]  /*3990*/  IMAD.MOV.U32 R6, RZ, RZ, R13 ;  /* 0x000000ffff067224 */ /* 0x000fc400078e000d */
[----:B------:R-:W-:Y:S02]  /*39a0*/  IMAD.MOV.U32 R3, RZ, RZ, R15 ;  /* 0x000000ffff037224 */ /* 0x000fe400078e000f */
[----:B------:R-:W-:Y:S01]  /*39b0*/  @!P1 IMAD.MOV R18, RZ, RZ, -R18 ;  /* 0x000000ffff129224 */ /* 0x000fe200078e0a12 */
[----:B------:R-:W-:Y:S01]  /*39c0*/  ISETP.GT.U32.AND P1, PT, R8, R7, PT ;  /* 0x000000070800720c */ /* 0x000fe20003f24070 */
[----:B------:R-:W-:Y:S01]  /*39d0*/  @!P3 IMAD.MOV R6, RZ, RZ, -R6 ;  /* 0x000000ffff06b224 */ /* 0x000fe200078e0a06 */
[----:B------:R-:W-:Y:S01]  /*39e0*/  ISETP.GE.AND P3, PT, R14, RZ, PT ;  /* 0x000000ff0e00720c */ /* 0x000fe20003f66270 */
[----:B------:R-:W-:Y:S01]  /*39f0*/  @!P6 IMAD.MOV R3, RZ, RZ, -R3 ;  /* 0x000000ffff03e224 */ /* 0x000fe200078e0a03 */
[----:B------:R-:W-:Y:S01]  /*3a00*/  ISETP.GT.U32.AND P6, PT, R8, R11, PT ;  /* 0x0000000b0800720c */ /* 0x000fe20003fc4070 */
[----:B------:R-:W-:Y:S01]  /*3a10*/  @!P4 IMAD.IADD R17, R17, 0x1, -R8 ;  /* 0x000000011111c824 */ /* 0x000fe200078e0a08 */
[----:B------:R-:W-:Y:S01]  /*3a20*/  STL [R1+0xac], R18 ;  /* 0x0000ac1201007387 */ /* 0x000fe20000100800 */
[----:B------:R-:W-:-:S02]  /*3a30*/  IMAD.MOV.U32 R13, RZ, RZ, R2 ;  /* 0x000000ffff0d7224 */ /* 0x000fc400078e0002 */
[----:B------:R-:W-:Y:S01]  /*3a40*/  @!P0 IMAD.IADD R5, R5, 0x1, -R8 ;  /* 0x0000000105058824 */ /* 0x000fe200078e0a08 */
[----:B------:R0:W-:Y:S01]  /*3a50*/  STL [R1+0xb0], R6 ;  /* 0x0000b00601007387 */ /* 0x0001e20000100800 */
[----:B------:R-:W-:Y:S01]  /*3a60*/  IMAD.HI.U32 R2, R9, R13, RZ ;  /* 0x0000000d09027227 */ /* 0x000fe200078e00ff */
[----:B------:R-:W-:Y:S02]  /*3a70*/  ISETP.GT.U32.AND P4, PT, R8, R17, PT ;  /* 0x000000110800720c */ /* 0x000fe40003f84070 */
[----:B------:R1:W-:Y:S01]  /*3a80*/  STL [R1+0x64c], R3 ;  /* 0x00064c0301007387 */ /* 0x0003e20000100800 */
[----:B------:R-:W-:Y:S02]  /*3a90*/  IMAD.MOV R2, RZ, RZ, -R2 ;  /* 0x000000ffff027224 */ /* 0x000fe400078e0a02 */
[--C-:B------:R-:W-:Y:S01]  /*3aa0*/  @!P1 IMAD.IADD R7, R7, 0x1, -R8.reuse ;  /* 0x0000000107079824 */ /* 0x100fe200078e0a08 */
[----:B------:R-:W-:Y:S01]  /*3ab0*/  ISETP.GE.AND P1, PT, R4, RZ, PT ;  /* 0x000000ff0400720c */ /* 0x000fe20003f26270 */
[----:B------:R-:W-:Y:S01]  /*3ac0*/  @!P6 IMAD.IADD R11, R11, 0x1, -R8 ;  /* 0x000000010b0be824 */ /* 0x000fe200078e0a08 */
[----:B------:R-:W-:Y:S01]  /*3ad0*/  ISETP.GT.U32.AND P6, PT, R8, R5, PT ;  /* 0x000000050800720c */ /* 0x000fe20003fc4070 */
[----:B0-----:R-:W-:Y:S01]  /*3ae0*/  VIADD R6, R0, 0x39 ;  /* 0x0000003900067836 */ /* 0x001fe20000000000 */
[C---:B------:R-:W-:Y:S01]  /*3af0*/  ISETP.GT.U32.AND P0, PT, R8.reuse, R7, PT ;  /* 0x000000070800720c */ /* 0x040fe20003f04070 */
[----:B------:R-:W-:-:S02]  /*3b00*/  IMAD R13, R8, R2, R13 ;  /* 0x00000002080d7224 */ /* 0x000fc400078e020d */
[----:B------:R-:W-:Y:S01]  /*3b10*/  @!P4 IMAD.IADD R17, R17, 0x1, -R8 ;  /* 0x000000011111c824 */ /* 0x000fe200078e0a08 */
[----:B-1----:R-:W-:Y:S01]  /*3b20*/  IABS R3, R6 ;  /* 0x0000000600037213 */ /* 0x002fe20000000000 */
[----:B------:R-:W-:Y:S01]  /*3b30*/  VIADD R12, R0, 0x3a ;  /* 0x0000003a000c7836 */ /* 0x000fe20000000000 */
[----:B------:R-:W-:Y:S01]  /*3b40*/  ISETP.GE.AND P4, PT, R16, RZ, PT ;  /* 0x000000ff1000720c */ /* 0x000fe20003f86270 */
[----:B------:R-:W-:Y:S02]  /*3b50*/  IMAD.MOV.U32 R10, RZ, RZ, R17 ;  /* 0x000000ffff0a7224 */ /* 0x000fe400078e0011 */
[----:B------:R-:W-:-:S04]  /*3b60*/  IMAD.HI.U32 R2, R9, R3, RZ ;  /* 0x0000000309027227 */ /* 0x000fc800078e00ff */
[----:B------:R-:W-:Y:S02]  /*3b70*/  IMAD.MOV R2, RZ, RZ, -R2 ;  /* 0x000000ffff027224 */ /* 0x000fe400078e0a02 */
[----:B------:R-:W-:Y:S02]  /*3b80*/  @!P6 IMAD.IADD R5, R5, 0x1, -R8 ;  /* 0x000000010505e824 */ /* 0x000fe400078e0a08 */
[C---:B------:R-:W-:Y:S02]  /*3b90*/  IMAD R3, R8.reuse, R2, R3 ;  /* 0x0000000208037224 */ /* 0x040fe400078e0203 */
[----:B------:R-:W-:Y:S01]  /*3ba0*/  @!P2 IMAD.MOV R10, RZ, RZ, -R10 ;  /* 0x000000ffff0aa224 */ /* 0x000fe200078e0a0a */
[C---:B------:R-:W-:Y:S01]  /*3bb0*/  ISETP.GT.U32.AND P2, PT, R8.reuse, R11, PT ;  /* 0x0000000b0800720c */ /* 0x040fe20003f44070 */
[----:B------:R-:W-:Y:S01]  /*3bc0*/  @!P0 IMAD.IADD R7, R7, 0x1, -R8 ;  /* 0x0000000107078824 */ /* 0x000fe200078e0a08 */
[----:B------:R-:W-:Y:S01]  /*3bd0*/  ISETP.GT.U32.AND P6, PT, R8, R3, PT ;  /* 0x000000030800720c */ /* 0x000fe20003fc4070 */
[----:B------:R-:W-:Y:S01]  /*3be0*/  VIADD R14, R0, 0x3b ;  /* 0x0000003b000e7836 */ /* 0x000fe20000000000 */
[----:B------:R-:W-:Y:S01]  /*3bf0*/  ISETP.GT.U32.AND P0, PT, R8, R13, PT ;  /* 0x0000000d0800720c */ /* 0x000fe20003f04070 */
[----:B------:R0:W-:Y:S01]  /*3c00*/  STL [R1+0x670], R10 ;  /* 0x0006700a01007387 */ /* 0x0001e20000100800 */
[----:B------:R-:W-:-:S02]  /*3c10*/  VIADD R16, R0, 0x3c ;  /* 0x0000003c00107836 */ /* 0x000fc40000000000 */
[----:B------:R-:W-:Y:S01]  /*3c20*/  IABS R15, R14 ;  /* 0x0000000e000f7213 */ /* 0x000fe20000000000 */
[----:B------:R-:W-:Y:S02]  /*3c30*/  IMAD.MOV.U32 R18, RZ, RZ, R7 ;  /* 0x000000ffff127224 */ /* 0x000fe400078e0007 */
[----:B------:R-:W-:Y:S01]  /*3c40*/  IABS R17, R16 ;  /* 0x0000001000117213 */ /* 0x000fe20000000000 */
[----:B------:R-:W-:Y:S02]  /*3c50*/  @!P3 IMAD.MOV R5, RZ, RZ, -R5 ;  /* 0x000000ffff05b224 */ /* 0x000fe400078e0a05 */
[----:B------:R-:W-:Y:S01]  /*3c60*/  IMAD.HI.U32 R4, R9, R15, RZ ;  /* 0x0000000f09047227 */ /* 0x000fe200078e00ff */
[----:B0-----:R-:W-:-:S03]  /*3c70*/  IABS R10, R12 ;  /* 0x0000000c000a7213 */ /* 0x001fc60000000000 */
[----:B------:R-:W-:Y:S02]  /*3c80*/  @!P6 IMAD.IADD R3, R3, 0x1, -R8 ;  /* 0x000000010303e824 */ /* 0x000fe400078e0a08 */
[----:B------:R-:W-:-:S03]  /*3c90*/  IMAD.HI.U32 R2, R9, R10, RZ ;  /* 0x0000000a09027227 */ /* 0x000fc600078e00ff */
[----:B------:R-:W-:Y:S01]  /*3ca0*/  ISETP.GT.U32.AND P6, PT, R8, R3, PT ;  /* 0x000000030800720c */ /* 0x000fe20003fc4070 */
[----:B------:R-:W-:Y:S02]  /*3cb0*/  IMAD.MOV R7, RZ, RZ, -R2 ;  /* 0x000000ffff077224 */ /* 0x000fe400078e0a02 */
[--C-:B------:R-:W-:Y:S01]  /*3cc0*/  @!P2 IMAD.IADD R11, R11, 0x1, -R8.reuse ;  /* 0x000000010b0ba824 */ /* 0x100fe200078e0a08 */
[----:B------:R-:W-:Y:S01]  /*3cd0*/  ISETP.GE.AND P2, PT, R6, RZ, PT ;  /* 0x000000ff0600720c */ /* 0x000fe20003f46270 */
[----:B------:R-:W-:Y:S01]  /*3ce0*/  @!P0 IMAD.IADD R13, R13, 0x1, -R8 ;  /* 0x000000010d0d8824 */ /* 0x000fe200078e0a08 */
[----:B------:R-:W-:Y:S01]  /*3cf0*/  ISETP.GE.AND P0, PT, R12, RZ, PT ;  /* 0x000000ff0c00720c */ /* 0x000fe20003f06270 */
[----:B------:R-:W-:-:S04]  /*3d00*/  IMAD.HI.U32 R6, R9, R17, RZ ;  /* 0x0000001109067227 */ /* 0x000fc800078e00ff */
[----:B------:R-:W-:Y:S02]  /*3d10*/  IMAD.MOV R4, RZ, RZ, -R4 ;  /* 0x000000ffff047224 */ /* 0x000fe400078e0a04 */
[C---:B------:R-:W-:Y:S02]  /*3d20*/  IMAD R7, R8.reuse, R7, R10 ;  /* 0x0000000708077224 */ /* 0x040fe400078e020a */
[----:B------:R-:W-:Y:S01]  /*3d30*/  @!P5 IMAD.MOV R18, RZ, RZ, -R18 ;  /* 0x000000ffff12d224 */ /* 0x000fe200078e0a12 */
[C---:B------:R-:W-:Y:S01]  /*3d40*/  ISETP.GT.U32.AND P5, PT, R8.reuse, R13, PT ;  /* 0x0000000d0800720c */ /* 0x040fe20003fa4070 */
[----:B------:R-:W-:Y:S01]  /*3d50*/  IMAD.MOV R6, RZ, RZ, -R6 ;  /* 0x000000ffff067224 */ /* 0x000fe200078e0a06 */
[C---:B------:R-:W-:Y:S01]  /*3d60*/  ISETP.GT.U32.AND P3, PT, R8.reuse, R7, PT ;  /* 0x000000070800720c */ /* 0x040fe20003f64070 */
[----:B------:R-:W-:Y:S01]  /*3d70*/  IMAD R15, R8, R4, R15 ;  /* 0x00000004080f7224 */ /* 0x000fe200078e020f */
[----:B------:R-:W-:Y:S01]  /*3d80*/  STL [R1+0x678], R18 ;  /* 0x0006781201007387 */ /* 0x000fe20000100800 */
[----:B------:R-:W-:-:S02]  /*3d90*/  IMAD.MOV.U32 R2, RZ, RZ, R11 ;  /* 0x000000ffff027224 */ /* 0x000fc400078e000b */
[C---:B------:R-:W-:Y:S01]  /*3da0*/  IMAD R17, R8.reuse, R6, R17 ;  /* 0x0000000608117224 */ /* 0x040fe200078e0211 */
[----:B------:R0:W-:Y:S01]  /*3db0*/  STL [R1+0x684], R5 ;  /* 0x0006840501007387 */ /* 0x0001e20000100800 */
[----:B------:R-:W-:Y:S01]  /*3dc0*/  @!P4 IMAD.MOV R2, RZ, RZ, -R2 ;  /* 0x000000ffff02c224 */ /* 0x000fe200078e0a02 */
[C---:B------:R-:W-:Y:S01]  /*3dd0*/  ISETP.GT.U32.AND P4, PT, R8.reuse, R15, PT ;  /* 0x0000000f0800720c */ /* 0x040fe20003f84070 */
[--C-:B------:R-:W-:Y:S01]  /*3de0*/  @!P6 IMAD.IADD R3, R3, 0x1, -R8.reuse ;  /* 0x000000010303e824 */ /* 0x100fe200078e0a08 */
[----:B------:R-:W-:Y:S01]  /*3df0*/  ISETP.GT.U32.AND P6, PT, R8, R17, PT ;  /* 0x000000110800720c */ /* 0x000fe20003fc4070 */
[----:B------:R-:W-:Y:S01]  /*3e00*/  VIADD R10, R0, 0x3d ;  /* 0x0000003d000a7836 */ /* 0x000fe20000000000 */
[----:B------:R1:W-:Y:S01]  /*3e10*/  STL [R1+0x6b0], R2 ;  /* 0x0006b00201007387 */ /* 0x0003e20000100800 */
[--C-:B------:R-:W-:Y:S01]  /*3e20*/  @!P5 IMAD.IADD R13, R13, 0x1, -R8.reuse ;  /* 0x000000010d0dd824 */ /* 0x100fe200078e0a08 */
[----:B------:R-:W-:Y:S01]  /*3e30*/  ISETP.GE.AND P5, PT, R14, RZ, PT ;  /* 0x000000ff0e00720c */ /* 0x000fe20003fa6270 */
[----:B------:R-:W-:Y:S01]  /*3e40*/  VIADD R14, R0, 0x3e ;  /* 0x0000003e000e7836 */ /* 0x000fe20000000000 */
[----:B------:R-:W-:Y:S01]  /*3e50*/  IABS R4, R10 ;  /* 0x0000000a00047213 */ /* 0x000fe20000000000 */
[--C-:B------:R-:W-:Y:S01]  /*3e60*/  @!P3 IMAD.IADD R7, R7, 0x1, -R8.reuse ;  /* 0x000000010707b824 */ /* 0x100fe200078e0a08 */
[----:B------:R-:W-:Y:S01]  /*3e70*/  ISETP.GE.AND P3, PT, R16, RZ, PT ;  /* 0x000000ff1000720c */ /* 0x000fe20003f66270 */
[----:B0-----:R-:W-:Y:S01]  /*3e80*/  IMAD.MOV.U32 R5, RZ, RZ, R13 ;  /* 0x000000ffff057224 */ /* 0x001fe200078e000d */
[----:B------:R-:W-:Y:S01]  /*3e90*/  IABS R11, R14 ;  /* 0x0000000e000b7213 */ /* 0x000fe20000000000 */
[----:B------:R-:W-:Y:S01]  /*3ea0*/  @!P4 IMAD.IADD R15, R15, 0x1, -R8 ;  /* 0x000000010f0fc824 */ /* 0x000fe200078e0a08 */
[----:B------:R-:W-:Y:S01]  /*3eb0*/  ISETP.GT.U32.AND P4, PT, R8, R7, PT ;  /* 0x000000070800720c */ /* 0x000fe20003f84070 */
[----:B-1----:R-:W-:-:S04]  /*3ec0*/  IMAD.HI.U32 R2, R9, R4, RZ ;  /* 0x0000000409027227 */ /* 0x002fc800078e00ff */
[----:B------:R-:W-:Y:S01]  /*3ed0*/  @!P6 IMAD.IADD R17, R17, 0x1, -R8 ;  /* 0x000000011111e824 */ /* 0x000fe200078e0a08 */
[----:B------:R-:W-:Y:S01]  /*3ee0*/  ISETP.GT.U32.AND P6, PT, R8, R15, PT ;  /* 0x0000000f0800720c */ /* 0x000fe20003fc4070 */
[----:B------:R-:W-:Y:S02]  /*3ef0*/  IMAD.MOV R13, RZ, RZ, -R2 ;  /* 0x000000ffff0d7224 */ /* 0x000fe400078e0a02 */
[----:B------:R-:W-:-:S04]  /*3f00*/  IMAD.HI.U32 R2, R9, R11, RZ ;  /* 0x0000000b09027227 */ /* 0x000fc800078e00ff */
[C---:B------:R-:W-:Y:S02]  /*3f10*/  IMAD R13, R8.reuse, R13, R4 ;  /* 0x0000000d080d7224 */ /* 0x040fe400078e0204 */
[----:B------:R-:W-:Y:S02]  /*3f20*/  IMAD.MOV R2, RZ, RZ, -R2 ;  /* 0x000000ffff027224 */ /* 0x000fe400078e0a02 */
[--C-:B------:R-:W-:Y:S01]  /*3f30*/  @!P4 IMAD.IADD R7, R7, 0x1, -R8.reuse ;  /* 0x000000010707c824 */ /* 0x100fe200078e0a08 */
[C---:B------:R-:W-:Y:S01]  /*3f40*/  ISETP.GT.U32.AND P4, PT, R8.reuse, R13, PT ;  /* 0x0000000d0800720c */ /* 0x040fe20003f84070 */
[C---:B------:R-:W-:Y:S02]  /*3f50*/  IMAD R11, R8.reuse, R2, R11 ;  /* 0x00000002080b7224 */ /* 0x040fe400078e020b */
[----:B------:R-:W-:Y:S01]  /*3f60*/  @!P1 IMAD.MOV R5, RZ, RZ, -R5 ;  /* 0x000000ffff059224 */ /* 0x000fe200078e0a05 */
[C---:B------:R-:W-:Y:S01]  /*3f70*/  ISETP.GT.U32.AND P1, PT, R8.reuse, R17, PT ;  /* 0x000000110800720c */ /* 0x040fe20003f24070 */
[----:B------:R-:W-:Y:S01]  /*3f80*/  @!P6 IMAD.IADD R15, R15, 0x1, -R8 ;  /* 0x000000010f0fe824 */ /* 0x000fe200078e0a08 */
[----:B------:R-:W-:Y:S01]  /*3f90*/  ISETP.GT.U32.AND P6, PT, R8, R11, PT ;  /* 0x0000000b0800720c */ /* 0x000fe20003fc4070 */
[C---:B------:R-:W-:Y:S01]  /*3fa0*/  VIADD R12, R0.reuse, 0x3f ;  /* 0x0000003f000c7836 */ /* 0x040fe20000000000 */
[----:B------:R0:W-:Y:S01]  /*3fb0*/  STL [R1+0xb4], R5 ;  /* 0x0000b40501007387 */ /* 0x0001e20000100800 */
[----:B------:R-:W-:-:S02]  /*3fc0*/  VIADD R16, R0, 0x40 ;  /* 0x0000004000107836 */ /* 0x000fc40000000000 */
[----:B------:R-:W-:Y:S02]  /*3fd0*/  VIADD R18, R0, 0x41 ;  /* 0x0000004100127836 */ /* 0x000fe40000000000 */
[--C-:B------:R-:W-:Y:S01]  /*3fe0*/  @!P4 IMAD.IADD R13, R13, 0x1, -R8.reuse ;  /* 0x000000010d0dc824 */ /* 0x100fe200078e0a08 */
[----:B------:R-:W-:Y:S01]  /*3ff0*/  IABS R6, R16 ;  /* 0x0000001000067213 */ /* 0x000fe20000000000 */
[----:B------:R-:W-:Y:S01]  /*4000*/  IMAD.MOV.U32 R21, RZ, RZ, R3 ;  /* 0x000000ffff157224 */ /* 0x000fe200078e0003 */
[----:B------:R-:W-:Y:S01]  /*4010*/  ISETP.GE.AND P4, PT, R14, RZ, PT ;  /* 0x000000ff0e00720c */ /* 0x000fe20003f86270 */
[--C-:B------:R-:W-:Y:S01]  /*4020*/  @!P1 IMAD.IADD R17, R17, 0x1, -R8.reuse ;  /* 0x0000000111119824 */ /* 0x100fe200078e0a08 */
[----:B0-----:R-:W-:Y:S01]  /*4030*/  IABS R5, R12 ;  /* 0x0000000c00057213 */ /* 0x001fe20000000000 */
[----:B------:R-:W-:Y:S01]  /*4040*/  @!P6 IMAD.IADD R11, R11, 0x1, -R8 ;  /* 0x000000010b0be824 */ /* 0x000fe200078e0a08 */
[----:B------:R-:W-:Y:S01]  /*4050*/  ISETP.GT.U32.AND P6, PT, R8, R13, PT ;  /* 0x0000000d0800720c */ /* 0x000fe20003fc4070 */
[----:B------:R-:W-:Y:S01]  /*4060*/  IMAD.MOV.U32 R19, RZ, RZ, R7 ;  /* 0x000000ffff137224 */ /* 0x000fe200078e0007 */
[----:B------:R-:W-:Y:S01]  /*4070*/  ISETP.GE.AND P1, PT, R10, RZ, PT ;  /* 0x000000ff0a00720c */ /* 0x000fe20003f26270 */
[----:B------:R-:W-:Y:S01]  /*4080*/  IMAD.HI.U32 R2, R9, R5, RZ ;  /* 0x0000000509027227 */ /* 0x000fe200078e00ff */
[----:B------:R-:W-:-:S03]  /*4090*/  IABS R10, R18 ;  /* 0x00000012000a7213 */ /* 0x000fc60000000000 */
[----:B------:R-:W-:Y:S02]  /*40a0*/  IMAD.MOV R4, RZ, RZ, -R2 ;  /* 0x000000ffff047224 */ /* 0x000fe400078e0a02 */
[----:B------:R-:W-:-:S04]  /*40b0*/  IMAD.HI.U32 R2, R9, R6, RZ ;  /* 0x0000000609027227 */ /* 0x000fc800078e00ff */
[C---:B------:R-:W-:Y:S02]  /*40c0*/  IMAD R5, R8.reuse, R4, R5 ;  /* 0x0000000408057224 */ /* 0x040fe400078e0205 */
[----:B------:R-:W-:Y:S02]  /*40d0*/  IMAD.MOV R3, RZ, RZ, -R2 ;  /* 0x000000ffff037224 */ /* 0x000fe400078e0a02 */
[----:B------:R-:W-:Y:S02]  /*40e0*/  IMAD.MOV.U32 R2, RZ, RZ, R15 ;  /* 0x000000ffff027224 */ /* 0x000fe400078e000f */
[----:B------:R-:W-:Y:S01]  /*40f0*/  @!P2 IMAD.MOV R21, RZ, RZ, -R21 ;  /* 0x000000ffff15a224 */ /* 0x000fe200078e0a15 */
[C---:B------:R-:W-:Y:S01]  /*4100*/  ISETP.GT.U32.AND P2, PT, R8.reuse, R5, PT ;  /* 0x000000050800720c */ /* 0x040fe20003f44070 */
[C---:B------:R-:W-:Y:S02]  /*4110*/  IMAD R15, R8.reuse, R3, R6 ;  /* 0x00000003080f7224 */ /* 0x040fe400078e0206 */
[----:B------:R-:W-:Y:S01]  /*4120*/  @!P0 IMAD.MOV R19, RZ, RZ, -R19 ;  /* 0x000000ffff138224 */ /* 0x000fe200078e0a13 */
[----:B------:R-:W-:Y:S01]  /*4130*/  STL [R1+0xb8], R21 ;  /* 0x0000b81501007387 */ /* 0x000fe20000100800 */
[----:B------:R-:W-:Y:S01]  /*4140*/  @!P5 IMAD.MOV R2, RZ, RZ, -R2 ;  /* 0x000000ffff02d224 */ /* 0x000fe200078e0a02 */
[C---:B------:R-:W-:Y:S01]  /*4150*/  ISETP.GT.U32.AND P0, PT, R8.reuse, R11, PT ;  /* 0x0000000b0800720c */ /* 0x040fe20003f04070 */
[----:B------:R-:W-:Y:S01]  /*4160*/  IMAD.MOV.U32 R4, RZ, RZ, R10 ;  /* 0x000000ffff047224 */ /* 0x000fe200078e000a */
[----:B------:R-:W-:Y:S01]  /*4170*/  STL [R1+0x6c0], R19 ;  /* 0x0006c01301007387 */ /* 0x000fe20000100800 */
[--C-:B------:R-:W-:Y:S01]  /*4180*/  @!P6 IMAD.IADD R13, R13, 0x1, -R8.reuse ;  /* 0x000000010d0de824 */ /* 0x100fe200078e0a08 */
[----:B------:R-:W-:Y:S01]  /*4190*/  ISETP.GT.U32.AND P6, PT, R8, R15, PT ;  /* 0x0000000f0800720c */ /* 0x000fe20003fc4070 */
[----:B------:R-:W-:Y:S01]  /*41a0*/  VIADD R6, R0, 0x42 ;  /* 0x0000004200067836 */ /* 0x000fe20000000000 */
[----:B------:R0:W-:Y:S01]  /*41b0*/  STL [R1+0x70c], R2 ;  /* 0x00070c0201007387 */ /* 0x0001e20000100800 */
[----:B------:R-:W-:Y:S01]  /*41c0*/  @!P2 IMAD.IADD R5, R5, 0x1, -R8 ;  /* 0x000000010505a824 */ /* 0x000fe200078e0a08 */
[----:B------:R-:W-:Y:S01]  /*41d0*/  ISETP.GE.AND P5, PT, R12, RZ, PT ;  /* 0x000000ff0c00720c */ /* 0x000fe20003fa6270 */
[----:B------:R-:W-:Y:S01]  /*41e0*/  IMAD.MOV.U32 R7, RZ, RZ, R17 ;  /* 0x000000ffff077224 */ /* 0x000fe200078e0011 */
[----:B------:R-:W-:Y:S01]  /*41f0*/  ISETP.GE.AND P2, PT, R6, RZ, PT ;  /* 0x000000ff0600720c */ /* 0x000fe20003f46270 */
[----:B------:R-:W-:-:S02]  /*4200*/  IMAD.MOV.U32 R12, RZ, RZ, R13 ;  /* 0x000000ffff0c7224 */ /* 0x000fc400078e000d */
[----:B------:R-:W-:Y:S01]  /*4210*/  @!P0 IMAD.IADD R11, R11, 0x1, -R8 ;  /* 0x000000010b0b8824 */ /* 0x000fe200078e0a08 */
[----:B------:R-:W-:Y:S01]  /*4220*/  ISETP.GE.AND P0, PT, R18, RZ, PT ;  /* 0x000000ff1200720c */ /* 0x000fe20003f06270 */
[----:B------:R-:W-:Y:S01]  /*4230*/  @!P3 IMAD.MOV R7, RZ, RZ, -R7 ;  /* 0x000000ffff07b224 */ /* 0x000fe200078e0a07 */
[----:B------:R-:W-:Y:S01]  /*4240*/  ISETP.GE.AND P3, PT, R16, RZ, PT ;  /* 0x000000ff1000720c */ /* 0x000fe20003f66270 */
[----:B0-----:R-:W-:-:S03]  /*4250*/  IMAD.HI.U32 R2, R9, R4, RZ ;  /* 0x0000000409027227 */ /* 0x001fc600078e00ff */
[----:B------:R0:W-:Y:S01]  /*4260*/  STL [R1+0x774], R7 ;  /* 0x0007740701007387 */ /* 0x0001e20000100800 */
[----:B------:R-:W-:Y:S01]  /*4270*/  IMAD.MOV R3, RZ, RZ, -R2 ;  /* 0x000000ffff037224 */ /* 0x000fe200078e0a02 */
[----:B------:R-:W-:Y:S01]  /*4280*/  IABS R2, R6 ;  /* 0x0000000600027213 */ /* 0x000fe20000000000 */
[----:B------:R-:W-:Y:S01]  /*4290*/  @!P6 IMAD.IADD R15, R15, 0x1, -R8 ;  /* 0x000000010f0fe824 */ /* 0x000fe200078e0a08 */
[C---:B------:R-:W-:Y:S01]  /*42a0*/  ISETP.GT.U32.AND P6, PT, R8.reuse, R5, PT ;  /* 0x000000050800720c */ /* 0x040fe20003fc4070 */
[C---:B------:R-:W-:Y:S02]  /*42b0*/  IMAD R3, R8.reuse, R3, R4 ;  /* 0x0000000308037224 */ /* 0x040fe400078e0204 */
[----:B------:R-:W-:Y:S02]  /*42c0*/  IMAD.MOV.U32 R4, RZ, RZ, R2 ;  /* 0x000000ffff047224 */ /* 0x000fe400078e0002 */
[----:B------:R-:W-:Y:S01]  /*42d0*/  @!P4 IMAD.MOV R11, RZ, RZ, -R11 ;  /* 0x000000ffff0bc224 */ /* 0x000fe200078e0a0b */
[----:B------:R-:W-:Y:S01]  /*42e0*/  ISETP.GT.U32.AND P4, PT, R8, R3, PT ;  /* 0x000000030800720c */ /* 0x000fe20003f84070 */
[----:B------:R-:W-:-:S04]  /*42f0*/  IMAD.HI.U32 R2, R9, R4, RZ ;  /* 0x0000000409027227 */ /* 0x000fc800078e00ff */
[C---:B------:R-:W-:Y:S02]  /*4300*/  VIADD R14, R0.reuse, 0x43 ;  /* 0x00000043000e7836 */ /* 0x040fe40000000000 */
[----:B------:R-:W-:Y:S02]  /*4310*/  IMAD.MOV R13, RZ, RZ, -R2 ;  /* 0x000000ffff0d7224 */ /* 0x000fe400078e0a02 */
[----:B------:R-:W-:Y:S01]  /*4320*/  VIADD R16, R0, 0x44 ;  /* 0x0000004400107836 */ /* 0x000fe20000000000 */
[----:B0-----:R-:W-:Y:S01]  /*4330*/  IABS R7, R14 ;  /* 0x0000000e00077213 */ /* 0x001fe20000000000 */
[----:B------:R-:W-:Y:S01]  /*4340*/  @!P1 IMAD.MOV R12, RZ, RZ, -R12 ;  /* 0x000000ffff0c9224 */ /* 0x000fe200078e0a0c */
[C---:B------:R-:W-:Y:S01]  /*4350*/  ISETP.GT.U32.AND P1, PT, R8.reuse, R15, PT ;  /* 0x0000000f0800720c */ /* 0x040fe20003f24070 */
[----:B------:R-:W-:Y:S01]  /*4360*/  IMAD R13, R8, R13, R4 ;  /* 0x0000000d080d7224 */ /* 0x000fe200078e0204 */
[----:B------:R-:W-:Y:S01]  /*4370*/  IABS R6, R16 ;  /* 0x0000001000067213 */ /* 0x000fe20000000000 */
[----:B------:R-:W-:Y:S01]  /*4380*/  VIADD R10, R0, 0x45 ;  /* 0x00000045000a7836 */ /* 0x000fe20000000000 */
[----:B------:R0:W-:Y:S01]  /*4390*/  STL [R1+0x798], R12 ;  /* 0x0007980c01007387 */ /* 0x0001e20000100800 */
[--C-:B------:R-:W-:Y:S01]  /*43a0*/  @!P6 IMAD.IADD R5, R5, 0x1, -R8.reuse ;  /* 0x000000010505e824 */ /* 0x100fe200078e0a08 */
[----:B------:R-:W-:Y:S01]  /*43b0*/  ISETP.GT.U32.AND P6, PT, R8, R13, PT ;  /* 0x0000000d0800720c */ /* 0x000fe20003fc4070 */
[----:B------:R-:W-:Y:S01]  /*43c0*/  IMAD.HI.U32 R2, R9, R7, RZ ;  /* 0x0000000709027227 */ /* 0x000fe200078e00ff */
[----:B------:R1:W-:Y:S03]  /*43d0*/  STL [R1+0x79c], R11 ;  /* 0x00079c0b01007387 */ /* 0x0003e60000100800 */
[--C-:B------:R-:W-:Y:S01]  /*43e0*/  @!P4 IMAD.IADD R3, R3, 0x1, -R8.reuse ;  /* 0x000000010303c824 */ /* 0x100fe200078e0a08 */
[----:B------:R-:W-:Y:S01]  /*43f0*/  ISETP.GE.AND P4, PT, R16, RZ, PT ;  /* 0x000000ff1000720c */ /* 0x000fe20003f86270 */
[----:B------:R-:W-:Y:S01]  /*4400*/  IMAD.MOV.U32 R17, RZ, RZ, R5 ;  /* 0x000000ffff117224 */ /* 0x000fe200078e0005 */
[----:B0-----:R-:W-:Y:S01]  /*4410*/  IABS R12, R10 ;  /* 0x0000000a000c7213 */ /* 0x001fe20000000000 */
[----:B------:R-:W-:Y:S01]  /*4420*/  @!P1 IMAD.IADD R15, R15, 0x1, -R8 ;  /* 0x000000010f0f9824 */ /* 0x000fe200078e0a08 */
[----:B------:R-:W-:Y:S01]  /*4430*/  ISETP.GE.AND P1, PT, R14, RZ, PT ;  /* 0x000000ff0e00720c */ /* 0x000fe20003f26270 */
[----:B------:R-:W-:Y:S01]  /*4440*/  @!P5 IMAD.MOV R17, RZ, RZ, -R17 ;  /* 0x000000ffff11d224 */ /* 0x000fe200078e0a11 */
[----:B------:R-:W-:Y:S01]  /*4450*/  ISETP.GT.U32.AND P5, PT, R8, R3, PT ;  /* 0x000000030800720c */ /* 0x000fe20003fa4070 */
[----:B-1----:R-:W-:-:S02]  /*4460*/  IMAD.MOV.U32 R11, RZ, RZ, R6 ;  /* 0x000000ffff0b7224 */ /* 0x002fc400078e0006 */
[----:B------:R-:W-:Y:S01]  /*4470*/  IMAD.MOV R6, RZ, RZ, -R2 ;  /* 0x000000ffff067224 */ /* 0x000fe200078e0a02 */
[----:B------:R0:W-:Y:S01]  /*4480*/  STL [R1+0x7c4], R17 ;  /* 0x0007c41101007387 */ /* 0x0001e20000100800 */
[----:B------:R-:W-:-:S04]  /*4490*/  IMAD.HI.U32 R2, R9, R12, RZ ;  /* 0x0000000c09027227 */ /* 0x000fc800078e00ff */
[----:B------:R-:W-:-:S04]  /*44a0*/  IMAD.HI.U32 R4, R9, R11, RZ ;  /* 0x0000000b09047227 */ /* 0x000fc800078e00ff */
[----:B------:R-:W-:Y:S02]  /*44b0*/  IMAD.MOV R5, RZ, RZ, -R2 ;  /* 0x000000ffff057224 */ /* 0x000fe400078e0a02 */
[----:B------:R-:W-:Y:S02]  /*44c0*/  IMAD.MOV R4, RZ, RZ, -R4 ;  /* 0x000000ffff047224 */ /* 0x000fe400078e0a04 */
[C---:B------:R-:W-:Y:S02]  /*44d0*/  IMAD R7, R8.reuse, R6, R7 ;  /* 0x0000000608077224 */ /* 0x040fe400078e0207 */
[----:B------:R-:W-:Y:S02]  /*44e0*/  IMAD.MOV.U32 R2, RZ, RZ, R15 ;  /* 0x000000ffff027224 */ /* 0x000fe400078e000f */
[----:B------:R-:W-:Y:S02]  /*44f0*/  @!P6 IMAD.IADD R13, R13, 0x1, -R8 ;  /* 0x000000010d0de824 */ /* 0x000fe400078e0a08 */
[----:B------:R-:W-:-:S02]  /*4500*/  IMAD R11, R8, R4, R11 ;  /* 0x00000004080b7224 */ /* 0x000fc400078e020b */
[----:B------:R-:W-:Y:S01]  /*4510*/  @!P3 IMAD.MOV R2, RZ, RZ, -R2 ;  /* 0x000000ffff02b224 */ /* 0x000fe200078e0a02 */
[C---:B------:R-:W-:Y:S01]  /*4520*/  ISETP.GT.U32.AND P3, PT, R8.reuse, R7, PT ;  /* 0x000000070800720c */ /* 0x040fe20003f64070 */
[----:B------:R-:W-:Y:S01]  /*4530*/  @!P5 IMAD.IADD R3, R3, 0x1, -R8 ;  /* 0x000000010303d824 */ /* 0x000fe200078e0a08 */
[----:B------:R-:W-:Y:S01]  /*4540*/  ISETP.GT.U32.AND P6, PT, R8, R13, PT ;  /* 0x0000000d0800720c */ /* 0x000fe20003fc4070 */
[----:B------:R-:W-:Y:S01]  /*4550*/  VIADD R18, R0, 0x46 ;  /* 0x0000004600127836 */ /* 0x000fe20000000000 */
[C---:B------:R-:W-:Y:S01]  /*4560*/  ISETP.GT.U32.AND P5, PT, R8.reuse, R11, PT ;  /* 0x0000000b0800720c */ /* 0x040fe20003fa4070 */
[----:B------:R-:W-:Y:S01]  /*4570*/  IMAD R5, R8, R5, R12 ;  /* 0x0000000508057224 */ /* 0x000fe200078e020c */
[----:B------:R1:W-:Y:S01]  /*4580*/  STL [R1+0xbc], R2 ;  /* 0x0000bc0201007387 */ /* 0x0003e20000100800 */
[----:B0-----:R-:W-:Y:S01]  /*4590*/  VIADD R17, R0, 0x47 ;  /* 0x0000004700117836 */ /* 0x001fe20000000000 */
[----:B------:R-:W-:Y:S01]  /*45a0*/  IABS R15, R18 ;  /* 0x00000012000f7213 */ /* 0x000fe20000000000 */
[----:B------:R-:W-:-:S02]  /*45b0*/  IMAD.MOV.U32 R22, RZ, RZ, R3 ;  /* 0x000000ffff167224 */ /* 0x000fc400078e0003 */
[----:B------:R-:W-:Y:S01]  /*45c0*/  VIADD R12, R0, 0x49 ;  /* 0x00000049000c7836 */ /* 0x000fe20000000000 */
[----:B------:R-:W-:Y:S01]  /*45d0*/  IABS R16, R17 ;  /* 0x0000001100107213 */ /* 0x000fe20000000000 */
[--C-:B------:R-:W-:Y:S01]  /*45e0*/  @!P3 IMAD.IADD R7, R7, 0x1, -R8.reuse ;  /* 0x000000010707b824 */ /* 0x100fe200078e0a08 */
[----:B------:R-:W-:Y:S01]  /*45f0*/  ISETP.GE.AND P3, PT, R10, RZ, PT ;  /* 0x000000ff0a00720c */ /* 0x000fe20003f66270 */
[--C-:B------:R-:W-:Y:S01]  /*4600*/  @!P6 IMAD.IADD R13, R13, 0x1, -R8.reuse ;  /* 0x000000010d0de824 */ /* 0x100fe200078e0a08 */
[C---:B------:R-:W-:Y:S01]  /*4610*/  ISETP.GT.U32.AND P6, PT, R8.reuse, R5, PT ;  /* 0x000000050800720c */ /* 0x040fe20003fc4070 */
[----:B------:R-:W-:Y:S01]  /*4620*/  @!P5 IMAD.IADD R11, R11, 0x1, -R8 ;  /* 0x000000010b0bd824 */ /* 0x000fe200078e0a08 */
[----:B------:R-:W-:Y:S01]  /*4630*/  ISETP.GT.U32.AND P5, PT, R8, R7, PT ;  /* 0x000000070800720c */ /* 0x000fe20003fa4070 */
[----:B------:R-:W-:Y:S01]  /*4640*/  IMAD.HI.U32 R6, R9, R15, RZ ;  /* 0x0000000f09067227 */ /* 0x000fe200078e00ff */
[----:B-1----:R-:W-:-:S03]  /*4650*/  IABS R2, R12 ;  /* 0x0000000c00027213 */ /* 0x002fc60000000000 */
[----:B------:R-:W-:Y:S02]  /*4660*/  IMAD.MOV R6, RZ, RZ, -R6 ;  /* 0x000000ffff067224 */ /* 0x000fe400078e0a06 */
[----:B------:R-:W-:-:S04]  /*4670*/  IMAD.HI.U32 R10, R9, R16, RZ ;  /* 0x00000010090a7227 */ /* 0x000fc800078e00ff */
[C---:B------:R-:W-:Y:S02]  /*4680*/  IMAD R3, R8.reuse, R6, R15 ;  /* 0x0000000608037224 */ /* 0x040fe400078e020f */
[--C-:B------:R-:W-:Y:S01]  /*4690*/  @!P6 IMAD.IADD R5, R5, 0x1, -R8.reuse ;  /* 0x000000010505e824 */ /* 0x100fe200078e0a08 */
[C---:B------:R-:W-:Y:S01]  /*46a0*/  ISETP.GT.U32.AND P6, PT, R8.reuse, R11, PT ;  /* 0x0000000b0800720c */ /* 0x040fe20003fc4070 */
[----:B------:R-:W-:Y:S01]  /*46b0*/  @!P5 IMAD.IADD R7, R7, 0x1, -R8 ;  /* 0x000000010707d824 */ /* 0x000fe200078e0a08 */
[C---:B------:R-:W-:Y:S01]  /*46c0*/  ISETP.GT.U32.AND P5, PT, R8.reuse, R3, PT ;  /* 0x000000030800720c */ /* 0x040fe20003fa4070 */
[----:B------:R-:W-:Y:S01]  /*46d0*/  @!P0 IMAD.MOV R22, RZ, RZ, -R22 ;  /* 0x000000ffff168224 */ /* 0x000fe200078e0a16 */
[----:B------:R-:W-:Y:S01]  /*46e0*/  ISETP.GT.U32.AND P0, PT, R8, R5, PT ;  /* 0x000000050800720c */ /* 0x000fe20003f04070 */
[----:B------:R-:W-:Y:S02]  /*46f0*/  IMAD.MOV R19, RZ, RZ, -R10 ;  /* 0x000000ffff137224 */ /* 0x000fe400078e0a0a */
[----:B------:R-:W-:Y:S01]  /*4700*/  IMAD.MOV.U32 R21, RZ, RZ, R13 ;  /* 0x000000ffff157224 */ /* 0x000fe200078e000d */
[----:B------:R-:W-:Y:S01]  /*4710*/  STL [R1+0xc0], R22 ;  /* 0x0000c01601007387 */ /* 0x000fe20000100800 */
[----:B------:R-:W-:-:S02]  /*4720*/  VIADD R14, R0, 0x48 ;  /* 0x00000048000e7836 */ /* 0x000fc40000000000 */
[----:B------:R-:W-:Y:S01]  /*4730*/  @!P2 IMAD.MOV R21, RZ, RZ, -R21 ;  /* 0x000000ffff15a224 */ /* 0x000fe200078e0a15 */
[----:B------:R-:W-:Y:S01]  /*4740*/  ISETP.GE.AND P2, PT, R18, RZ, PT ;  /* 0x000000ff1200720c */ /* 0x000fe20003f46270 */
[C---:B------:R-:W-:Y:S01]  /*4750*/  IMAD R13, R8.reuse, R19, R16 ;  /* 0x00000013080d7224 */ /* 0x040fe200078e0210 */
[----:B------:R-:W-:Y:S01]  /*4760*/  IABS R4, R14 ;  /* 0x0000000e00047213 */ /* 0x000fe20000000000 */
[----:B------:R-:W-:Y:S01]  /*4770*/  IMAD.HI.U32 R10, R9, R2, RZ ;  /* 0x00000002090a7227 */ /* 0x000fe200078e00ff */
[----:B------:R0:W-:Y:S03]  /*4780*/  STL [R1+0x7c8], R21 ;  /* 0x0007c81501007387 */ /* 0x0001e60000100800 */
[----:B------:R-:W-:Y:S01]  /*4790*/  @!P6 IMAD.IADD R11, R11, 0x1, -R8 ;  /* 0x000000010b0be824 */ /* 0x000fe200078e0a08 */
[----:B------:R-:W-:Y:S01]  /*47a0*/  ISETP.GT.U32.AND P6, PT, R8, R13, PT ;  /* 0x0000000d0800720c */ /* 0x000fe20003fc4070 */
[----:B------:R-:W-:-:S02]  /*47b0*/  IMAD.MOV R19, RZ, RZ, -R10 ;  /* 0x000000ffff137224 */ /* 0x000fc400078e0a0a */
[--C-:B------:R-:W-:Y:S02]  /*47c0*/  @!P5 IMAD.IADD R3, R3, 0x1, -R8.reuse ;  /* 0x000000010303d824 */ /* 0x100fe400078e0a08 */
[----:B------:R-:W-:Y:S01]  /*47d0*/  @!P0 IMAD.IADD R5, R5, 0x1, -R8 ;  /* 0x0000000105058824 */ /* 0x000fe200078e0a08 */
[----:B------:R-:W-:Y:S01]  /*47e0*/  ISETP.GE.AND P0, PT, R17, RZ, PT ;  /* 0x000000ff1100720c */ /* 0x000fe20003f06270 */
[----:B0-----:R-:W-:Y:S02]  /*47f0*/  IMAD.MOV.U32 R21, RZ, RZ, R7 ;  /* 0x000000ffff157224 */ /* 0x001fe400078e0007 */
[----:B------:R-:W-:-:S04]  /*4800*/  IMAD.HI.U32 R6, R9, R4, RZ ;  /* 0x0000000409067227 */ /* 0x000fc800078e00ff */
[----:B------:R-:W-:Y:S02]  /*4810*/  VIADD R16, R0, 0x4a ;  /* 0x0000004a00107836 */ /* 0x000fe40000000000 */
[C---:B------:R-:W-:Y:S02]  /*4820*/  IMAD R17, R8.reuse, R19, R2 ;  /* 0x0000001308117224 */ /* 0x040fe400078e0202 */
[----:B------:R-:W-:Y:S01]  /*4830*/  @!P1 IMAD.MOV R21, RZ, RZ, -R21 ;  /* 0x000000ffff159224 */ /* 0x000fe200078e0a15 */
[C---:B------:R-:W-:Y:S01]  /*4840*/  ISETP.GT.U32.AND P1, PT, R8.reuse, R3, PT ;  /* 0x000000030800720c */ /* 0x040fe20003f24070 */
[----:B------:R-:W-:Y:S01]  /*4850*/  IMAD.MOV R15, RZ, RZ, -R6 ;  /* 0x000000ffff0f7224 */ /* 0x000fe200078e0a06 */
[----:B------:R-:W-:Y:S01]  /*4860*/  IABS R6, R16 ;  /* 0x0000001000067213 */ /* 0x000fe20000000000 */
[----:B------:R-:W-:Y:S01]  /*4870*/  @!P4 IMAD.MOV R11, RZ, RZ, -R11 ;  /* 0x000000ffff0bc224 */ /* 0x000fe200078e0a0b */
[C---:B------:R-:W-:Y:S01]  /*4880*/  ISETP.GT.U32.AND P4, PT, R8.reuse, R17, PT ;  /* 0x000000110800720c */ /* 0x040fe20003f84070 */
[----:B------:R-:W-:Y:S01]  /*4890*/  IMAD R15, R8, R15, R4 ;  /* 0x0000000f080f7224 */ /* 0x000fe200078e0204 */
[----:B------:R-:W-:Y:S01]  /*48a0*/  STL [R1+0x7cc], R21 ;  /* 0x0007cc1501007387 */ /* 0x000fe20000100800 */
[----:B------:R-:W-:-:S02]  /*48b0*/  @!P6 IMAD.IADD R13, R13, 0x1, -R8 ;  /* 0x000000010d0de824 */ /* 0x000fc400078e0a08 */
[----:B------:R-:W-:Y:S01]  /*48c0*/  IMAD.MOV.U32 R4, RZ, RZ, R6 ;  /* 0x000000ffff047224 */ /* 0x000fe200078e0006 */
[----:B------:R-:W-:Y:S01]  /*48d0*/  ISETP.GT.U32.AND P5, PT, R8, R15, PT ;  /* 0x0000000f0800720c */ /* 0x000fe20003fa4070 */
[----:B------:R-:W-:Y:S01]  /*48e0*/  VIADD R10, R0, 0x4b ;  /* 0x0000004b000a7836 */ /* 0x000fe20000000000 */
[----:B------:R-:W-:Y:S01]  /*48f0*/  ISETP.GT.U32.AND P6, PT, R8, R13, PT ;  /* 0x0000000d0800720c */ /* 0x000fe20003fc4070 */
[----:B------:R-:W-:Y:S01]  /*4900*/  IMAD.HI.U32 R2, R9, R4, RZ ;  /* 0x0000000409027227 */ /* 0x000fe200078e00ff */
[----:B------:R0:W-:Y:S02]  /*4910*/  STL [R1+0x7f0], R11 ;  /* 0x0007f00b01007387 */ /* 0x0001e40000100800 */
[----:B------:R-:W-:Y:S01]  /*4920*/  IABS R6, R10 ;  /* 0x0000000a00067213 */ /* 0x000fe20000000000 */
[----:B------:R-:W-:Y:S01]  /*4930*/  @!P1 IMAD.IADD R3, R3, 0x1, -R8 ;  /* 0x0000000103039824 */ /* 0x000fe200078e0a08 */
[----:B------:R-:W-:Y:S01]  /*4940*/  ISETP.GE.AND P1, PT, R12, RZ, PT ;  /* 0x000000ff0c00720c */ /* 0x000fe20003f26270 */
[----:B------:R-:W-:Y:S01]  /*4950*/  @!P3 IMAD.MOV R5, RZ, RZ, -R5 ;  /* 0x000000ffff05b224 */ /* 0x000fe200078e0a05 */
[----:B------:R-:W-:Y:S01]  /*4960*/  ISETP.GE.AND P3, PT, R14, RZ, PT ;  /* 0x000000ff0e00720c */ /* 0x000fe20003f66270 */
[----:B------:R-:W-:-:S02]  /*4970*/  IMAD.MOV R7, RZ, RZ, -R2 ;  /* 0x000000ffff077224 */ /* 0x000fc400078e0a02 */
[----:B------:R-:W-:Y:S01]  /*4980*/  @!P4 IMAD.IADD R17, R17, 0x1, -R8 ;  /* 0x000000011111c824 */ /* 0x000fe200078e0a08 */
[----:B------:R1:W-:Y:S01]  /*4990*/  STL [R1+0x804], R5 ;  /* 0x0008040501007387 */ /* 0x0003e20000100800 */
[----:B0-----:R-:W-:Y:S01]  /*49a0*/  IMAD.MOV.U32 R11, RZ, RZ, R3 ;  /* 0x000000ffff0b7224 */ /* 0x001fe200078e0003 */
[----:B------:R-:W-:Y:S01]  /*49b0*/  ISETP.GE.AND P4, PT, R16, RZ, PT ;  /* 0x000000ff1000720c */ /* 0x000fe20003f86270 */
[----:B------:R-:W-:-:S04]  /*49c0*/  IMAD.HI.U32 R2, R9, R6, RZ ;  /* 0x0000000609027227 */ /* 0x000fc800078e00ff */
[----:B------:R-:W-:Y:S01]  /*49d0*/  @!P2 IMAD.MOV R11, RZ, RZ, -R11 ;  /* 0x000000ffff0ba224 */ /* 0x000fe200078e0a0b */
[C---:B------:R-:W-:Y:S01]  /*49e0*/  ISETP.GT.U32.AND P2, PT, R8.reuse, R17, PT ;  /* 0x000000110800720c */ /* 0x040fe20003f44070 */
[----:B------:R-:W-:Y:S02]  /*49f0*/  @!P5 IMAD.IADD R15, R15, 0x1, -R8 ;  /* 0x000000010f0fd824 */ /* 0x000fe400078e0a08 */
[C---:B-1----:R-:W-:Y:S01]  /*4a00*/  IMAD R5, R8.reuse, R7, R4 ;  /* 0x0000000708057224 */ /* 0x042fe200078e0204 */
[----:B------:R0:W-:Y:S01]  /*4a10*/  STL [R1+0x80c], R11 ;  /* 0x00080c0b01007387 */ /* 0x0001e20000100800 */
[----:B------:R-:W-:Y:S01]  /*4a20*/  @!P6 IMAD.IADD R13, R13, 0x1, -R8 ;  /* 0x000000010d0de824 */ /* 0x000fe200078e0a08 */
[C---:B------:R-:W-:Y:S01]  /*4a30*/  ISETP.GT.U32.AND P5, PT, R8.reuse, R15, PT ;  /* 0x0000000f0800720c */ /* 0x040fe20003fa4070 */
[----:B------:R-:W-:Y:S01]  /*4a40*/  IMAD.MOV R3, RZ, RZ, -R2 ;  /* 0x000000ffff037224 */ /* 0x000fe200078e0a02 */
[----:B------:R-:W-:Y:S01]  /*4a50*/  ISETP.GT.U32.AND P6, PT, R8, R5, PT ;  /* 0x000000050800720c */ /* 0x000fe20003fc4070 */
[----:B------:R-:W-:-:S02]  /*4a60*/  VIADD R2, R0, 0x4c ;  /* 0x0000004c00027836 */ /* 0x000fc40000000000 */
[C---:B------:R-:W-:Y:S02]  /*4a70*/  IMAD R3, R8.reuse, R3, R6 ;  /* 0x0000000308037224 */ /* 0x040fe400078e0206 */
[--C-:B------:R-:W-:Y:S01]  /*4a80*/  @!P2 IMAD.IADD R17, R17, 0x1, -R8.reuse ;  /* 0x000000011111a824 */ /* 0x100fe200078e0a08 */
[----:B------:R-:W-:Y:S01]  /*4a90*/  IABS R18, R2 ;  /* 0x0000000200127213 */ /* 0x000fe20000000000 */
[----:B0-----:R-:W-:Y:S01]  /*4aa0*/  IMAD.MOV.U32 R11, RZ, RZ, R13 ;  /* 0x000000ffff0b7224 */ /* 0x001fe200078e000d */
[----:B------:R-:W-:Y:S01]  /*4ab0*/  ISETP.GT.U32.AND P2, PT, R8, R3, PT ;  /* 0x000000030800720c */ /* 0x000fe20003f44070 */
[----:B------:R-:W-:Y:S02]  /*4ac0*/  VIADD R6, R0, 0x4e ;  /* 0x0000004e00067836 */ /* 0x000fe40000000000 */
[----:B------:R-:W-:Y:S01]  /*4ad0*/  @!P0 IMAD.MOV R11, RZ, RZ, -R11 ;  /* 0x000000ffff0b8224 */ /* 0x000fe200078e0a0b */
[----:B------:R-:W-:Y:S01]  /*4ae0*/  ISETP.GE.AND P0, PT, R2, RZ, PT ;  /* 0x000000ff0200720c */ /* 0x000fe20003f06270 */
[----:B------:R-:W-:-:S02]  /*4af0*/  @!P6 IMAD.IADD R5, R5, 0x1, -R8 ;  /* 0x000000010505e824 */ /* 0x000fc400078e0a08 */
[--C-:B------:R-:W-:Y:S01]  /*4b00*/  @!P5 IMAD.IADD R15, R15, 0x1, -R8.reuse ;  /* 0x000000010f0fd824 */ /* 0x100fe200078e0a08 */
[----:B------:R0:W-:Y:S01]  /*4b10*/  STL [R1+0x810], R11 ;  /* 0x0008100b01007387 */ /* 0x0001e20000100800 */
[----:B------:R-:W-:Y:S01]  /*4b20*/  ISETP.GE.AND P5, PT, R10, RZ, PT ;  /* 0x000000ff0a00720c */ /* 0x000fe20003fa6270 */
[----:B------:R-:W-:Y:S01]  /*4b30*/  IMAD.MOV.U32 R10, RZ, RZ, R17 ;  /* 0x000000ffff0a7224 */ /* 0x000fe200078e0011 */
[----:B------:R-:W-:Y:S01]  /*4b40*/  ISETP.GT.U32.AND P6, PT, R8, R5, PT ;  /* 0x000000050800720c */ /* 0x000fe20003fc4070 */
[C---:B------:R-:W-:Y:S02]  /*4b50*/  VIADD R4, R0.reuse, 0x4d ;  /* 0x0000004d00047836 */ /* 0x040fe40000000000 */
[----:B------:R-:W-:Y:S02]  /*4b60*/  @!P2 IMAD.IADD R3, R3, 0x1, -R8 ;  /* 0x000000010303a824 */ /* 0x000fe400078e0a08 */
[----:B------:R-:W-:Y:S02]  /*4b70*/  VIADD R7, R0, 0x4f ;  /* 0x0000004f00077836 */ /* 0x000fe40000000000 */
[----:B0-----:R-:W-:Y:S01]  /*4b80*/  IMAD.MOV.U32 R11, RZ, RZ, R15 ;  /* 0x000000ffff0b7224 */ /* 0x001fe200078e000f */
[----:B------:R-:W-:Y:S01]  /*4b90*/  ISETP.GT.U32.AND P2, PT, R8, R3, PT ;  /* 0x000000030800720c */ /* 0x000fe20003f44070 */
[----:B------:R-:W-:Y:S01]  /*4ba0*/  @!P1 IMAD.MOV R10, RZ, RZ, -R10 ;  /* 0x000000ffff0a9224 */ /* 0x000fe200078e0a0a */
[----:B------:R-:W-:Y:S01]  /*4bb0*/  ISETP.GE.AND P1, PT, R6, RZ, PT ;  /* 0x000000ff0600720c */ /* 0x000fe20003f26270 */
[----:B------:R-:W-:Y:S01]  /*4bc0*/  @!P3 IMAD.MOV R11, RZ, RZ, -R11 ;  /* 0x000000ffff0bb224 */ /* 0x000fe200078e0a0b */
[----:B------:R-:W-:Y:S01]  /*4bd0*/  IABS R6, R6 ;  /* 0x0000000600067213 */ /* 0x000fe20000000000 */
[----:B------:R-:W-:Y:S01]  /*4be0*/  IMAD.HI.U32 R2, R9, R18, RZ ;  /* 0x0000001209027227 */ /* 0x000fe200078e00ff */
[----:B------:R-:W-:-:S02]  /*4bf0*/  ISETP.GE.AND P3, PT, R4, RZ, PT ;  /* 0x000000ff0400720c */ /* 0x000fc40003f66270 */
[----:B------:R0:W-:Y:S01]  /*4c00*/  STL [R1+0xc4], R11 ;  /* 0x0000c40b01007387 */ /* 0x0001e20000100800 */
[----:B------:R-:W-:Y:S01]  /*4c10*/  @!P6 IMAD.IADD R5, R5, 0x1, -R8 ;  /* 0x000000010505e824 */ /* 0x000fe200078e0a08 */
[----:B------:R-:W-:Y:S01]  /*4c20*/  ISETP.GE.AND P6, PT, R7, RZ, PT ;  /* 0x000000ff0700720c */ /* 0x000fe20003fc6270 */
[----:B------:R-:W-:Y:S01]  /*4c30*/  IMAD.MOV R13, RZ, RZ, -R2 ;  /* 0x000000ffff0d7224 */ /* 0x000fe200078e0a02 */
[----:B------:R1:W-:Y:S01]  /*4c40*/  STL [R1+0xc8], R10 ;  /* 0x0000c80a01007387 */ /* 0x0003e20000100800 */
[----:B------:R-:W-:Y:S02]  /*4c50*/  @!P2 IMAD.IADD R3, R3, 0x1, -R8 ;  /* 0x000000010303a824 */ /* 0x000fe400078e0a08 */
[----:B------:R-:W-:Y:S02]  /*4c60*/  IMAD R18, R8, R13, R18 ;  /* 0x0000000d08127224 */ /* 0x000fe400078e0212 */
[C---:B------:R-:W-:Y:S01]  /*4c70*/  VIADD R17, R0.reuse, 0x50 ;  /* 0x0000005000117836 */ /* 0x040fe20000000000 */
[----:B0-----:R-:W-:Y:S01]  /*4c80*/  IABS R11, R4 ;  /* 0x00000004000b7213 */ /* 0x001fe20000000000 */
[----:B------:R-:W-:Y:S01]  /*4c90*/  VIADD R14, R0, 0x51 ;  /* 0x00000051000e7836 */ /* 0x000fe20000000000 */
[----:B------:R-:W-:Y:S01]  /*4ca0*/  IABS R4, R7 ;  /* 0x0000000700047213 */ /* 0x000fe20000000000 */
[----:B------:R-:W-:-:S02]  /*4cb0*/  IMAD.MOV.U32 R7, RZ, RZ, R6 ;  /* 0x000000ffff077224 */ /* 0x000fc400078e0006 */
[----:B-1----:R-:W-:Y:S01]  /*4cc0*/  IMAD.MOV.U32 R10, RZ, RZ, R5 ;  /* 0x000000ffff0a7224 */ /* 0x002fe200078e0005 */
[----:B------:R-:W-:Y:S01]  /*4cd0*/  IABS R16, R14 ;  /* 0x0000000e00107213 */ /* 0x000fe20000000000 */
[----:B------:R-:W-:Y:S02]  /*4ce0*/  IMAD.MOV.U32 R6, RZ, RZ, R4 ;  /* 0x000000ffff067224 */ /* 0x000fe400078e0004 */
[----:B------:R-:W-:-:S04]  /*4cf0*/  IMAD.HI.U32 R2, R9, R11, RZ ;  /* 0x0000000b09027227 */ /* 0x000fc800078e00ff */
[----:B------:R-:W-:-:S04]  /*4d00*/  IMAD.HI.U32 R4, R9, R7, RZ ;  /* 0x0000000709047227 */ /* 0x000fc800078e00ff */
[----:B------:R-:W-:Y:S01]  /*4d10*/  @!P4 IMAD.MOV R10, RZ, RZ, -R10 ;  /* 0x000000ffff0ac224 */ /* 0x000fe200078e0a0a */
[C---:B------:R-:W-:Y:S01]  /*4d20*/  ISETP.GT.U32.AND P4, PT, R8.reuse, R18, PT ;  /* 0x000000120800720c */ /* 0x040fe20003f84070 */
[----:B------:R-:W-:Y:S02]  /*4d30*/  IMAD.MOV R5, RZ, RZ, -R2 ;  /* 0x000000ffff057224 */ /* 0x000fe400078e0a02 */
[----:B------:R-:W-:Y:S01]  /*4d40*/  IMAD.MOV R4, RZ, RZ, -R4 ;  /* 0x000000ffff047224 */ /* 0x000fe200078e0a04 */
[----:B------:R0:W-:Y:S01]  /*4d50*/  STL [R1+0x81c], R10 ;  /* 0x00081c0a01007387 */ /* 0x0001e20000100800 */
[C---:B------:R-:W-:Y:S02]  /*4d60*/  IMAD R11, R8.reuse, R5, R11 ;  /* 0x00000005080b7224 */ /* 0x040fe400078e020b */
[C---:B------:R-:W-:Y:S02]  /*4d70*/  IMAD R7, R8.reuse, R4, R7 ;  /* 0x0000000408077224 */ /* 0x040fe400078e0207 */
[----:B------:R-:W-:Y:S01]  /*4d80*/  IMAD.HI.U32 R2, R9, R6, RZ ;  /* 0x0000000609027227 */ /* 0x000fe200078e00ff */
[----:B------:R-:W-:-:S03]  /*4d90*/  ISETP.GT.U32.AND P2, PT, R8, R11, PT ;  /* 0x0000000b0800720c */ /* 0x000fc60003f44070 */
[----:B------:R-:W-:Y:S02]  /*4da0*/  @!P4 IMAD.IADD R18, R18, 0x1, -R8 ;  /* 0x000000011212c824 */ /* 0x000fe400078e0a08 */
[----:B0-----:R-:W-:Y:S02]  /*4db0*/  IMAD.MOV.U32 R10, RZ, RZ, R3 ;  /* 0x000000ffff0a7224 */ /* 0x001fe400078e0003 */
[----:B------:R-:W-:Y:S01]  /*4dc0*/  IMAD.MOV R5, RZ, RZ, -R2 ;  /* 0x000000ffff057224 */ /* 0x000fe200078e0a02 */
[C---:B------:R-:W-:Y:S01]  /*4dd0*/  ISETP.GT.U32.AND P4, PT, R8.reuse, R18, PT ;  /* 0x000000120800720c */ /* 0x040fe20003f84070 */
[----:B------:R-:W-:Y:S01]  /*4de0*/  @!P5 IMAD.MOV R10, RZ, RZ, -R10 ;  /* 0x000000ffff0ad224 */ /* 0x000fe200078e0a0a */
[C---:B------:R-:W-:Y:S01]  /*4df0*/  ISETP.GT.U32.AND P5, PT, R8.reuse, R7, PT ;  /* 0x000000070800720c */ /* 0x040fe20003fa4070 */
[----:B------:R-:W-:Y:S01]  /*4e00*/  IMAD R6, R8, R5, R6 ;  /* 0x0000000508067224 */ /* 0x000fe200078e0206 */
[----:B------:R-:W-:Y:S01]  /*4e10*/  IABS R5, R17 ;  /* 0x0000001100057213 */ /* 0x000fe20000000000 */
[----:B------:R-:W-:Y:S01]  /*4e20*/  @!P2 IMAD.IADD R11, R11, 0x1, -R8 ;  /* 0x000000010b0ba824 */ /* 0x000fe200078e0a08 */
[----:B------:R0:W-:Y:S01]  /*4e30*/  STL [R1+0x848], R10 ;  /* 0x0008480a01007387 */ /* 0x0001e20000100800 */
[----:B------:R-:W-:-:S03]  /*4e40*/  IMAD.HI.U32 R2, R9, R16, RZ ;  /* 0x0000001009027227 */ /* 0x000fc600078e00ff */
[----:B------:R-:W-:Y:S01]  /*4e50*/  ISETP.GT.U32.AND P2, PT, R8, R11, PT ;  /* 0x0000000b0800720c */ /* 0x000fe20003f44070 */
[----:B------:R-:W-:Y:S02]  /*4e60*/  IMAD.MOV R2, RZ, RZ, -R2 ;  /* 0x000000ffff027224 */ /* 0x000fe400078e0a02 */
[--C-:B------:R-:W-:Y:S01]  /*4e70*/  @!P4 IMAD.IADD R18, R18, 0x1, -R8.reuse ;  /* 0x000000011212c824 */ /* 0x100fe200078e0a08 */
[----:B------:R-:W-:Y:S01]  /*4e80*/  ISETP.GT.U32.AND P4, PT, R8, R6, PT ;  /* 0x000000060800720c */ /* 0x000fe20003f84070 */
[----:B------:R-:W-:Y:S02]  /*4e90*/  @!P5 IMAD.IADD R7, R7, 0x1, -R8 ;  /* 0x000000010707d824 */ /* 0x000fe400078e0a08 */
[----:B0-----:R-:W-:-:S03]  /*4ea0*/  IMAD.HI.U32 R10, R9, R5, RZ ;  /* 0x00000005090a7227 */ /* 0x001fc600078e00ff */
[C---:B------:R-:W-:Y:S01]  /*4eb0*/  ISETP.GT.U32.AND P5, PT, R8.reuse, R7, PT ;  /* 0x000000070800720c */ /* 0x040fe20003fa4070 */
[----:B------:R-:W-:Y:S02]  /*4ec0*/  IMAD.MOV R10, RZ, RZ, -R10 ;  /* 0x000000ffff0a7224 */ /* 0x000fe400078e0a0a */
[C---:B------:R-:W-:Y:S02]  /*4ed0*/  IMAD R16, R8.reuse, R2, R16 ;  /* 0x0000000208107224 */ /* 0x040fe400078e0210 */
[----:B------:R-:W-:Y:S02]  /*4ee0*/  IMAD R5, R8, R10, R5 ;  /* 0x0000000a08057224 */ /* 0x000fe400078e0205 */
[----:B------:R-:W-:Y:S02]  /*4ef0*/  @!P2 IMAD.IADD R11, R11, 0x1, -R8 ;  /* 0x000000010b0ba824 */ /* 0x000fe400078e0a08 */
[----:B------:R-:W-:Y:S01]  /*4f00*/  VIADD R3, R0, 0x53 ;  /* 0x0000005300037836 */ /* 0x000fe20000000000 */
[----:B------:R-:W-:Y:S01]  /*4f10*/  ISETP.GT.U32.AND P2, PT, R8, R5, PT ;  /* 0x000000050800720c */ /* 0x000fe20003f44070 */
[----:B------:R-:W-:-:S02]  /*4f20*/  VIADD R4, R0, 0x52 ;  /* 0x0000005200047836 */ /* 0x000fc40000000000 */
[----:B------:R-:W-:Y:S01]  /*4f30*/  @!P5 IMAD.IADD R7, R7, 0x1, -R8 ;  /* 0x000000010707d824 */ /* 0x000fe200078e0a08 */
[----:B------:R-:W-:Y:S01]  /*4f40*/  ISETP.GT.U32.AND P5, PT, R8, R16, PT ;  /* 0x000000100800720c */ /* 0x000fe20003fa4070 */
[----:B------:R-:W-:Y:S01]  /*4f50*/  VIADD R2, R0, 0x54 ;  /* 0x0000005400027836 */ /* 0x000fe20000000000 */
[----:B------:R-:W-:Y:S01]  /*4f60*/  IABS R15, R3 ;  /* 0x00000003000f7213 */ /* 0x000fe20000000000 */
[----:B------:R-:W-:Y:S01]  /*4f70*/  IMAD.MOV.U32 R19, RZ, RZ, R18 ;  /* 0x000000ffff137224 */ /* 0x000fe200078e0012 */
[----:B------:R-:W-:Y:S01]  /*4f80*/  IABS R13, R4 ;  /* 0x00000004000d7213 */ /* 0x000fe20000000000 */
[----:B------:R-:W-:Y:S01]  /*4f90*/  @!P4 IMAD.IADD R6, R6, 0x1, -R8 ;  /* 0x000000010606c824 */ /* 0x000fe200078e0a08 */
[----:B------:R-:W-:Y:S01]  /*4fa0*/  ISETP.GE.AND P4, PT, R17, RZ, PT ;  /* 0x000000ff1100720c */ /* 0x000fe20003f86270 */
[----:B------:R-:W-:Y:S01]  /*4fb0*/  @!P0 IMAD.MOV R19, RZ, RZ, -R19 ;  /* 0x000000ffff138224 */ /* 0x000fe200078e0a13 */
[----:B------:R-:W-:Y:S01]  /*4fc0*/  IABS R17, R2 ;  /* 0x0000000200117213 */ /* 0x000fe20000000000 */
[----:B------:R-:W-:Y:S01]  /*4fd0*/  IMAD.HI.U32 R10, R9, R15, RZ ;  /* 0x0000000f090a7227 */ /* 0x000fe200078e00ff */
[----:B------:R-:W-:-:S02]  /*4fe0*/  ISETP.GT.U32.AND P0, PT, R8, R6, PT ;  /* 0x000000060800720c */ /* 0x000fc40003f04070 */
[----:B------:R-:W-:Y:S01]  /*4ff0*/  STL [R1+0x838], R19 ;  /* 0x0008381301007387 */ /* 0x000fe20000100800 */
[--C-:B------:R-:W-:Y:S01]  /*5000*/  @!P2 IMAD.IADD R5, R5, 0x1, -R8.reuse ;  /* 0x000000010505a824 */ /* 0x100fe200078e0a08 */
[----:B------:R-:W-:Y:S01]  /*5010*/  ISETP.GE.AND P2, PT, R14, RZ, PT ;  /* 0x000000ff0e00720c */ /* 0x000fe20003f46270 */
[----:B------:R-:W-:Y:S02]  /*5020*/  @!P5 IMAD.IADD R16, R16, 0x1, -R8 ;  /* 0x000000011010d824 */ /* 0x000fe400078e0a08 */
[----:B------:R-:W-:Y:S02]  /*5030*/  IMAD.MOV R10, RZ, RZ, -R10 ;  /* 0x000000ffff0a7224 */ /* 0x000fe400078e0a0a */
[----:B------:R-:W-:Y:S01]  /*5040*/  IMAD.HI.U32 R12, R9, R13, RZ ;  /* 0x0000000d090c7227 */ /* 0x000fe200078e00ff */
[----:B------:R-:W-:-:S03]  /*5050*/  ISETP.GT.U32.AND P5, PT, R8, R16, PT ;  /* 0x000000100800720c */ /* 0x000fc60003fa4070 */
[----:B------:R-:W-:Y:S02]  /*5060*/  IMAD.MOV.U32 R14, RZ, RZ, R17 ;  /* 0x000000ffff0e7224 */ /* 0x000fe400078e0011 */
[----:B------:R-:W-:Y:S02]  /*5070*/  IMAD R15, R8, R10, R15 ;  /* 0x0000000a080f7224 */ /* 0x000fe400078e020f */
[----:B------:R-:W-:Y:S02]  /*5080*/  IMAD.MOV R12, RZ, RZ, -R12 ;  /* 0x000000ffff0c7224 */ /* 0x000fe400078e0a0c */
[----:B------:R-:W-:-:S04]  /*5090*/  IMAD.HI.U32 R10, R9, R14, RZ ;  /* 0x0000000e090a7227 */ /* 0x000fc800078e00ff */
[----:B------:R-:W-:Y:S01]  /*50a0*/  @!P3 IMAD.MOV R11, RZ, RZ, -R11 ;  /* 0x000000ffff0bb224 */ /* 0x000fe200078e0a0b */
[C---:B------:R-:W-:Y:S01]  /*50b0*/  ISETP.GT.U32.AND P3, PT, R8.reuse, R5, PT ;  /* 0x000000050800720c */ /* 0x040fe20003f64070 */
[----:B------:R-:W-:Y:S02]  /*50c0*/  IMAD R13, R8, R12, R13 ;  /* 0x0000000c080d7224 */ /* 0x000fe400078e020d */
[----:B------:R-:W-:Y:S01]  /*50d0*/  @!P0 IMAD.IADD R6, R6, 0x1, -R8 ;  /* 0x0000000106068824 */ /* 0x000fe200078e0a08 */
[----:B------:R0:W-:Y:S01]  /*50e0*/  STL [R1+0x83c], R11 ;  /* 0x00083c0b01007387 */ /* 0x0001e20000100800 */
[----:B------:R-:W-:Y:S01]  /*50f0*/  IMAD.MOV R10, RZ, RZ, -R10 ;  /* 0x000000ffff0a7224 */ /* 0x000fe200078e0a0a */
[----:B------:R-:W-:Y:S01]  /*5100*/  ISETP.GT.U32.AND P0, PT, R8, R13, PT ;  /* 0x0000000d0800720c */ /* 0x000fe20003f04070 */
[----:B------:R-:W-:Y:S02]  /*5110*/  @!P5 IMAD.IADD R16, R16, 0x1, -R8 ;  /* 0x000000011010d824 */ /* 0x000fe400078e0a08 */
[----:B------:R-:W-:-:S02]  /*5120*/  IMAD R14, R8, R10, R14 ;  /* 0x0000000a080e7224 */ /* 0x000fc400078e020e */
[----:B------:R-:W-:Y:S01]  /*5130*/  @!P1 IMAD.MOV R7, RZ, RZ, -R7 ;  /* 0x000000ffff079224 */ /* 0x000fe200078e0a07 */
[----:B------:R-:W-:Y:S01]  /*5140*/  ISETP.GE.AND P1, PT, R4, RZ, PT ;  /* 0x000000ff0400720c */ /* 0x000fe20003f26270 */
[----:B------:R-:W-:Y:S01]  /*5150*/  VIADD R4, R0, 0x55 ;  /* 0x0000005500047836 */ /* 0x000fe20000000000 */
[C---:B------:R-:W-:Y:S01]  /*5160*/  ISETP.GT.U32.AND P5, PT, R8.reuse, R14, PT ;  /* 0x0000000e0800720c */ /* 0x040fe20003fa4070 */
[----:B0-----:R-:W-:Y:S01]  /*5170*/  IMAD.MOV.U32 R11, RZ, RZ, R6 ;  /* 0x000000ffff0b7224 */ /* 0x001fe200078e0006 */
[----:B------:R0:W-:Y:S01]  /*5180*/  STL [R1+0x840], R7 ;  /* 0x0008400701007387 */ /* 0x0001e20000100800 */
[--C-:B------:R-:W-:Y:S01]  /*5190*/  @!P3 IMAD.IADD R5, R5, 0x1, -R8.reuse ;  /* 0x000000010505b824 */ /* 0x100fe200078e0a08 */
[----:B------:R-:W-:Y:S01]  /*51a0*/  IABS R10, R4 ;  /* 0x00000004000a7213 */ /* 0x000fe20000000000 */
[----:B------:R-:W-:Y:S01]  /*51b0*/  @!P6 IMAD.MOV R11, RZ, RZ, -R11 ;  /* 0x000000ffff0be224 */ /* 0x000fe200078e0a0b */
[----:B------:R-:W-:Y:S01]  /*51c0*/  ISETP.GT.U32.AND P6, PT, R8, R15, PT ;  /* 0x0000000f0800720c */ /* 0x000fe20003fc4070 */
[----:B------:R-:W-:Y:S01]  /*51d0*/  VIADD R6, R0, 0x56 ;  /* 0x0000005600067836 */ /* 0x000fe20000000000 */
[----:B------:R-:W-:Y:S01]  /*51e0*/  ISETP.GE.AND P3, PT, R3, RZ, PT ;  /* 0x000000ff0300720c */ /* 0x000fe20003f66270 */
[----:B------:R-:W-:Y:S01]  /*51f0*/  @!P0 IMAD.IADD R13, R13, 0x1, -R8 ;  /* 0x000000010d0d8824 */ /* 0x000fe200078e0a08 */
[----:B------:R1:W-:Y:S01]  /*5200*/  STL [R1+0x844], R11 ;  /* 0x0008440b01007387 */ /* 0x0003e20000100800 */
[----:B------:R-:W-:Y:S01]  /*5210*/  ISETP.GE.AND P0, PT, R2, RZ, PT ;  /* 0x000000ff0200720c */ /* 0x000fe20003f06270 */
[----:B0-----:R-:W-:Y:S01]  /*5220*/  IMAD.HI.U32 R7, R9, R10, RZ ;  /* 0x0000000a09077227 */ /* 0x001fe200078e00ff */
[----:B------:R-:W-:-:S03]  /*5230*/  IABS R2, R6 ;  /* 0x0000000600027213 */ /* 0x000fc60000000000 */
[--C-:B------:R-:W-:Y:S02]  /*5240*/  @!P5 IMAD.IADD R14, R14, 0x1, -R8.reuse ;  /* 0x000000010e0ed824 */ /* 0x100fe400078e0a08 */
[----:B------:R-:W-:Y:S02]  /*5250*/  IMAD.MOV R7, RZ, RZ, -R7 ;  /* 0x000000ffff077224 */ /* 0x000fe400078e0a07 */
[----:B-1----:R-:W-:Y:S02]  /*5260*/  IMAD.MOV.U32 R11, RZ, RZ, R5 ;  /* 0x000000ffff0b7224 */ /* 0x002fe400078e0005 */
[----:B------:R-:W-:Y:S01]  /*5270*/  @!P6 IMAD.IADD R15, R15, 0x1, -R8 ;  /* 0x000000010f0fe824 */ /* 0x000fe200078e0a08 */
[C---:B------:R-:W-:Y:S01]  /*5280*/  ISETP.GT.U32.AND P6, PT, R8.reuse, R13, PT ;  /* 0x0000000d0800720c */ /* 0x040fe20003fc4070 */
[----:B------:R-:W-:Y:S01]  /*5290*/  @!P4 IMAD.MOV R11, RZ, RZ, -R11 ;  /* 0x000000ffff0bc224 */ /* 0x000fe200078e0a0b */
[C---:B------:R-:W-:Y:S01]  /*52a0*/  ISETP.GT.U32.AND P4, PT, R8.reuse, R14, PT ;  /* 0x0000000e0800720c */ /* 0x040fe20003f84070 */
[C---:B------:R-:W-:Y:S01]  /*52b0*/  IMAD R10, R8.reuse, R7, R10 ;  /* 0x00000007080a7224 */ /* 0x040fe200078e020a */
[----:B------:R-:W-:Y:S01]  /*52c0*/  ISETP.GT.U32.AND P5, PT, R8, R15, PT ;  /* 0x0000000f0800720c */ /* 0x000fe20003fa4070 */
[C---:B------:R-:W-:Y:S01]  /*52d0*/  VIADD R3, R0.reuse, 0x57 ;  /* 0x0000005700037836 */ /* 0x040fe20000000000 */
[----:B------:R0:W-:Y:S01]  /*52e0*/  STL [R1+0xcc], R11 ;  /* 0x0000cc0b01007387 */ /* 0x0001e20000100800 */
[----:B------:R-:W-:-:S02]  /*52f0*/  VIADD R5, R0, 0x58 ;  /* 0x0000005800057836 */ /* 0x000fc40000000000 */
[----:B------:R-:W-:Y:S01]  /*5300*/  @!P2 IMAD.MOV R16, RZ, RZ, -R16 ;  /* 0x000000ffff10a224 */ /* 0x000fe200078e0a10 */
[----:B------:R-:W-:Y:S01]  /*5310*/  IABS R7, R3 ;  /* 0x0000000300077213 */ /* 0x000fe20000000000 */
[----:B------:R-:W-:Y:S01]  /*5320*/  VIADD R28, R0, 0x1e0 ;  /* 0x000001e0001c7836 */ /* 0x000fe20000000000 */
[----:B------:R-:W-:Y:S01]  /*5330*/  IABS R19, R5 ;  /* 0x0000000500137213 */ /* 0x000fe20000000000 */
[--C-:B------:R-:W-:Y:S01]  /*5340*/  @!P6 IMAD.IADD R13, R13, 0x1, -R8.reuse ;  /* 0x000000010d0de824 */ /* 0x100fe200078e0a08 */
[----:B------:R-:W-:Y:S01]  /*5350*/  ISETP.GT.U32.AND P6, PT, R8, R10, PT ;  /* 0x0000000a0800720c */ /* 0x000fe20003fc4070 */
[----:B------:R-:W-:Y:S01]  /*5360*/  @!P4 IMAD.IADD R14, R14, 0x1, -R8 ;  /* 0x000000010e0ec824 */ /* 0x000fe200078e0a08 */
[----:B------:R1:W-:Y:S01]  /*5370*/  STL [R1+0xe0], R16 ;  /* 0x0000e01001007387 */ /* 0x0003e20000100800 */
[----:B0-----:R-:W-:-:S04]  /*5380*/  IMAD.HI.U32 R11, R9, R2, RZ ;  /* 0x00000002090b7227 */ /* 0x001fc800078e00ff */
[----:B------:R-:W-:Y:S02]  /*5390*/  IMAD.MOV R11, RZ, RZ, -R11 ;  /* 0x000000ffff0b7224 */ /* 0x000fe400078e0a0b */
[----:B------:R-:W-:-:S04]  /*53a0*/  IMAD.HI.U32 R12, R9, R7, RZ ;  /* 0x00000007090c7227 */ /* 0x000fc800078e00ff */
[----:B------:R-:W-:Y:S02]  /*53b0*/  IMAD R2, R8, R11, R2 ;  /* 0x0000000b08027224 */ /* 0x000fe400078e0202 */
[--C-:B------:R-:W-:Y:S01]  /*53c0*/  @!P6 IMAD.IADD R10, R10, 0x1, -R8.reuse ;  /* 0x000000010a0ae824 */ /* 0x100fe200078e0a08 */
[----:B------:R-:W-:Y:S01]  /*53d0*/  ISETP.GE.AND P6, PT, R6, RZ, PT ;  /* 0x000000ff0600720c */ /* 0x000fe20003fc6270 */
[----:B------:R-:W-:Y:S01]  /*53e0*/  @!P5 IMAD.IADD R15, R15, 0x1, -R8 ;  /* 0x000000010f0fd824 */ /* 0x000fe200078e0a08 */
[----:B------:R-:W-:Y:S01]  /*53f0*/  ISETP.GT.U32.AND P4, PT, R8, R2, PT ;  /* 0x000000020800720c */ /* 0x000fe20003f84070 */
[----:B------:R-:W-:Y:S01]  /*5400*/  VIADD R11, R0, 0x59 ;  /* 0x00000059000b7836 */ /* 0x000fe20000000000 */
[----:B------:R-:W-:Y:S01]  /*5410*/  ISETP.GE.AND P5, PT, R4, RZ, PT ;  /* 0x000000ff0400720c */ /* 0x000fe20003fa6270 */
[----:B------:R-:W-:-:S04]  /*5420*/  IMAD.HI.U32 R4, R9, R19, RZ ;  /* 0x0000001309047227 */ /* 0x000fc800078e00ff */
[----:B------:R-:W-:Y:S02]  /*5430*/  IMAD.MOV R12, RZ, RZ, -R12 ;  /* 0x000000ffff0c7224 */ /* 0x000fe400078e0a0c */
[----:B------:R-:W-:Y:S02]  /*5440*/  IMAD.MOV R4, RZ, RZ, -R4 ;  /* 0x000000ffff047224 */ /* 0x000fe400078e0a04 */
[----:B------:R-:W-:Y:S02]  /*5450*/  VIADD R6, R0, 0x5a ;  /* 0x0000005a00067836 */ /* 0x000fe40000000000 */
[----:B------:R-:W-:Y:S01]  /*5460*/  @!P4 IMAD.IADD R2, R2, 0x1, -R8 ;  /* 0x000000010202c824 */ /* 0x000fe200078e0a08 */
[C---:B------:R-:W-:Y:S01]  /*5470*/  ISETP.GT.U32.AND P4, PT, R8.reuse, R10, PT ;  /* 0x0000000a0800720c */ /* 0x040fe20003f84070 */
[C---:B------:R-:W-:Y:S01]  /*5480*/  IMAD R7, R8.reuse, R12, R7 ;  /* 0x0000000c08077224 */ /* 0x040fe200078e0207 */
[----:B------:R-:W-:Y:S01]  /*5490*/  IABS R12, R11 ;  /* 0x0000000b000c7213 */ /* 0x000fe20000000000 */
[----:B------:R-:W-:Y:S01]  /*54a0*/  IMAD.MOV.U32 R17, RZ, RZ, R13 ;  /* 0x000000ffff117224 */ /* 0x000fe200078e000d */
[C---:B------:R-:W-:Y:S01]  /*54b0*/  ISETP.GT.U32.AND P2, PT, R8.reuse, R2, PT ;  /* 0x000000020800720c */ /* 0x040fe20003f44070 */
[C---:B------:R-:W-:Y:S01]  /*54c0*/  IMAD R19, R8.reuse, R4, R19 ;  /* 0x0000000408137224 */ /* 0x040fe200078e0213 */
[----:B------:R-:W-:Y:S01]  /*54d0*/  IABS R4, R6 ;  /* 0x0000000600047213 */ /* 0x000fe20000000000 */
[----:B------:R-:W-:Y:S01]  /*54e0*/  @!P1 IMAD.MOV R17, RZ, RZ, -R17 ;  /* 0x000000ffff119224 */ /* 0x000fe200078e0a11 */
[----:B------:R-:W-:Y:S01]  /*54f0*/  ISETP.GT.U32.AND P1, PT, R8, R7, PT ;  /* 0x000000070800720c */ /* 0x000fe20003f24070 */
[----:B-1----:R-:W-:-:S02]  /*5500*/  IMAD.MOV.U32 R16, RZ, RZ, R14 ;  /* 0x000000ffff107224 */ /* 0x002fc400078e000e */
[----:B------:R-:W-:Y:S01]  /*5510*/  IMAD.HI.U32 R13, R9, R12, RZ ;  /* 0x0000000c090d7227 */ /* 0x000fe200078e00ff */
[----:B------:R-:W-:Y:S03]  /*5520*/  STL [R1+0x834], R17 ;  /* 0x0008341101007387 */ /* 0x000fe60000100800 */
[----:B------:R-:W-:Y:S01]  /*5530*/  @!P3 IMAD.MOV R15, RZ, RZ, -R15 ;  /* 0x000000ffff0fb224 */ /* 0x000fe200078e0a0f */
[----:B------:R-:W-:Y:S01]  /*5540*/  ISETP.GT.U32.AND P3, PT, R8, R19, PT ;  /* 0x000000130800720c */ /* 0x000fe20003f64070 */
[----:B------:R-:W-:Y:S01]  /*5550*/  @!P0 IMAD.MOV R16, RZ, RZ, -R16 ;  /* 0x000000ffff108224 */ /* 0x000fe200078e0a10 */
[----:B------:R-:W-:Y:S01]  /*5560*/  ISETP.GE.AND P0, PT, R3, RZ, PT ;  /* 0x000000ff0300720c */ /* 0x000fe20003f06270 */
[----:B------:R-:W-:Y:S01]  /*5570*/  IMAD.HI.U32 R14, R9, R4, RZ ;  /* 0x00000004090e7227 */ /* 0x000fe200078e00ff */
[----:B------:R-:W-:Y:S03]  /*5580*/  STL [R1+0x820], R15 ;  /* 0x0008200f01007387 */ /* 0x000fe60000100800 */
[----:B------:R-:W-:Y:S01]  /*5590*/  @!P4 IMAD.IADD R10, R10, 0x1, -R8 ;  /* 0x000000010a0ac824 */ /* 0x000fe200078e0a08 */
[----:B------:R0:W-:Y:S01]  /*55a0*/  STL [R1+0x830], R16 ;  /* 0x0008301001007387 */ /* 0x0001e20000100800 */
[----:B------:R-:W-:Y:S01]  /*55b0*/  IMAD.MOV R13, RZ, RZ, -R13 ;  /* 0x000000ffff0d7224 */ /* 0x000fe200078e0a0d */
[----:B------:R-:W-:Y:S01]  /*55c0*/  ISETP.GE.AND P4, PT, R5, RZ, PT ;  /* 0x000000ff0500720c */ /* 0x000fe20003f86270 */
[----:B------:R-:W-:-:S02]  /*55d0*/  IMAD.MOV R14, RZ, RZ, -R14 ;  /* 0x000000ffff0e7224 */ /* 0x000fc400078e0a0e */
[----:B------:R-:W-:Y:S01]  /*55e0*/  @!P2 IMAD.IADD R2, R2, 0x1, -R8 ;  /* 0x000000010202a824 */ /* 0x000fe200078e0a08 */
[----:B------:R-:W-:Y:S01]  /*55f0*/  ISETP.GE.AND P2, PT, R11, RZ, PT ;  /* 0x000000ff0b00720c */ /* 0x000fe20003f46270 */
[C---:B------:R-:W-:Y:S02]  /*5600*/  IMAD R12, R8.reuse, R13, R12 ;  /* 0x0000000d080c7224 */ /* 0x040fe400078e020c */
[----:B------:R-:W-:Y:S02]  /*5610*/  @!P1 IMAD.IADD R7, R7, 0x1, -R8 ;  /* 0x0000000107079824 */ /* 0x000fe400078e0a08 */
[----:B0-----:R-:W-:Y:S02]  /*5620*/  IMAD.MOV.U32 R16, RZ, RZ, R10 ;  /* 0x000000ffff107224 */ /* 0x001fe400078e000a */
[C---:B------:R-:W-:Y:S01]  /*5630*/  IMAD R4, R8.reuse, R14, R4 ;  /* 0x0000000e08047224 */ /* 0x040fe200078e0204 */
[----:B------:R-:W-:Y:S01]  /*5640*/  ISETP.GT.U32.AND P1, PT, R8, R7, PT ;  /* 0x000000070800720c */ /* 0x000fe20003f24070 */
[----:B------:R-:W-:-:S02]  /*5650*/  IMAD.MOV.U32 R15, RZ, RZ, R2 ;  /* 0x000000ffff0f7224 */ /* 0x000fc400078e0002 */
[----:B------:R-:W-:Y:S01]  /*5660*/  @!P5 IMAD.MOV R16, RZ, RZ, -R16 ;  /* 0x000000ffff10d224 */ /* 0x000fe200078e0a10 */
[C---:B------:R-:W-:Y:S01]  /*5670*/  ISETP.GT.U32.AND P5, PT, R8.reuse, R12, PT ;  /* 0x0000000c0800720c */ /* 0x040fe20003fa4070 */
[--C-:B------:R-:W-:Y:S02]  /*5680*/  @!P3 IMAD.IADD R19, R19, 0x1, -R8.reuse ;  /* 0x000000011313b824 */ /* 0x100fe400078e0a08 */
[----:B------:R-:W-:Y:S01]  /*5690*/  @!P6 IMAD.MOV R15, RZ, RZ, -R15 ;  /* 0x000000ffff0fe224 */ /* 0x000fe200078e0a0f */
[----:B------:R-:W-:Y:S01]  /*56a0*/  ISETP.GT.U32.AND P6, PT, R8, R4, PT ;  /* 0x000000040800720c */ /* 0x000fe20003fc4070 */
[----:B------:R-:W-:Y:S01]  /*56b0*/  VIADD R3, R0, 0x5b ;  /* 0x0000005b00037836 */ /* 0x000fe20000000000 */
[----:B------:R-:W-:Y:S01]  /*56c0*/  ISETP.GT.U32.AND P3, PT, R8, R19, PT ;  /* 0x000000130800720c */ /* 0x000fe20003f64070 */
[C---:B------:R-:W-:Y:S01]  /*56d0*/  VIADD R5, R0.reuse, 0x5c ;  /* 0x0000005c00057836 */ /* 0x040fe20000000000 */
[----:B------:R0:W-:Y:S01]  /*56e0*/  STL [R1+0x824], R16 ;  /* 0x0008241001007387 */ /* 0x0001e20000100800 */
[--C-:B------:R-:W-:Y:S01]  /*56f0*/  @!P1 IMAD.IADD R7, R7, 0x1, -R8.reuse ;  /* 0x0000000107079824 */ /* 0x100fe200078e0a08 */
[----:B------:R-:W-:Y:S01]  /*5700*/  IABS R10, R3 ;  /* 0x00000003000a7213 */ /* 0x000fe20000000000 */
[----:B------:R-:W-:Y:S01]  /*5710*/  VIADD R11, R0, 0x5d ;  /* 0x0000005d000b7836 */ /* 0x000fe20000000000 */
[----:B------:R-:W-:Y:S01]  /*5720*/  IABS R2, R5 ;  /* 0x0000000500027213 */ /* 0x000fe20000000000 */
[--C-:B------:R-:W-:Y:S01]  /*5730*/  @!P5 IMAD.IADD R12, R12, 0x1, -R8.reuse ;  /* 0x000000010c0cd824 */ /* 0x100fe200078e0a08 */
[----:B------:R-:W-:Y:S01]  /*5740*/  ISETP.GE.AND P1, PT, R6, RZ, PT ;  /* 0x000000ff0600720c */ /* 0x000fe20003f26270 */
[----:B------:R-:W-:Y:S01]  /*5750*/  IMAD.HI.U32 R6, R9, R10, RZ ;  /* 0x0000000a09067227 */ /* 0x000fe200078e00ff */
[----:B------:R-:W-:Y:S01]  /*5760*/  IABS R17, R11 ;  /* 0x0000000b00117213 */ /* 0x000fe20000000000 */
[----:B------:R-:W-:Y:S01]  /*5770*/  STL [R1+0x82c], R15 ;  /* 0x00082c0f01007387 */ /* 0x000fe20000100800 */
[----:B------:R-:W-:Y:S01]  /*5780*/  ISETP.GT.U32.AND P5, PT, R8, R12, PT ;  /* 0x0000000c0800720c */ /* 0x000fe20003fa4070 */
[----:B------:R-:W-:-:S02]  /*5790*/  @!P6 IMAD.IADD R4, R4, 0x1, -R8 ;  /* 0x000000010404e824 */ /* 0x000fc400078e0a08 */
[----:B------:R-:W-:Y:S01]  /*57a0*/  @!P3 IMAD.IADD R19, R19, 0x1, -R8 ;  /* 0x000000011313b824 */ /* 0x000fe200078e0a08 */
[----:B------:R-:W-:Y:S01]  /*57b0*/  ISETP.GE.AND P3, PT, R3, RZ, PT ;  /* 0x000000ff0300720c */ /* 0x000fe20003f66270 */
[----:B------:R-:W-:Y:S01]  /*57c0*/  IMAD.HI.U32 R3, R9, R2, RZ ;  /* 0x0000000209037227 */ /* 0x000fe200078e00ff */
[----:B------:R-:W-:-:S03]  /*57d0*/  ISETP.GT.U32.AND P6, PT, R8, R4, PT ;  /* 0x000000040800720c */ /* 0x000fc60003fc4070 */
[----:B------:R-:W-:Y:S02]  /*57e0*/  IMAD.MOV R6, RZ, RZ, -R6 ;  /* 0x000000ffff067224 */ /* 0x000fe400078e0a06 */
[----:B------:R-:W-:Y:S02]  /*57f0*/  IMAD.MOV R3, RZ, RZ, -R3 ;  /* 0x000000ffff037224 */ /* 0x000fe400078e0a03 */
[C---:B------:R-:W-:Y:S02]  /*5800*/  IMAD R10, R8.reuse, R6, R10 ;  /* 0x00000006080a7224 */ /* 0x040fe400078e020a */
[----:B------:R-:W-:Y:S02]  /*5810*/  IMAD R2, R8, R3, R2 ;  /* 0x0000000308027224 */ /* 0x000fe400078e0202 */
[--C-:B------:R-:W-:Y:S01]  /*5820*/  @!P5 IMAD.IADD R12, R12, 0x1, -R8.reuse ;  /* 0x000000010c0cd824 */ /* 0x100fe200078e0a08 */
[----:B------:R-:W-:Y:S01]  /*5830*/  ISETP.GT.U32.AND P5, PT, R8, R10, PT ;  /* 0x0000000a0800720c */ /* 0x000fe20003fa4070 */
[----:B------:R-:W-:Y:S01]  /*5840*/  @!P6 IMAD.IADD R4, R4, 0x1, -R8 ;  /* 0x000000010404e824 */ /* 0x000fe200078e0a08 */
[----:B------:R-:W-:Y:S01]  /*5850*/  ISETP.GT.U32.AND P6, PT, R8, R2, PT ;  /* 0x000000020800720c */ /* 0x000fe20003fc4070 */
[----:B------:R-:W-:-:S02]  /*5860*/  VIADD R6, R0, 0x5e ;  /* 0x0000005e00067836 */ /* 0x000fc40000000000 */
[----:B------:R-:W-:Y:S02]  /*5870*/  IMAD.MOV.U32 R13, RZ, RZ, R7 ;  /* 0x000000ffff0d7224 */ /* 0x000fe400078e0007 */
[----:B------:R-:W-:Y:S01]  /*5880*/  VIADD R3, R0, 0x60 ;  /* 0x0000006000037836 */ /* 0x000fe20000000000 */
[----:B0-----:R-:W-:Y:S01]  /*5890*/  IABS R16, R6 ;  /* 0x0000000600107213 */ /* 0x001fe20000000000 */
[----:B------:R-:W-:Y:S01]  /*58a0*/  @!P0 IMAD.MOV R13, RZ, RZ, -R13 ;  /* 0x000000ffff0d8224 */ /* 0x000fe200078e0a0d */
[----:B------:R-:W-:Y:S01]  /*58b0*/  ISETP.GE.AND P0, PT, R5, RZ, PT ;  /* 0x000000ff0500720c */ /* 0x000fe20003f06270 */
[----:B------:R-:W-:Y:S01]  /*58c0*/  @!P4 IMAD.MOV R19, RZ, RZ, -R19 ;  /* 0x000000ffff13c224 */ /* 0x000fe200078e0a13 */
[----:B------:R-:W-:Y:S01]  /*58d0*/  IABS R14, R3 ;  /* 0x00000003000e7213 */ /* 0x000fe20000000000 */
[--C-:B------:R-:W-:Y:S01]  /*58e0*/  @!P5 IMAD.IADD R10, R10, 0x1, -R8.reuse ;  /* 0x000000010a0ad824 */ /* 0x100fe200078e0a08 */
[----:B------:R-:W-:Y:S01]  /*58f0*/  STL [R1+0x828], R13 ;  /* 0x0008280d01007387 */ /* 0x000fe20000100800 */
[----:B------:R-:W-:Y:S01]  /*5900*/  @!P6 IMAD.IADD R2, R2, 0x1, -R8 ;  /* 0x000000010202e824 */ /* 0x000fe200078e0a08 */
[----:B------:R-:W-:Y:S01]  /*5910*/  ISETP.GE.AND P4, PT, R11, RZ, PT ;  /* 0x000000ff0b00720c */ /* 0x000fe20003f86270 */
[----:B------:R-:W-:Y:S01]  /*5920*/  IMAD.HI.U32 R18, R9, R16, RZ ;  /* 0x0000001009127227 */ /* 0x000fe200078e00ff */
[----:B------:R-:W-:Y:S01]  /*5930*/  ISETP.GT.U32.AND P6, PT, R8, R10, PT ;  /* 0x0000000a0800720c */ /* 0x000fe20003fc4070 */
[----:B------:R0:W-:Y:S02]  /*5940*/  STL [R1+0xe4], R19 ;  /* 0x0000e41301007387 */ /* 0x0001e40000100800 */
[----:B------:R-:W-:-:S02]  /*5950*/  IMAD.MOV R18, RZ, RZ, -R18 ;  /* 0x000000ffff127224 */ /* 0x000fc400078e0a12 */
[----:B------:R-:W-:-:S04]  /*5960*/  IMAD.HI.U32 R5, R9, R17, RZ ;  /* 0x0000001109057227 */ /* 0x000fc800078e00ff */
[----:B------:R-:W-:Y:S02]  /*5970*/  IMAD R16, R8, R18, R16 ;  /* 0x0000001208107224 */ /* 0x000fe400078e0210 */
[----:B------:R-:W-:Y:S02]  /*5980*/  VIADD R7, R0, 0x5f ;  /* 0x0000005f00077836 */ /* 0x000fe40000000000 */
[----:B------:R-:W-:Y:S02]  /*5990*/  IMAD.MOV R5, RZ, RZ, -R5 ;  /* 0x000000ffff057224 */ /* 0x000fe400078e0a05 */
[----:B------:R-:W-:Y:S01]  /*59a0*/  @!P6 IMAD.IADD R10, R10, 0x1, -R8 ;  /* 0x000000010a0ae824 */ /* 0x000fe200078e0a08 */
[----:B------:R-:W-:Y:S01]  /*59b0*/  ISETP.GT.U32.AND P6, PT, R8, R16, PT ;  /* 0x000000100800720c */ /* 0x000fe20003fc4070 */
[----:B0-----:R-:W-:Y:S01]  /*59c0*/  IMAD.MOV.U32 R19, RZ, RZ, R12 ;  /* 0x000000ffff137224 */ /* 0x001fe200078e000c */
[----:B------:R-:W-:Y:S01]  /*59d0*/  IABS R15, R7 ;  /* 0x00000007000f7213 */ /* 0x000fe20000000000 */
[----:B------:R-:W-:-:S04]  /*59e0*/  IMAD.HI.U32 R12, R9, R14, RZ ;  /* 0x0000000e090c7227 */ /* 0x000fc800078e00ff */
[----:B------:R-:W-:Y:S02]  /*59f0*/  IMAD R17, R8, R5, R17 ;  /* 0x0000000508117224 */ /* 0x000fe400078e0211 */
[----:B------:R-:W-:Y:S02]  /*5a00*/  VIADD R5, R0, 0x61 ;  /* 0x0000006100057836 */ /* 0x000fe40000000000 */
[----:B------:R-:W-:Y:S01]  /*5a10*/  @!P2 IMAD.MOV R19, RZ, RZ, -R19 ;  /* 0x000000ffff13a224 */ /* 0x000fe200078e0a13 */
[C---:B------:R-:W-:Y:S01]  /*5a20*/  ISETP.GT.U32.AND P2, PT, R8.reuse, R2, PT ;  /* 0x000000020800720c */ /* 0x040fe20003f44070 */
[----:B------:R-:W-:Y:S01]  /*5a30*/  IMAD.MOV R12, RZ, RZ, -R12 ;  /* 0x000000ffff0c7224 */ /* 0x000fe200078e0a0c */
[----:B------:R-:W-:Y:S01]  /*5a40*/  IABS R11, R5 ;  /* 0x00000005000b7213 */ /* 0x000fe20000000000 */
[----:B------:R-:W-:Y:S01]  /*5a50*/  IMAD.HI.U32 R13, R9, R15, RZ ;  /* 0x0000000f090d7227 */ /* 0x000fe200078e00ff */
[C---:B------:R-:W-:Y:S01]  /*5a60*/  ISETP.GT.U32.AND P5, PT, R8.reuse, R17, PT ;  /* 0x000000110800720c */ /* 0x040fe20003fa4070 */
[----:B------:R-:W-:Y:S02]  /*5a70*/  STL [R1+0xf0], R19 ;  /* 0x0000f01301007387 */ /* 0x000fe40000100800 */
[----:B------:R-:W-:-:S02]  /*5a80*/  IMAD R14, R8, R12, R14 ;  /* 0x0000000c080e7224 */ /* 0x000fc400078e020e */
[----:B------:R-:W-:Y:S02]  /*5a90*/  IMAD.MOV R13, RZ, RZ, -R13 ;  /* 0x000000ffff0d7224 */ /* 0x000fe400078e0a0d */
[----:B------:R-:W-:Y:S02]  /*5aa0*/  IMAD.MOV.U32 R18, RZ, RZ, R4 ;  /* 0x000000ffff127224 */ /* 0x000fe400078e0004 */
[----:B------:R-:W-:Y:S01]  /*5ab0*/  @!P6 IMAD.IADD R16, R16, 0x1, -R8 ;  /* 0x000000011010e824 */ /* 0x000fe200078e0a08 */
[----:B------:R-:W-:Y:S01]  /*5ac0*/  ISETP.GT.U32.AND P6, PT, R8, R14, PT ;  /* 0x0000000e0800720c */ /* 0x000fe20003fc4070 */
[----:B------:R-:W-:-:S04]  /*5ad0*/  IMAD.HI.U32 R4, R9, R11, RZ ;  /* 0x0000000b09047227 */ /* 0x000fc800078e00ff */
[----:B------:R-:W-:Y:S02]  /*5ae0*/  IMAD R15, R8, R13, R15 ;  /* 0x0000000d080f7224 */ /* 0x000fe400078e020f */
[----:B------:R-:W-:Y:S02]  /*5af0*/  IMAD.MOV.U32 R13, RZ, RZ, R10 ;  /* 0x000000ffff0d7224 */ /* 0x000fe400078e000a */
[----:B------:R-:W-:Y:S02]  /*5b00*/  IMAD.MOV R4, RZ, RZ, -R4 ;  /* 0x000000ffff047224 */ /* 0x000fe400078e0a04 */
[----:B------:R-:W-:Y:S01]  /*5b10*/  @!P2 IMAD.IADD R2, R2, 0x1, -R8 ;  /* 0x000000010202a824 */ /* 0x000fe200078e0a08 */
[----:B------:R-:W-:Y:S01]  /*5b20*/  ISETP.GE.AND P2, PT, R7, RZ, PT ;  /* 0x000000ff0700720c */ /* 0x000fe20003f46270 */
[----:B------:R-:W-:Y:S01]  /*5b30*/  @!P1 IMAD.MOV R18, RZ, RZ, -R18 ;  /* 0x000000ffff129224 */ /* 0x000fe200078e0a12 */
[----:B------:R-:W-:Y:S01]  /*5b40*/  ISETP.GE.AND P1, PT, R6, RZ, PT ;  /* 0x000000ff0600720c */ /* 0x000fe20003f26270 */
[----:B------:R-:W-:Y:S01]  /*5b50*/  @!P3 IMAD.MOV R13, RZ, RZ, -R13 ;  /* 0x000000ffff0db224 */ /* 0x000fe200078e0a0d */
[C---:B------:R-:W-:Y:S01]  /*5b60*/  ISETP.GT.U32.AND P3, PT, R8.reuse, R15, PT ;  /* 0x0000000f0800720c */ /* 0x040fe20003f64070 */
[----:B------:R-:W-:Y:S01]  /*5b70*/  IMAD R10, R8, R4, R11 ;  /* 0x00000004080a7224 */ /* 0x000fe200078e020b */
[----:B------:R-:W-:Y:S01]  /*5b80*/  STL [R1+0x818], R18 ;  /* 0x0008181201007387 */ /* 0x000fe20000100800 */
[----:B------:R-:W-:-:S02]  /*5b90*/  VIADD R4, R0, 0x62 ;  /* 0x0000006200047836 */ /* 0x000fc40000000000 */
[----:B------:R-:W-:Y:S01]  /*5ba0*/  IMAD.MOV.U32 R6, RZ, RZ, R2 ;  /* 0x000000ffff067224 */ /* 0x000fe200078e0002 */
[----:B------:R0:W-:Y:S01]  /*5bb0*/  STL [R1+0x814], R13 ;  /* 0x0008140d01007387 */ /* 0x0001e20000100800 */
[----:B------:R-:W-:Y:S01]  /*5bc0*/  @!P6 IMAD.IADD R14, R14, 0x1, -R8 ;  /* 0x000000010e0ee824 */ /* 0x000fe200078e0a08 */
[----:B------:R-:W-:Y:S01]  /*5bd0*/  IABS R7, R4 ;  /* 0x0000000400077213 */ /* 0x000fe20000000000 */
[----:B------:R-:W-:Y:S01]  /*5be0*/  @!P0 IMAD.MOV R6, RZ, RZ, -R6 ;  /* 0x000000ffff068224 */ /* 0x000fe200078e0a06 */
[C---:B------:R-:W-:Y:S01]  /*5bf0*/  ISETP.GT.U32.AND P0, PT, R8.reuse, R16, PT ;  /* 0x000000100800720c */ /* 0x040fe20003f04070 */
[--C-:B------:R-:W-:Y:S01]  /*5c00*/  @!P5 IMAD.IADD R17, R17, 0x1, -R8.reuse ;  /* 0x000000011111d824 */ /* 0x100fe200078e0a08 */
[----:B------:R-:W-:Y:S01]  /*5c10*/  ISETP.GT.U32.AND P6, PT, R8, R14, PT ;  /* 0x0000000e0800720c */ /* 0x000fe20003fc4070 */
[--C-:B------:R-:W-:Y:S01]  /*5c20*/  @!P3 IMAD.IADD R15, R15, 0x1, -R8.reuse ;  /* 0x000000010f0fb824 */ /* 0x100fe200078e0a08 */
[----:B------:R1:W-:Y:S01]  /*5c30*/  STL [R1+0x808], R6 ;  /* 0x0008080601007387 */ /* 0x0003e20000100800 */
[----:B------:R-:W-:Y:S01]  /*5c40*/  VIADD R11, R0, 0x64 ;  /* 0x00000064000b7836 */ /* 0x000fe20000000000 */
[----:B------:R-:W-:Y:S01]  /*5c50*/  ISETP.GT.U32.AND P5, PT, R8, R17, PT ;  /* 0x000000110800720c */ /* 0x000fe20003fa4070 */
[----:B0-----:R-:W-:Y:S01]  /*5c60*/  VIADD R13, R0, 0x63 ;  /* 0x00000063000d7836 */ /* 0x001fe20000000000 */
[----:B------:R-:W-:Y:S01]  /*5c70*/  ISETP.GT.U32.AND P3, PT, R8, R15, PT ;  /* 0x0000000f0800720c */ /* 0x000fe20003f64070 */
[C---:B------:R-:W-:Y:S01]  /*5c80*/  VIADD R12, R0.reuse, 0x65 ;  /* 0x00000065000c7836 */ /* 0x040fe20000000000 */
[----:B------:R-:W-:Y:S01]  /*5c90*/  IABS R2, R11 ;  /* 0x0000000b00027213 */ /* 0x000fe20000000000 */
[----:B------:R-:W-:Y:S01]  /*5ca0*/  VIADD R54, R0, 0x1d9 ;  /* 0x000001d900367836 */ /* 0x000fe20000000000 */
[----:B------:R-:W-:Y:S01]  /*5cb0*/  IABS R18, R13 ;  /* 0x0000000d00127213 */ /* 0x000fe20000000000 */
[----:B------:R-:W-:Y:S01]  /*5cc0*/  @!P0 IMAD.IADD R16, R16, 0x1, -R8 ;  /* 0x0000000110108824 */ /* 0x000fe200078e0a08 */
[----:B------:R-:W-:Y:S01]  /*5cd0*/  ISETP.GT.U32.AND P0, PT, R8, R10, PT ;  /* 0x0000000a0800720c */ /* 0x000fe20003f04070 */
[----:B-1----:R-:W-:-:S04]  /*5ce0*/  IMAD.HI.U32 R6, R9, R7, RZ ;  /* 0x0000000709067227 */ /* 0x002fc800078e00ff */
[----:B------:R-:W-:Y:S02]  /*5cf0*/  IMAD.MOV R6, RZ, RZ, -R6 ;  /* 0x000000ffff067224 */ /* 0x000fe400078e0a06 */
[----:B------:R-:W-:Y:S02]  /*5d00*/  @!P6 IMAD.IADD R14, R14, 0x1, -R8 ;  /* 0x000000010e0ee824 */ /* 0x000fe400078e0a08 */
[----:B------:R-:W-:Y:S02]  /*5d10*/  IMAD R7, R8, R6, R7 ;  /* 0x0000000608077224 */ /* 0x000fe400078e0207 */
[----:B------:R-:W-:-:S03]  /*5d20*/  IMAD.HI.U32 R19, R9, R18, RZ ;  /* 0x0000001209137227 */ /* 0x000fc600078e00ff */
[----:B------:R-:W-:Y:S01]  /*5d30*/  ISETP.GT.U32.AND P6, PT, R8, R7, PT ;  /* 0x000000070800720c */ /* 0x000fe20003fc4070 */
[--C-:B------:R-:W-:Y:S01]  /*5d40*/  @!P5 IMAD.IADD R17, R17, 0x1, -R8.reuse ;  /* 0x000000011111d824 */ /* 0x100fe200078e0a08 */
[----:B------:R-:W-:Y:S01]  /*5d50*/  ISETP.GE.AND P5, PT, R3, RZ, PT ;  /* 0x000000ff0300720c */ /* 0x000fe20003fa6270 */
[--C-:B------:R-:W-:Y:S01]  /*5d60*/  @!P3 IMAD.IADD R15, R15, 0x1, -R8.reuse ;  /* 0x000000010f0fb824 */ /* 0x100fe200078e0a08 */
[----:B------:R-:W-:Y:S01]  /*5d70*/  ISETP.GE.AND P3, PT, R5, RZ, PT ;  /* 0x000000ff0500720c */ /* 0x000fe20003f66270 */
[----:B------:R-:W-:Y:S01]  /*5d80*/  @!P0 IMAD.IADD R10, R10, 0x1, -R8 ;  /* 0x000000010a0a8824 */ /* 0x000fe200078e0a08 */
[----:B------:R-:W-:Y:S01]  /*5d90*/  IABS R3, R12 ;  /* 0x0000000c00037213 */ /* 0x000fe20000000000 */
[----:B------:R-:W-:Y:S01]  /*5da0*/  IMAD.HI.U32 R5, R9, R2, RZ ;  /* 0x0000000209057227 */ /* 0x000fe200078e00ff */
[----:B------:R-:W-:-:S03]  /*5db0*/  ISETP.GE.AND P0, PT, R4, RZ, PT ;  /* 0x000000ff0400720c */ /* 0x000fc60003f06270 */
[----:B------:R-:W-:Y:S02]  /*5dc0*/  IMAD.MOV R19, RZ, RZ, -R19 ;  /* 0x000000ffff137224 */ /* 0x000fe400078e0a13 */
[----:B------:R-:W-:Y:S01]  /*5dd0*/  @!P6 IMAD.IADD R7, R7, 0x1, -R8 ;  /* 0x000000010707e824 */ /* 0x000fe200078e0a08 */
[----:B------:R-:W-:Y:S01]  /*5de0*/  ISETP.GT.U32.AND P6, PT, R8, R10, PT ;  /* 0x0000000a0800720c */ /* 0x000fe20003fc4070 */
[----:B------:R-:W-:Y:S02]  /*5df0*/  IMAD.MOV R5, RZ, RZ, -R5 ;  /* 0x000000ffff057224 */ /* 0x000fe400078e0a05 */
[----:B------:R-:W-:-:S04]  /*5e00*/  IMAD.HI.U32 R6, R9, R3, RZ ;  /* 0x0000000309067227 */ /* 0x000fc800078e00ff */
[C---:B------:R-:W-:Y:S02]  /*5e10*/  IMAD R4, R8.reuse, R19, R18 ;  /* 0x0000001308047224 */ /* 0x040fe400078e0212 */
[----:B------:R-:W-:Y:S02]  /*5e20*/  IMAD R2, R8, R5, R2 ;  /* 0x0000000508027224 */ /* 0x000fe400078e0202 */
[----:B------:R-:W-:Y:S02]  /*5e30*/  IMAD.MOV R6, RZ, RZ, -R6 ;  /* 0x000000ffff067224 */ /* 0x000fe400078e0a06 */
[----:B------:R-:W-:Y:S02]  /*5e40*/  VIADD R5, R0, 0x66 ;  /* 0x0000006600057836 */ /* 0x000fe40000000000 */
[----:B------:R-:W-:Y:S02]  /*5e50*/  IMAD.MOV.U32 R21, RZ, RZ, R16 ;  /* 0x000000ffff157224 */ /* 0x000fe400078e0010 */
[----:B------:R-:W-:Y:S01]  /*5e60*/  @!P4 IMAD.MOV R17, RZ, RZ, -R17 ;  /* 0x000000ffff11c224 */ /* 0x000fe200078e0a11 */
[C---:B------:R-:W-:Y:S01]  /*5e70*/  ISETP.GT.U32.AND P4, PT, R8.reuse, R4, PT ;  /* 0x000000040800720c */ /* 0x040fe20003f84070 */
[C---:B------:R-:W-:Y:S01]  /*5e80*/  IMAD R3, R8.reuse, R6, R3 ;  /* 0x0000000608037224 */ /* 0x040fe200078e0203 */
[----:B------:R-:W-:Y:S01]  /*5e90*/  IABS R18, R5 ;  /* 0x0000000500127213 */ /* 0x000fe20000000000 */
[----:B------:R-:W-:Y:S01]  /*5ea0*/  @!P1 IMAD.MOV R21, RZ, RZ, -R21 ;  /* 0x000000ffff159224 */ /* 0x000fe200078e0a15 */
[C---:B------:R-:W-:Y:S01]  /*5eb0*/  ISETP.GT.U32.AND P1, PT, R8.reuse, R7, PT ;  /* 0x000000070800720c */ /* 0x040fe20003f24070 */
[----:B------:R-:W-:Y:S01]  /*5ec0*/  @!P2 IMAD.MOV R15, RZ, RZ, -R15 ;  /* 0x000000ffff0fa224 */ /* 0x000fe200078e0a0f */
[----:B------:R-:W-:Y:S01]  /*5ed0*/  ISETP.GT.U32.AND P2, PT, R8, R2, PT ;  /* 0x000000020800720c */ /* 0x000fe20003f44070 */
[----:B------:R-:W-:Y:S01]  /*5ee0*/  @!P6 IMAD.IADD R10, R10, 0x1, -R8 ;  /* 0x000000010a0ae824 */ /* 0x000fe200078e0a08 */
[----:B------:R0:W-:Y:S01]  /*5ef0*/  STL [R1+0x800], R17 ;  /* 0x0008001101007387 */ /* 0x0001e20000100800 */
[----:B------:R-:W-:Y:S01]  /*5f00*/  ISETP.GT.U32.AND P6, PT, R8, R3, PT ;  /* 0x000000030800720c */ /* 0x000fe20003fc4070 */
[----:B------:R-:W-:-:S02]  /*5f10*/  VIADD R6, R0, 0x67 ;  /* 0x0000006700067836 */ /* 0x000fc40000000000 */
[----:B------:R-:W-:Y:S01]  /*5f20*/  IMAD.MOV.U32 R16, RZ, RZ, R18 ;  /* 0x000000ffff107224 */ /* 0x000fe200078e0012 */
[----:B------:R-:W-:Y:S01]  /*5f30*/  STL [R1+0x7fc], R21 ;  /* 0x0007fc1501007387 */ /* 0x000fe20000100800 */
[----:B------:R-:W-:Y:S02]  /*5f40*/  IMAD.MOV.U32 R18, RZ, RZ, R14 ;  /* 0x000000ffff127224 */ /* 0x000fe400078e000e */
[----:B------:R-:W-:Y:S01]  /*5f50*/  IMAD.HI.U32 R14, R9, R16, RZ ;  /* 0x00000010090e7227 */ /* 0x000fe200078e00ff */
[----:B------:R1:W-:Y:S01]  /*5f60*/  STL [R1+0x7f8], R15 ;  /* 0x0007f80f01007387 */ /* 0x0003e20000100800 */
[----:B0-----:R-:W-:Y:S02]  /*5f70*/  IABS R17, R6 ;  /* 0x0000000600117213 */ /* 0x001fe40000000000 */
[----:B------:R-:W-:Y:S01]  /*5f80*/  @!P4 IMAD.IADD R4, R4, 0x1, -R8 ;  /* 0x000000010404c824 */ /* 0x000fe200078e0a08 */
[----:B------:R-:W-:Y:S01]  /*5f90*/  ISETP.GE.AND P4, PT, R12, RZ, PT ;  /* 0x000000ff0c00720c */ /* 0x000fe20003f86270 */
[----:B------:R-:W-:Y:S01]  /*5fa0*/  @!P5 IMAD.MOV R18, RZ, RZ, -R18 ;  /* 0x000000ffff12d224 */ /* 0x000fe200078e0a12 */
[----:B------:R-:W-:Y:S01]  /*5fb0*/  ISETP.GE.AND P5, PT, R13, RZ, PT ;  /* 0x000000ff0d00720c */ /* 0x000fe20003fa6270 */
[----:B------:R-:W-:-:S02]  /*5fc0*/  IMAD.MOV R14, RZ, RZ, -R14 ;  /* 0x000000ffff0e7224 */ /* 0x000fc400078e0a0e */
[----:B------:R-:W-:Y:S01]  /*5fd0*/  @!P1 IMAD.IADD R7, R7, 0x1, -R8 ;  /* 0x0000000107079824 */ /* 0x000fe200078e0a08 */
[----:B------:R-:W-:Y:S01]  /*5fe0*/  STL [R1+0xf8], R18 ;  /* 0x0000f81201007387 */ /* 0x000fe20000100800 */
[----:B-1----:R-:W-:Y:S01]  /*5ff0*/  IMAD.MOV.U32 R15, RZ, RZ, R10 ;  /* 0x000000ffff0f7224 */ /* 0x002fe200078e000a */
[----:B------:R-:W-:Y:S01]  /*6000*/  ISETP.GE.AND P1, PT, R11, RZ, PT ;  /* 0x000000ff0b00720c */ /* 0x000fe20003f26270 */
[----:B------:R-:W-:Y:S01]  /*6010*/  @!P2 IMAD.IADD R2, R2, 0x1, -R8 ;  /* 0x000000010202a824 */ /* 0x000fe200078e0a08 */
[C---:B------:R-:W-:Y:S01]  /*6020*/  ISETP.GT.U32.AND P2, PT, R8.reuse, R4, PT ;  /* 0x000000040800720c */ /* 0x040fe20003f44070 */
[----:B------:R-:W-:Y:S02]  /*6030*/  @!P3 IMAD.MOV R15, RZ, RZ, -R15 ;  /* 0x000000ffff0fb224 */ /* 0x000fe400078e0a0f */
[----:B------:R-:W-:Y:S02]  /*6040*/  IMAD.MOV.U32 R13, RZ, RZ, R17 ;  /* 0x000000ffff0d7224 */ /* 0x000fe400078e0011 */
[C---:B------:R-:W-:Y:S01]  /*6050*/  IMAD R12, R8.reuse, R14, R16 ;  /* 0x0000000e080c7224 */ /* 0x040fe200078e0210 */
[----:B------:R0:W-:Y:S01]  /*6060*/  STL [R1+0x114], R15 ;  /* 0x0001140f01007387 */ /* 0x0001e20000100800 */
[----:B------:R-:W-:Y:S01]  /*6070*/  @!P6 IMAD.IADD R3, R3, 0x1, -R8 ;  /* 0x000000010303e824 */ /* 0x000fe200078e0a08 */
[----:B------:R-:W-:Y:S01]  /*6080*/  ISETP.GT.U32.AND P6, PT, R8, R2, PT ;  /* 0x000000020800720c */ /* 0x000fe20003fc4070 */
[----:B------:R-:W-:-:S03]  /*6090*/  IMAD.HI.U32 R11, R9, R13, RZ ;  /* 0x0000000d090b7227 */ /* 0x000fc600078e00ff */
[----:B------:R-:W-:Y:S01]  /*60a0*/  ISETP.GT.U32.AND P3, PT, R8, R3, PT ;  /* 0x000000030800720c */ /* 0x000fe20003f64070 */
[----:B------:R-:W-:Y:S02]  /*60b0*/  IMAD.MOV R11, RZ, RZ, -R11 ;  /* 0x000000ffff0b7224 */ /* 0x000fe400078e0a0b */
[----:B------:R-:W-:Y:S02]  /*60c0*/  VIADD R14, R0, 0x68 ;  /* 0x00000068000e7836 */ /* 0x000fe40000000000 */
[----:B0-----:R-:W-:Y:S02]  /*60d0*/  IMAD.MOV.U32 R15, RZ, RZ, R7 ;  /* 0x000000ffff0f7224 */ /* 0x001fe400078e0007 */
[C---:B------:R-:W-:Y:S01]  /*60e0*/  IMAD R7, R8.reuse, R11, R13 ;  /* 0x0000000b08077224 */ /* 0x040fe200078e020d */
[----:B------:R-:W-:Y:S01]  /*60f0*/  IABS R13, R14 ;  /* 0x0000000e000d7213 */ /* 0x000fe20000000000 */
[----:B------:R-:W-:Y:S01]  /*6100*/  @!P0 IMAD.MOV R15, RZ, RZ, -R15 ;  /* 0x000000ffff0f8224 */ /* 0x000fe200078e0a0f */
[----:B------:R-:W-:Y:S01]  /*6110*/  ISETP.GT.U32.AND P0, PT, R8, R12, PT ;  /* 0x0000000c0800720c */ /* 0x000fe20003f04070 */
[--C-:B------:R-:W-:Y:S01]  /*6120*/  @!P2 IMAD.IADD R4, R4, 0x1, -R8.reuse ;  /* 0x000000010404a824 */ /* 0x100fe200078e0a08 */
[----:B------:R-:W-:Y:S01]  /*6130*/  ISETP.GE.AND P2, PT, R5, RZ, PT ;  /* 0x000000ff0500720c */ /* 0x000fe20003f46270 */
[----:B------:R-:W-:Y:S01]  /*6140*/  @!P6 IMAD.IADD R2, R2, 0x1, -R8 ;  /* 0x000000010202e824 */ /* 0x000fe200078e0a08 */
[----:B------:R-:W-:Y:S01]  /*6150*/  ISETP.GT.U32.AND P6, PT, R8, R7, PT ;  /* 0x000000070800720c */ /* 0x000fe20003fc4070 */
[----:B------:R-:W-:Y:S01]  /*6160*/  IMAD.MOV.U32 R17, RZ, RZ, R4 ;  /* 0x000000ffff117224 */ /* 0x000fe200078e0004 */
[----:B------:R0:W-:Y:S01]  /*6170*/  STL [R1+0x7f4], R15 ;  /* 0x0007f40f01007387 */ /* 0x0001e20000100800 */
[----:B------:R-:W-:-:S02]  /*6180*/  VIADD R10, R0, 0x69 ;  /* 0x00000069000a7836 */ /* 0x000fc40000000000 */
[----:B------:R-:W-:-:S03]  /*6190*/  IMAD.HI.U32 R16, R9, R13, RZ ;  /* 0x0000000d09107227 */ /* 0x000fc600078e00ff */
[----:B------:R-:W-:Y:S01]  /*61a0*/  IABS R11, R10 ;  /* 0x0000000a000b7213 */ /* 0x000fe20000000000 */
[--C-:B------:R-:W-:Y:S01]  /*61b0*/  @!P0 IMAD.IADD R12, R12, 0x1, -R8.reuse ;  /* 0x000000010c0c8824 */ /* 0x100fe200078e0a08 */
[----:B------:R-:W-:Y:S01]  /*61c0*/  ISETP.GE.AND P0, PT, R14, RZ, PT ;  /* 0x000000ff0e00720c */ /* 0x000fe20003f06270 */
[----:B------:R-:W-:Y:S02]  /*61d0*/  @!P5 IMAD.MOV R17, RZ, RZ, -R17 ;  /* 0x000000ffff11d224 */ /* 0x000fe400078e0a11 */
[----:B------:R-:W-:Y:S01]  /*61e0*/  @!P3 IMAD.IADD R3, R3, 0x1, -R8 ;  /* 0x000000010303b824 */ /* 0x000fe200078e0a08 */
[----:B------:R-:W-:Y:S01]  /*61f0*/  ISETP.GE.AND P3, PT, R6, RZ, PT ;  /* 0x000000ff0600720c */ /* 0x000fe20003f66270 */
[----:B------:R-:W-:Y:S01]  /*6200*/  IMAD.MOV R16, RZ, RZ, -R16 ;  /* 0x000000ffff107224 */ /* 0x000fe200078e0a10 */
[----:B------:R-:W-:Y:S01]  /*6210*/  ISETP.GT.U32.AND P5, PT, R8, R12, PT ;  /* 0x0000000c0800720c */ /* 0x000fe20003fa4070 */
[----:B------:R-:W-:Y:S01]  /*6220*/  VIADD R6, R0, 0x6a ;  /* 0x0000006a00067836 */ /* 0x000fe20000000000 */
[----:B------:R1:W-:Y:S01]  /*6230*/  STL [R1+0x7d8], R17 ;  /* 0x0007d81101007387 */ /* 0x0003e20000100800 */
[----:B------:R-:W-:-:S02]  /*6240*/  IMAD R4, R8, R16, R13 ;  /* 0x0000001008047224 */ /* 0x000fc400078e020d */
[----:B0-----:R-:W-:Y:S01]  /*6250*/  IMAD.HI.U32 R15, R9, R11, RZ ;  /* 0x0000000b090f7227 */ /* 0x001fe200078e00ff */
[----:B------:R-:W-:-:S03]  /*6260*/  IABS R5, R6 ;  /* 0x0000000600057213 */ /* 0x000fc60000000000 */
[----:B------:R-:W-:Y:S02]  /*6270*/  @!P6 IMAD.IADD R7, R7, 0x1, -R8 ;  /* 0x000000010707e824 */ /* 0x000fe400078e0a08 */
[----:B------:R-:W-:Y:S02]  /*6280*/  IMAD.MOV R14, RZ, RZ, -R15 ;  /* 0x000000ffff0e7224 */ /* 0x000fe400078e0a0f */
[----:B-1----:R-:W-:Y:S01]  /*6290*/  IMAD.MOV.U32 R17, RZ, RZ, R2 ;  /* 0x000000ffff117224 */ /* 0x002fe200078e0002 */
[C---:B------:R-:W-:Y:S01]  /*62a0*/  ISETP.GT.U32.AND P6, PT, R8.reuse, R7, PT ;  /* 0x000000070800720c */ /* 0x040fe20003fc4070 */
[----:B------:R-:W-:Y:S02]  /*62b0*/  IMAD.MOV.U32 R15, RZ, RZ, R3 ;  /* 0x000000ffff0f7224 */ /* 0x000fe400078e0003 */
[----:B------:R-:W-:Y:S01]  /*62c0*/  @!P1 IMAD.MOV R17, RZ, RZ, -R17 ;  /* 0x000000ffff119224 */ /* 0x000fe200078e0a11 */
[----:B------:R-:W-:Y:S01]  /*62d0*/  ISETP.GT.U32.AND P1, PT, R8, R4, PT ;  /* 0x000000040800720c */ /* 0x000fe20003f24070 */
[----:B------:R-:W-:-:S03]  /*62e0*/  IMAD.HI.U32 R3, R9, R5, RZ ;  /* 0x0000000509037227 */ /* 0x000fc600078e00ff */
[----:B------:R-:W-:Y:S01]  /*62f0*/  STL [R1+0x7e0], R17 ;  /* 0x0007e01101007387 */ /* 0x000fe20000100800 */
[----:B------:R-:W-:Y:S02]  /*6300*/  IMAD.MOV R3, RZ, RZ, -R3 ;  /* 0x000000ffff037224 */ /* 0x000fe400078e0a03 */
[----:B------:R-:W-:Y:S02]  /*6310*/  @!P5 IMAD.IADD R12, R12, 0x1, -R8 ;  /* 0x000000010c0cd824 */ /* 0x000fe400078e0a08 */
[C---:B------:R-:W-:Y:S02]  /*6320*/  IMAD R2, R8.reuse, R14, R11 ;  /* 0x0000000e08027224 */ /* 0x040fe400078e020b */
[C---:B------:R-:W-:Y:S02]  /*6330*/  IMAD R3, R8.reuse, R3, R5 ;  /* 0x0000000308037224 */ /* 0x040fe400078e0205 */
[----:B------:R-:W-:Y:S01]  /*6340*/  IMAD.MOV.U32 R14, RZ, RZ, R12 ;  /* 0x000000ffff0e7224 */ /* 0x000fe200078e000c */
[----:B------:R-:W-:Y:S01]  /*6350*/  ISETP.GT.U32.AND P5, PT, R8, R2, PT ;  /* 0x000000020800720c */ /* 0x000fe20003fa4070 */
[----:B------:R-:W-:-:S02]  /*6360*/  @!P1 IMAD.IADD R4, R4, 0x1, -R8 ;  /* 0x0000000104049824 */ /* 0x000fc400078e0a08 */
[----:B------:R-:W-:Y:S01]  /*6370*/  @!P2 IMAD.MOV R14, RZ, RZ, -R14 ;  /* 0x000000ffff0ea224 */ /* 0x000fe200078e0a0e */
[----:B------:R-:W-:Y:S01]  /*6380*/  ISETP.GT.U32.AND P2, PT, R8, R3, PT ;  /* 0x000000030800720c */ /* 0x000fe20003f44070 */
[--C-:B------:R-:W-:Y:S01]  /*6390*/  @!P6 IMAD.IADD R7, R7, 0x1, -R8.reuse ;  /* 0x000000010707e824 */ /* 0x100fe200078e0a08 */
[----:B------:R-:W-:Y:S01]  /*63a0*/  ISETP.GE.AND P6, PT, R6, RZ, PT ;  /* 0x000000ff0600720c */ /* 0x000fe20003fc6270 */
[----:B------:R-:W-:Y:S01]  /*63b0*/  VIADD R6, R0, 0x6b ;  /* 0x0000006b00067836 */ /* 0x000fe20000000000 */
[----:B------:R-:W-:Y:S01]  /*63c0*/  ISETP.GT.U32.AND P1, PT, R8, R4, PT ;  /* 0x000000040800720c */ /* 0x000fe20003f24070 */
[----:B------:R-:W-:Y:S02]  /*63d0*/  VIADD R11, R0, 0x6c ;  /* 0x0000006c000b7836 */ /* 0x000fe40000000000 */
[----:B------:R-:W-:Y:S01]  /*63e0*/  @!P4 IMAD.MOV R15, RZ, RZ, -R15 ;  /* 0x000000ffff0fc224 */ /* 0x000fe200078e0a0f */
[----:B------:R-:W-:Y:S01]  /*63f0*/  IABS R21, R6 ;  /* 0x0000000600157213 */ /* 0x000fe20000000000 */
[----:B------:R-:W-:Y:S01]  /*6400*/  @!P5 IMAD.IADD R2, R2, 0x1, -R8 ;  /* 0x000000010202d824 */ /* 0x000fe200078e0a08 */
[----:B------:R-:W-:Y:S01]  /*6410*/  IABS R19, R11 ;  /* 0x0000000b00137213 */ /* 0x000fe20000000000 */
[----:B------:R-:W-:Y:S01]  /*6420*/  IMAD.MOV.U32 R13, RZ, RZ, R7 ;  /* 0x000000ffff0d7224 */ /* 0x000fe200078e0007 */
[----:B------:R-:W-:Y:S01]  /*6430*/  STL [R1+0x7e4], R15 ;  /* 0x0007e40f01007387 */ /* 0x000fe20000100800 */
[----:B------:R-:W-:Y:S01]  /*6440*/  IMAD.HI.U32 R12, R9, R21, RZ ;  /* 0x00000015090c7227 */ /* 0x000fe200078e00ff */
[----:B------:R-:W-:-:S02]  /*6450*/  ISETP.GE.AND P4, PT, R10, RZ, PT ;  /* 0x000000ff0a00720c */ /* 0x000fc40003f86270 */
[----:B------:R0:W-:Y:S01]  /*6460*/  STL [R1+0x7e8], R14 ;  /* 0x0007e80e01007387 */ /* 0x0001e20000100800 */
[--C-:B------:R-:W-:Y:S01]  /*6470*/  @!P2 IMAD.IADD R3, R3, 0x1, -R8.reuse ;  /* 0x000000010303a824 */ /* 0x100fe200078e0a08 */
[----:B------:R-:W-:Y:S01]  /*6480*/  ISETP.GT.U32.AND P5, PT, R8, R2, PT ;  /* 0x000000020800720c */ /* 0x000fe20003fa4070 */
[----:B------:R-:W-:Y:S01]  /*6490*/  @!P1 IMAD.IADD R4, R4, 0x1, -R8 ;  /* 0x0000000104049824 */ /* 0x000fe200078e0a08 */
[----:B------:R-:W-:Y:S01]  /*64a0*/  ISETP.GE.AND P1, PT, R11, RZ, PT ;  /* 0x000000ff0b00720c */ /* 0x000fe20003f26270 */
[----:B------:R-:W-:Y:S01]  /*64b0*/  IMAD.MOV R11, RZ, RZ, -R12 ;  /* 0x000000ffff0b7224 */ /* 0x000fe200078e0a0c */
[----:B------:R-:W-:Y:S01]  /*64c0*/  ISETP.GT.U32.AND P2, PT, R8, R3, PT ;  /* 0x000000030800720c */ /* 0x000fe20003f44070 */
[----:B------:R-:W-:-:S04]  /*64d0*/  IMAD.HI.U32 R7, R9, R19, RZ ;  /* 0x0000001309077227 */ /* 0x000fc800078e00ff */
[----:B------:R-:W-:Y:S02]  /*64e0*/  IMAD R21, R8, R11, R21 ;  /* 0x0000000b08157224 */ /* 0x000fe400078e0215 */
[----:B0-----:R-:W-:Y:S02]  /*64f0*/  IMAD.MOV.U32 R14, RZ, RZ, R4 ;  /* 0x000000ffff0e7224 */ /* 0x001fe400078e0004 */
[----:B------:R-:W-:Y:S02]  /*6500*/  VIADD R10, R0, 0x6d ;  /* 0x0000006d000a7836 */ /* 0x000fe40000000000 */
[----:B------:R-:W-:Y:S02]  /*6510*/  IMAD.MOV R7, RZ, RZ, -R7 ;  /* 0x000000ffff077224 */ /* 0x000fe400078e0a07 */
[----:B------:R-:W-:Y:S01]  /*6520*/  @!P0 IMAD.MOV R14, RZ, RZ, -R14 ;  /* 0x000000ffff0e8224 */ /* 0x000fe200078e0a0e */
[C---:B------:R-:W-:Y:S01]  /*6530*/  ISETP.GT.U32.AND P0, PT, R8.reuse, R21, PT ;  /* 0x000000150800720c */ /* 0x040fe20003f04070 */
[----:B------:R-:W-:Y:S01]  /*6540*/  IMAD R19, R8, R7, R19 ;  /* 0x0000000708137224 */ /* 0x000fe200078e0213 */
[----:B------:R-:W-:Y:S01]  /*6550*/  IABS R5, R10 ;  /* 0x0000000a00057213 */ /* 0x000fe20000000000 */
[----:B------:R-:W-:Y:S01]  /*6560*/  @!P3 IMAD.MOV R13, RZ, RZ, -R13 ;  /* 0x000000ffff0db224 */ /* 0x000fe200078e0a0d */
[----:B------:R-:W-:Y:S01]  /*6570*/  ISETP.GE.AND P3, PT, R6, RZ, PT ;  /* 0x000000ff0600720c */ /* 0x000fe20003f66270 */
[----:B------:R-:W-:Y:S01]  /*6580*/  @!P2 IMAD.IADD R3, R3, 0x1, -R8 ;  /* 0x000000010303a824 */ /* 0x000fe200078e0a08 */
[----:B------:R-:W-:Y:S01]  /*6590*/  ISETP.GT.U32.AND P2, PT, R8, R19, PT ;  /* 0x000000130800720c */ /* 0x000fe20003f44070 */
[----:B------:R-:W-:Y:S01]  /*65a0*/  IMAD.HI.U32 R6, R9, R5, RZ ;  /* 0x0000000509067227 */ /* 0x000fe200078e00ff */
[----:B------:R0:W-:Y:S03]  /*65b0*/  STL [R1+0x7ec], R13 ;  /* 0x0007ec0d01007387 */ /* 0x0001e60000100800 */
[----:B------:R-:W-:Y:S01]  /*65c0*/  IMAD.MOV R6, RZ, RZ, -R6 ;  /* 0x000000ffff067224 */ /* 0x000fe200078e0a06 */
[----:B------:R1:W-:Y:S01]  /*65d0*/  STL [R1+0x1d8], R14 ;  /* 0x0001d80e01007387 */ /* 0x0003e20000100800 */
[--C-:B------:R-:W-:Y:S01]  /*65e0*/  @!P5 IMAD.IADD R2, R2, 0x1, -R8.reuse ;  /* 0x000000010202d824 */ /* 0x100fe200078e0a08 */
[----:B------:R-:W-:Y:S01]  /*65f0*/  ISETP.GE.AND P5, PT, R10, RZ, PT ;  /* 0x000000ff0a00720c */ /* 0x000fe20003fa6270 */
[----:B------:R-:W-:-:S02]  /*6600*/  @!P0 IMAD.IADD R21, R21, 0x1, -R8 ;  /* 0x0000000115158824 */ /* 0x000fc400078e0a08 */
[----:B------:R-:W-:Y:S02]  /*6610*/  IMAD R5, R8, R6, R5 ;  /* 0x0000000608057224 */ /* 0x000fe400078e0205 */
[----:B------:R-:W-:Y:S01]  /*6620*/  VIADD R11, R0, 0x6e ;  /* 0x0000006e000b7836 */ /* 0x000fe20000000000 */
[----:B------:R-:W-:Y:S01]  /*6630*/  ISETP.GT.U32.AND P0, PT, R8, R21, PT ;  /* 0x000000150800720c */ /* 0x000fe20003f04070 */
[----:B0-----:R-:W-:Y:S02]  /*6640*/  IMAD.MOV.U32 R13, RZ, RZ, R2 ;  /* 0x000000ffff0d7224 */ /* 0x001fe400078e0002 */
[C---:B------:R-:W-:Y:S02]  /*6650*/  VIADD R6, R0.reuse, 0x6f ;  /* 0x0000006f00067836 */ /* 0x040fe40000000000 */
[----:B------:R-:W-:Y:S01]  /*6660*/  @!P4 IMAD.MOV R13, RZ, RZ, -R13 ;  /* 0x000000ffff0dc224 */ /* 0x000fe200078e0a0d */
[----:B------:R-:W-:Y:S01]  /*6670*/  ISETP.GE.AND P4, PT, R11, RZ, PT ;  /* 0x000000ff0b00720c */ /* 0x000fe20003f86270 */
[----:B------:R-:W-:Y:S01]  /*6680*/  @!P2 IMAD.IADD R19, R19, 0x1, -R8 ;  /* 0x000000011313a824 */ /* 0x000fe200078e0a08 */
[----:B------:R-:W-:Y:S01]  /*6690*/  IABS R11, R11 ;  /* 0x0000000b000b7213 */ /* 0x000fe20000000000 */
[----:B------:R-:W-:Y:S01]  /*66a0*/  IMAD.MOV.U32 R16, RZ, RZ, R3 ;  /* 0x000000ffff107224 */ /* 0x000fe200078e0003 */
[----:B------:R-:W-:Y:S01]  /*66b0*/  IABS R7, R6 ;  /* 0x0000000600077213 */ /* 0x000fe20000000000 */
[----:B------:R-:W-:Y:S01]  /*66c0*/  VIADD R17, R0, 0x70 ;  /* 0x0000007000117836 */ /* 0x000fe20000000000 */
[C---:B------:R-:W-:Y:S01]  /*66d0*/  ISETP.GT.U32.AND P2, PT, R8.reuse, R19, PT ;  /* 0x000000130800720c */ /* 0x040fe20003f44070 */
[----:B------:R-:W-:Y:S01]  /*66e0*/  @!P6 IMAD.MOV R16, RZ, RZ, -R16 ;  /* 0x000000ffff10e224 */ /* 0x000fe200078e0a10 */
[----:B------:R-:W-:Y:S01]  /*66f0*/  ISETP.GT.U32.AND P6, PT, R8, R5, PT ;  /* 0x000000050800720c */ /* 0x000fe20003fc4070 */
[C---:B------:R-:W-:Y:S01]  /*6700*/  IMAD.HI.U32 R12, R9.reuse, R11, RZ ;  /* 0x0000000b090c7227 */ /* 0x040fe200078e00ff */
[----:B------:R-:W-:Y:S01]  /*6710*/  IABS R15, R17 ;  /* 0x00000011000f7213 */ /* 0x000fe20000000000 */
[----:B------:R0:W-:Y:S02]  /*6720*/  STL [R1+0x1e4], R13 ;  /* 0x0001e40d01007387 */ /* 0x0001e40000100800 */
[----:B------:R-:W-:-:S02]  /*6730*/  IMAD.HI.U32 R10, R9, R7, RZ ;  /* 0x00000007090a7227 */ /* 0x000fc400078e00ff */
[----:B------:R2:W-:Y:S02]  /*6740*/  STL [R1+0x7dc], R16 ;  /* 0x0007dc1001007387 */ /* 0x0005e40000100800 */
[----:B------:R-:W-:Y:S02]  /*6750*/  IMAD.MOV R12, RZ, RZ, -R12 ;  /* 0x000000ffff0c7224 */ /* 0x000fe400078e0a0c */
[----:B------:R-:W-:Y:S02]  /*6760*/  IMAD.MOV R10, RZ, RZ, -R10 ;  /* 0x000000ffff0a7224 */ /* 0x000fe400078e0a0a */
[----:B------:R-:W-:Y:S01]  /*6770*/  @!P0 IMAD.IADD R21, R21, 0x1, -R8 ;  /* 0x0000000115158824 */ /* 0x000fe200078e0a08 */
[----:B------:R-:W-:Y:S01]  /*6780*/  ISETP.GE.AND P0, PT, R6, RZ, PT ;  /* 0x000000ff0600720c */ /* 0x000fe20003f06270 */
[----:B-1----:R-:W-:Y:S02]  /*6790*/  VIADD R14, R0, 0x71 ;  /* 0x00000071000e7836 */ /* 0x002fe40000000000 */
[----:B------:R-:W-:-:S02]  /*67a0*/  IMAD R6, R8, R12, R11 ;  /* 0x0000000c08067224 */ /* 0x000fc400078e020b */
[C---:B------:R-:W-:Y:S01]  /*67b0*/  IMAD R7, R8.reuse, R10, R7 ;  /* 0x0000000a08077224 */ /* 0x040fe200078e0207 */
[----:B------:R-:W-:Y:S01]  /*67c0*/  IABS R4, R14 ;  /* 0x0000000e00047213 */ /* 0x000fe20000000000 */
[--C-:B------:R-:W-:Y:S01]  /*67d0*/  @!P2 IMAD.IADD R19, R19, 0x1, -R8.reuse ;  /* 0x000000011313a824 */ /* 0x100fe200078e0a08 */
[C---:B------:R-:W-:Y:S01]  /*67e0*/  ISETP.GT.U32.AND P2, PT, R8.reuse, R6, PT ;  /* 0x000000060800720c */ /* 0x040fe20003f44070 */
[----:B------:R-:W-:Y:S01]  /*67f0*/  @!P6 IMAD.IADD R5, R5, 0x1, -R8 ;  /* 0x000000010505e824 */ /* 0x000fe200078e0a08 */
[----:B------:R-:W-:Y:S01]  /*6800*/  ISETP.GT.U32.AND P6, PT, R8, R7, PT ;  /* 0x000000070800720c */ /* 0x000fe20003fc4070 */
[----:B0-----:R-:W-:-:S04]  /*6810*/  IMAD.HI.U32 R13, R9, R15, RZ ;  /* 0x0000000f090d7227 */ /* 0x001fc800078e00ff */
[----:B------:R-:W-:-:S04]  /*6820*/  IMAD.HI.U32 R2, R9, R4, RZ ;  /* 0x0000000409027227 */ /* 0x000fc800078e00ff */
[----:B------:R-:W-:Y:S02]  /*6830*/  IMAD.MOV R3, RZ, RZ, -R13 ;  /* 0x000000ffff037224 */ /* 0x000fe400078e0a0d */
[----:B------:R-:W-:Y:S02]  /*6840*/  IMAD.MOV R2, RZ, RZ, -R2 ;  /* 0x000000ffff027224 */ /* 0x000fe400078e0a02 */
[C---:B------:R-:W-:Y:S02]  /*6850*/  VIADD R12, R0.reuse, 0x72 ;  /* 0x00000072000c7836 */ /* 0x040fe40000000000 */
[----:B------:R-:W-:Y:S02]  /*6860*/  VIADD R13, R0, 0x73 ;  /* 0x00000073000d7836 */ /* 0x000fe40000000000 */
[C---:B------:R-:W-:Y:S01]  /*6870*/  IMAD R15, R8.reuse, R3, R15 ;  /* 0x00000003080f7224 */ /* 0x040fe200078e020f */
[----:B------:R-:W-:Y:S01]  /*6880*/  IABS R3, R12 ;  /* 0x0000000c00037213 */ /* 0x000fe20000000000 */
[----:B------:R-:W-:Y:S01]  /*6890*/  IMAD R4, R8, R2, R4 ;  /* 0x0000000208047224 */ /* 0x000fe200078e0204 */
[----:B------:R-:W-:Y:S01]  /*68a0*/  IABS R2, R13 ;  /* 0x0000000d00027213 */ /* 0x000fe20000000000 */
[----:B------:R-:W-:Y:S01]  /*68b0*/  @!P2 IMAD.IADD R6, R6, 0x1, -R8 ;  /* 0x000000010606a824 */ /* 0x000fe200078e0a08 */
[----:B------:R-:W-:Y:S01]  /*68c0*/  ISETP.GT.U32.AND P2, PT, R8, R5, PT ;  /* 0x000000050800720c */ /* 0x000fe20003f44070 */
[----:B------:R-:W-:-:S02]  /*68d0*/  IMAD.MOV.U32 R23, RZ, RZ, R21 ;  /* 0x000000ffff177224 */ /* 0x000fc400078e0015 */
[----:B------:R-:W-:Y:S02]  /*68e0*/  @!P6 IMAD.IADD R7, R7, 0x1, -R8 ;  /* 0x000000010707e824 */ /* 0x000fe400078e0a08 */
[----:B------:R-:W-:Y:S01]  /*68f0*/  @!P3 IMAD.MOV R23, RZ, RZ, -R23 ;  /* 0x000000ffff17b224 */ /* 0x000fe200078e0a17 */
[C---:B------:R-:W-:Y:S01]  /*6900*/  ISETP.GT.U32.AND P3, PT, R8.reuse, R6, PT ;  /* 0x000000060800720c */ /* 0x040fe20003f64070 */
[C---:B------:R-:W-:Y:S01]  /*6910*/  IMAD.HI.U32 R21, R9.reuse, R3, RZ ;  /* 0x0000000309157227 */ /* 0x040fe200078e00ff */
[----:B------:R-:W-:Y:S02]  /*6920*/  ISETP.GT.U32.AND P6, PT, R8, R7, PT ;  /* 0x000000070800720c */ /* 0x000fe40003fc4070 */
[----:B------:R-:W-:Y:S01]  /*6930*/  STL [R1+0x7d4], R23 ;  /* 0x0007d41701007387 */ /* 0x000fe20000100800 */
[----:B------:R-:W-:-:S04]  /*6940*/  IMAD.HI.U32 R22, R9, R2, RZ ;  /* 0x0000000209167227 */ /* 0x000fc800078e00ff */
[----:B------:R-:W-:Y:S02]  /*6950*/  IMAD.MOV R21, RZ, RZ, -R21 ;  /* 0x000000ffff157224 */ /* 0x000fe400078e0a15 */
[----:B------:R-:W-:Y:S02]  /*6960*/  IMAD.MOV R22, RZ, RZ, -R22 ;  /* 0x000000ffff167224 */ /* 0x000fe400078e0a16 */
[----:B------:R-:W-:Y:S01]  /*6970*/  @!P1 IMAD.MOV R19, RZ, RZ, -R19 ;  /* 0x000000ffff139224 */ /* 0x000fe200078e0a13 */
[C---:B------:R-:W-:Y:S01]  /*6980*/  ISETP.GT.U32.AND P1, PT, R8.reuse, R15, PT ;  /* 0x0000000f0800720c */ /* 0x040fe20003f24070 */
[----:B------:R-:W-:Y:S01]  /*6990*/  @!P2 IMAD.IADD R5, R5, 0x1, -R8 ;  /* 0x000000010505a824 */ /* 0x000fe200078e0a08 */
[C---:B------:R-:W-:Y:S01]  /*69a0*/  ISETP.GT.U32.AND P2, PT, R8.reuse, R4, PT ;  /* 0x000000040800720c */ /* 0x040fe20003f44070 */
[C---:B------:R-:W-:Y:S01]  /*69b0*/  IMAD R3, R8.reuse, R21, R3 ;  /* 0x0000001508037224 */ /* 0x040fe200078e0203 */
[----:B------:R0:W-:Y:S01]  /*69c0*/  STL [R1+0x7d0], R19 ;  /* 0x0007d01301007387 */ /* 0x0001e20000100800 */
[----:B------:R-:W-:-:S02]  /*69d0*/  IMAD R2, R8, R22, R2 ;  /* 0x0000001608027224 */ /* 0x000fc400078e0202 */
[--C-:B------:R-:W-:Y:S01]  /*69e0*/  @!P3 IMAD.IADD R6, R6, 0x1, -R8.reuse ;  /* 0x000000010606b824 */ /* 0x100fe200078e0a08 */
[C---:B------:R-:W-:Y:S01]  /*69f0*/  ISETP.GT.U32.AND P3, PT, R8.reuse, R3, PT ;  /* 0x000000030800720c */ /* 0x040fe20003f64070 */
[--C-:B------:R-:W-:Y:S01]  /*6a00*/  @!P6 IMAD.IADD R7, R7, 0x1, -R8.reuse ;  /* 0x000000010707e824 */ /* 0x100fe200078e0a08 */
[----:B------:R-:W-:Y:S01]  /*6a10*/  ISETP.GT.U32.AND P6, PT, R8, R2, PT ;  /* 0x000000020800720c */ /* 0x000fe20003fc4070 */
[C---:B------:R-:W-:Y:S02]  /*6a20*/  VIADD R10, R0.reuse, 0x74 ;  /* 0x00000074000a7836 */ /* 0x040fe40000000000 */
[----:B------:R-:W-:Y:S02]  /*6a30*/  VIADD R11, R0, 0x75 ;  /* 0x00000075000b7836 */ /* 0x000fe40000000000 */
[--C-:B------:R-:W-:Y:S01]  /*6a40*/  @!P1 IMAD.IADD R15, R15, 0x1, -R8.reuse ;  /* 0x000000010f0f9824 */ /* 0x100fe200078e0a08 */
[----:B------:R-:W-:Y:S01]  /*6a50*/  IABS R18, R10 ;  /* 0x0000000a00127213 */ /* 0x000fe20000000000 */
[----:B------:R-:W-:Y:S01]  /*6a60*/  @!P2 IMAD.IADD R4, R4, 0x1, -R8 ;  /* 0x000000010404a824 */ /* 0x000fe200078e0a08 */
[----:B--2---:R-:W-:Y:S01]  /*6a70*/  IABS R16, R11 ;  /* 0x0000000b00107213 */ /* 0x004fe20000000000 */
[----:B------:R-:W-:Y:S01]  /*6a80*/  IMAD.MOV.U32 R24, RZ, RZ, R5 ;  /* 0x000000ffff187224 */ /* 0x000fe200078e0005 */
[----:B------:R-:W-:Y:S01]  /*6a90*/  ISETP.GE.AND P2, PT, R14, RZ, PT ;  /* 0x000000ff0e00720c */ /* 0x000fe20003f46270 */
[----:B0-----:R-:W-:Y:S01]  /*6aa0*/  IMAD.HI.U32 R19, R9, R18, RZ ;  /* 0x0000001209137227 */ /* 0x001fe200078e00ff */
[----:B------:R-:W-:-:S03]  /*6ab0*/  ISETP.GE.AND P1, PT, R17, RZ, PT ;  /* 0x000000ff1100720c */ /* 0x000fc60003f26270 */
[----:B------:R-:W-:Y:S01]  /*6ac0*/  @!P3 IMAD.IADD R3, R3, 0x1, -R8 ;  /* 0x000000010303b824 */ /* 0x000fe200078e0a08 */
[----:B------:R-:W-:Y:S01]  /*6ad0*/  ISETP.GT.U32.AND P3, PT, R8, R15, PT ;  /* 0x0000000f0800720c */ /* 0x000fe20003f64070 */
[----:B------:R-:W-:Y:S02]  /*6ae0*/  IMAD.MOV.U32 R23, RZ, RZ, R6 ;  /* 0x000000ffff177224 */ /* 0x000fe400078e0006 */
[----:B------:R-:W-:Y:S01]  /*6af0*/  @!P6 IMAD.IADD R2, R2, 0x1, -R8 ;  /* 0x000000010202e824 */ /* 0x000fe200078e0a08 */
[----:B------:R-:W-:Y:S01]  /*6b00*/  ISETP.GT.U32.AND P6, PT, R8, R4, PT ;  /* 0x000000040800720c */ /* 0x000fe20003fc4070 */
[----:B------:R-:W-:-:S04]  /*6b10*/  IMAD.HI.U32 R21, R9, R16, RZ ;  /* 0x0000001009157227 */ /* 0x000fc800078e00ff */
[----:B------:R-:W-:Y:S02]  /*6b20*/  IMAD.MOV R19, RZ, RZ, -R19 ;  /* 0x000000ffff137224 */ /* 0x000fe400078e0a13 */
[----:B------:R-:W-:Y:S01]  /*6b30*/  @!P5 IMAD.MOV R24, RZ, RZ, -R24 ;  /* 0x000000ffff18d224 */ /* 0x000fe200078e0a18 */
[C---:B------:R-:W-:Y:S01]  /*6b40*/  ISETP.GT.U32.AND P5, PT, R8.reuse, R3, PT ;  /* 0x000000030800720c */ /* 0x040fe20003fa4070 */
[----:B------:R-:W-:Y:S01]  /*6b50*/  @!P4 IMAD.MOV R23, RZ, RZ, -R23 ;  /* 0x000000ffff17c224 */ /* 0x000fe200078e0a17 */
[----:B------:R-:W-:Y:S01]  /*6b60*/  ISETP.GT.U32.AND P4, PT, R8, R2, PT ;  /* 0x000000020800720c */ /* 0x000fe20003f84070 */
[----:B------:R-:W-:Y:S01]  /*6b70*/  IMAD.MOV R21, RZ, RZ, -R21 ;  /* 0x000000ffff157224 */ /* 0x000fe200078e0a15 */
[----:B------:R-:W-:Y:S01]  /*6b80*/  STL [R1+0x7c0], R24 ;  /* 0x0007c01801007387 */ /* 0x000fe20000100800 */
[----:B------:R-:W-:Y:S02]  /*6b90*/  VIADD R14, R0, 0x76 ;  /* 0x00000076000e7836 */ /* 0x000fe40000000000 */
[C---:B------:R-:W-:Y:S01]  /*6ba0*/  IMAD R18, R8.reuse, R19, R18 ;  /* 0x0000001308127224 */ /* 0x040fe200078e0212 */
[----:B------:R-:W-:Y:S01]  /*6bb0*/  STL [R1+0x7bc], R23 ;  /* 0x0007bc1701007387 */ /* 0x000fe20000100800 */
[----:B------:R-:W-:Y:S01]  /*6bc0*/  IMAD R16, R8, R21, R16 ;  /* 0x0000001508107224 */ /* 0x000fe200078e0210 */
[----:B------:R-:W-:Y:S01]  /*6bd0*/  IABS R6, R14 ;  /* 0x0000000e00067213 */ /* 0x000fe20000000000 */
[----:B------:R-:W-:-:S02]  /*6be0*/  VIADD R17, R0, 0x77 ;  /* 0x0000007700117836 */ /* 0x000fc40000000000 */
[----:B------:R-:W-:Y:S01]  /*6bf0*/  @!P0 IMAD.MOV R7, RZ, RZ, -R7 ;  /* 0x000000ffff078224 */ /* 0x000fe200078e0a07 */
[----:B------:R-:W-:Y:S01]  /*6c00*/  ISETP.GT.U32.AND P0, PT, R8, R18, PT ;  /* 0x000000120800720c */ /* 0x000fe20003f04070 */
[--C-:B------:R-:W-:Y:S01]  /*6c10*/  @!P3 IMAD.IADD R15, R15, 0x1, -R8.reuse ;  /* 0x000000010f0fb824 */ /* 0x100fe200078e0a08 */
[----:B------:R-:W-:Y:S01]  /*6c20*/  IABS R5, R17 ;  /* 0x0000001100057213 */ /* 0x000fe20000000000 */
[--C-:B------:R-:W-:Y:S01]  /*6c30*/  @!P6 IMAD.IADD R4, R4, 0x1, -R8.reuse ;  /* 0x000000010404e824 */ /* 0x100fe200078e0a08 */
[----:B------:R-:W-:Y:S01]  /*6c40*/  ISETP.GE.AND P3, PT, R12, RZ, PT ;  /* 0x000000ff0c00720c */ /* 0x000fe20003f66270 */
[----:B------:R-:W-:Y:S01]  /*6c50*/  IMAD.HI.U32 R12, R9, R6, RZ ;  /* 0x00000006090c7227 */ /* 0x000fe200078e00ff */
[----:B------:R-:W-:Y:S01]  /*6c60*/  ISETP.GT.U32.AND P6, PT, R8, R16, PT ;  /* 0x000000100800720c */ /* 0x000fe20003fc4070 */
[----:B------:R0:W-:Y:S02]  /*6c70*/  STL [R1+0x7b8], R7 ;  /* 0x0007b80701007387 */ /* 0x0001e40000100800 */
[--C-:B------:R-:W-:Y:S01]  /*6c80*/  @!P5 IMAD.IADD R3, R3, 0x1, -R8.reuse ;  /* 0x000000010303d824 */ /* 0x100fe200078e0a08 */
[----:B------:R-:W-:Y:S01]  /*6c90*/  ISETP.GE.AND P5, PT, R13, RZ, PT ;  /* 0x000000ff0d00720c */ /* 0x000fe20003fa6270 */
[----:B------:R-:W-:Y:S01]  /*6ca0*/  @!P4 IMAD.IADD R2, R2, 0x1, -R8 ;  /* 0x000000010202c824 */ /* 0x000fe200078e0a08 */
[----:B------:R-:W-:Y:S01]  /*6cb0*/  ISETP.GE.AND P4, PT, R10, RZ, PT ;  /* 0x000000ff0a00720c */ /* 0x000fe20003f86270 */
[----:B------:R-:W-:-:S02]  /*6cc0*/  IMAD.MOV R10, RZ, RZ, -R12 ;  /* 0x000000ffff0a7224 */ /* 0x000fc400078e0a0c */
[----:B------:R-:W-:Y:S02]  /*6cd0*/  IMAD.MOV.U32 R19, RZ, RZ, R4 ;  /* 0x000000ffff137224 */ /* 0x000fe400078e0004 */
[----:B0-----:R-:W-:-:S04]  /*6ce0*/  IMAD.HI.U32 R7, R9, R5, RZ ;  /* 0x0000000509077227 */ /* 0x001fc800078e00ff */
[----:B------:R-:W-:Y:S02]  /*6cf0*/  IMAD.MOV R7, RZ, RZ, -R7 ;  /* 0x000000ffff077224 */ /* 0x000fe400078e0a07 */
[----:B------:R-:W-:Y:S02]  /*6d00*/  IMAD R6, R8, R10, R6 ;  /* 0x0000000a08067224 */ /* 0x000fe400078e0206 */
[----:B------:R-:W-:Y:S02]  /*6d10*/  IMAD.MOV.U32 R4, RZ, RZ, R3 ;  /* 0x000000ffff047224 */ /* 0x000fe400078e0003 */
[--C-:B------:R-:W-:Y:S01]  /*6d20*/  @!P0 IMAD.IADD R18, R18, 0x1, -R8.reuse ;  /* 0x0000000112128824 */ /* 0x100fe200078e0a08 */
[----:B------:R-:W-:Y:S01]  /*6d30*/  ISETP.GE.AND P0, PT, R11, RZ, PT ;  /* 0x000000ff0b00720c */ /* 0x000fe20003f06270 */
[----:B------:R-:W-:Y:S02]  /*6d40*/  IMAD.MOV.U32 R21, RZ, RZ, R15 ;  /* 0x000000ffff157224 */ /* 0x000fe400078e000f */
[----:B------:R-:W-:Y:S01]  /*6d50*/  @!P6 IMAD.IADD R16, R16, 0x1, -R8 ;  /* 0x000000011010e824 */ /* 0x000fe200078e0a08 */
[----:B------:R-:W-:Y:S01]  /*6d60*/  ISETP.GE.AND P6, PT, R14, RZ, PT ;  /* 0x000000ff0e00720c */ /* 0x000fe20003fc6270 */
[----:B------:R-:W-:-:S02]  /*6d70*/  IMAD R3, R8, R7, R5 ;  /* 0x0000000708037224 */ /* 0x000fc400078e0205 */
[----:B------:R-:W-:Y:S02]  /*6d80*/  IMAD.MOV.U32 R11, RZ, RZ, R2 ;  /* 0x000000ffff0b7224 */ /* 0x000fe400078e0002 */
[----:B------:R-:W-:Y:S01]  /*6d90*/  @!P3 IMAD.MOV R4, RZ, RZ, -R4 ;  /* 0x000000ffff04b224 */ /* 0x000fe200078e0a04 */
[C---:B------:R-:W-:Y:S01]  /*6da0*/  ISETP.GT.U32.AND P3, PT, R8.reuse, R6, PT ;  /* 0x000000060800720c */ /* 0x040fe20003f64070 */
[----:B------:R-:W-:Y:S01]  /*6db0*/  @!P1 IMAD.MOV R21, RZ, RZ, -R21 ;  /* 0x000000ffff159224 */ /* 0x000fe200078e0a15 */
[C---:B------:R-:W-:Y:S01]  /*6dc0*/  ISETP.GT.U32.AND P1, PT, R8.reuse, R18, PT ;  /* 0x000000120800720c */ /* 0x040fe20003f24070 */
[----:B------:R-:W-:Y:S01]  /*6dd0*/  @!P2 IMAD.MOV R19, RZ, RZ, -R19 ;  /* 0x000000ffff13a224 */ /* 0x000fe200078e0a13 */
[C---:B------:R-:W-:Y:S01]  /*6de0*/  ISETP.GT.U32.AND P2, PT, R8.reuse, R16, PT ;  /* 0x000000100800720c */ /* 0x040fe20003f44070 */
[----:B------:R-:W-:Y:S01]  /*6df0*/  @!P5 IMAD.MOV R11, RZ, RZ, -R11 ;  /* 0x000000ffff0bd224 */ /* 0x000fe200078e0a0b */
[----:B------:R-:W-:Y:S01]  /*6e00*/  ISETP.GT.U32.AND P5, PT, R8, R3, PT ;  /* 0x000000030800720c */ /* 0x000fe20003fa4070 */
[----:B------:R-:W-:Y:S01]  /*6e10*/  STL [R1+0x234], R21 ;  /* 0x0002341501007387 */ /* 0x000fe20000100800 */
[----:B------:R-:W-:-:S02]  /*6e20*/  VIADD R2, R0, 0x79 ;  /* 0x0000007900027836 */ /* 0x000fc40000000000 */
[----:B------:R-:W-:Y:S01]  /*6e30*/  VIADD R10, R0, 0x7b ;  /* 0x0000007b000a7836 */ /* 0x000fe20000000000 */
[----:B------:R-:W-:Y:S01]  /*6e40*/  STL [R1+0x238], R19 ;  /* 0x0002381301007387 */ /* 0x000fe20000100800 */
[----:B---3--:R-:W-:Y:S01]  /*6e50*/  IMAD R20, R20, UR30, RZ ;  /* 0x0000001e14147c24 */ /* 0x008fe2000f8e02ff */
[----:B------:R-:W-:Y:S01]  /*6e60*/  IABS R5, R2 ;  /* 0x0000000200057213 */ /* 0x000fe20000000000 */
[--C-:B------:R-:W-:Y:S01]  /*6e70*/  @!P3 IMAD.IADD R6, R6, 0x1, -R8.reuse ;  /* 0x000000010606b824 */ /* 0x100fe200078e0a08 */
[----:B------:R0:W-:Y:S01]  /*6e80*/  STL [R1+0x7b4], R4 ;  /* 0x0007b40401007387 */ /* 0x0001e20000100800 */
[--C-:B------:R-:W-:Y:S01]  /*6e90*/  @!P1 IMAD.IADD R18, R18, 0x1, -R8.reuse ;  /* 0x0000000112129824 */ /* 0x100fe200078e0a08 */
[----:B------:R-:W-:Y:S01]  /*6ea0*/  ISETP.GE.AND P3, PT, R2, RZ, PT ;  /* 0x000000ff0200720c */ /* 0x000fe20003f66270 */
[--C-:B------:R-:W-:Y:S01]  /*6eb0*/  @!P2 IMAD.IADD R16, R16, 0x1, -R8.reuse ;  /* 0x000000011010a824 */ /* 0x100fe200078e0a08 */
[----:B------:R-:W-:Y:S01]  /*6ec0*/  STL [R1+0x7b0], R11 ;  /* 0x0007b00b01007387 */ /* 0x000fe20000100800 */
[----:B------:R-:W-:Y:S01]  /*6ed0*/  @!P5 IMAD.IADD R3, R3, 0x1, -R8 ;  /* 0x000000010303d824 */ /* 0x000fe200078e0a08 */
[----:B------:R-:W-:Y:S01]  /*6ee0*/  ISETP.GT.U32.AND P5, PT, R8, R6, PT ;  /* 0x000000060800720c */ /* 0x000fe20003fa4070 */
[----:B------:R-:W-:Y:S01]  /*6ef0*/  IMAD.MOV.U32 R7, RZ, RZ, R18 ;  /* 0x000000ffff077224 */ /* 0x000fe200078e0012 */
[----:B------:R-:W-:Y:S01]  /*6f00*/  ISETP.GE.AND P1, PT, R17, RZ, PT ;  /* 0x000000ff1100720c */ /* 0x000fe20003f26270 */
[----:B------:R-:W-:-:S04]  /*6f10*/  IMAD.HI.U32 R2, R9, R5, RZ ;  /* 0x0000000509027227 */ /* 0x000fc800078e00ff */
[----:B0-----:R-:W-:Y:S02]  /*6f20*/  VIADD R4, R0, 0x78 ;  /* 0x0000007800047836 */ /* 0x001fe40000000000 */
[----:B------:R-:W-:Y:S01]  /*6f30*/  @!P4 IMAD.MOV R7, RZ, RZ, -R7 ;  /* 0x000000ffff07c224 */ /* 0x000fe200078e0a07 */
[----:B------:R-:W-:Y:S01]  /*6f40*/  ISETP.GT.U32.AND P4, PT, R8, R3, PT ;  /* 0x000000030800720c */ /* 0x000fe20003f84070 */
[----:B------:R-:W-:Y:S01]  /*6f50*/  IMAD.MOV R2, RZ, RZ, -R2 ;  /* 0x000000ffff027224 */ /* 0x000fe200078e0a02 */
[----:B------:R-:W-:Y:S01]  /*6f60*/  IABS R13, R4 ;  /* 0x00000004000d7213 */ /* 0x000fe20000000000 */
[----:B------:R-:W-:Y:S01]  /*6f70*/  @!P5 IMAD.IADD R6, R6, 0x1, -R8 ;  /* 0x000000010606d824 */ /* 0x000fe200078e0a08 */
[----:B------:R-:W-:Y:S01]  /*6f80*/  ISETP.GE.AND P2, PT, R4, RZ, PT ;  /* 0x000000ff0400720c */ /* 0x000fe20003f46270 */
[----:B------:R-:W-:Y:S01]  /*6f90*/  IMAD R5, R8, R2, R5 ;  /* 0x0000000208057224 */ /* 0x000fe200078e0205 */
[----:B------:R0:W-:Y:S01]  /*6fa0*/  STL [R1+0x7ac], R7 ;  /* 0x0007ac0701007387 */ /* 0x0001e20000100800 */
[----:B------:R-:W-:-:S04]  /*6fb0*/  IMAD.HI.U32 R4, R9, R13, RZ ;  /* 0x0000000d09047227 */ /* 0x000fc800078e00ff */
[----:B------:R-:W-:Y:S02]  /*6fc0*/  IMAD.MOV R4, RZ, RZ, -R4 ;  /* 0x000000ffff047224 */ /* 0x000fe400078e0a04 */
[----:B------:R-:W-:Y:S02]  /*6fd0*/  IMAD.MOV.U32 R14, RZ, RZ, R6 ;  /* 0x000000ffff0e7224 */ /* 0x000fe400078e0006 */
[----:B------:R-:W-:Y:S02]  /*6fe0*/  IMAD R13, R8, R4, R13 ;  /* 0x00000004080d7224 */ /* 0x000fe400078e020d */
[----:B0-----:R-:W-:Y:S02]  /*6ff0*/  IMAD.MOV.U32 R7, RZ, RZ, R16 ;  /* 0x000000ffff077224 */ /* 0x001fe400078e0010 */
[----:B------:R-:W-:Y:S01]  /*7000*/  VIADD R11, R0, 0x7a ;  /* 0x0000007a000b7836 */ /* 0x000fe20000000000 */
[C---:B------:R-:W-:Y:S01]  /*7010*/  ISETP.GT.U32.AND P5, PT, R8.reuse, R13, PT ;  /* 0x0000000d0800720c */ /* 0x040fe20003fa4070 */
[----:B------:R-:W-:Y:S01]  /*7020*/  @!P6 IMAD.MOV R14, RZ, RZ, -R14 ;  /* 0x000000ffff0ee224 */ /* 0x000fe200078e0a0e */
[----:B------:R-:W-:Y:S01]  /*7030*/  ISETP.GT.U32.AND P6, PT, R8, R5, PT ;  /* 0x000000050800720c */ /* 0x000fe20003fc4070 */
[----:B------:R-:W-:Y:S01]  /*7040*/  @!P0 IMAD.MOV R7, RZ, RZ, -R7 ;  /* 0x000000ffff078224 */ /* 0x000fe200078e0a07 */
[----:B------:R-:W-:Y:S01]  /*7050*/  ISETP.GE.AND P0, PT, R11, RZ, PT ;  /* 0x000000ff0b00720c */ /* 0x000fe20003f06270 */
[--C-:B------:R-:W-:Y:S01]  /*7060*/  @!P4 IMAD.IADD R3, R3, 0x1, -R8.reuse ;  /* 0x000000010303c824 */ /* 0x100fe200078e0a08 */
[----:B------:R-:W-:Y:S01]  /*7070*/  IABS R11, R11 ;  /* 0x0000000b000b7213 */ /* 0x000fe20000000000 */
[----:B------:R-:W-:Y:S01]  /*7080*/  VIADD R4, R0, 0x7d ;  /* 0x0000007d00047836 */ /* 0x000fe20000000000 */
[----:B------:R0:W-:Y:S01]  /*7090*/  STL [R1+0x7a0], R7 ;  /* 0x0007a00701007387 */ /* 0x0001e20000100800 */
[----:B------:R-:W-:Y:S01]  /*70a0*/  IMAD.MOV.U32 R12, RZ, RZ, R3 ;  /* 0x000000ffff0c7224 */ /* 0x000fe200078e0003 */
[----:B------:R-:W-:Y:S01]  /*70b0*/  ISETP.GE.AND P4, PT, R10, RZ, PT ;  /* 0x000000ff0a00720c */ /* 0x000fe20003f86270 */
[----:B------:R-:W-:Y:S01]  /*70c0*/  IMAD.HI.U32 R2, R9, R11, RZ ;  /* 0x0000000b09027227 */ /* 0x000fe200078e00ff */
[----:B------:R-:W-:Y:S01]  /*70d0*/  IABS R10, R10 ;  /* 0x0000000a000a7213 */ /* 0x000fe20000000000 */
[----:B------:R-:W-:Y:S02]  /*70e0*/  STL [R1+0x7a4], R14 ;  /* 0x0007a40e01007387 */ /* 0x000fe40000100800 */
[----:B------:R-:W-:-:S02]  /*70f0*/  @!P5 IMAD.IADD R13, R13, 0x1, -R8 ;  /* 0x000000010d0dd824 */ /* 0x000fc400078e0a08 */
[----:B------:R-:W-:Y:S02]  /*7100*/  @!P1 IMAD.MOV R12, RZ, RZ, -R12 ;  /* 0x000000ffff0c9224 */ /* 0x000fe400078e0a0c */
[----:B0-----:R-:W-:Y:S01]  /*7110*/  VIADD R7, R0, 0x7c ;  /* 0x0000007c00077836 */ /* 0x001fe20000000000 */
[C---:B------:R-:W-:Y:S01]  /*7120*/  ISETP.GT.U32.AND P5, PT, R8.reuse, R13, PT ;  /* 0x0000000d0800720c */ /* 0x040fe20003fa4070 */
[----:B------:R-:W-:Y:S01]  /*7130*/  IMAD.MOV R2, RZ, RZ, -R2 ;  /* 0x000000ffff027224 */ /* 0x000fe200078e0a02 */
[----:B------:R0:W-:Y:S01]  /*7140*/  STL [R1+0x7a8], R12 ;  /* 0x0007a80c01007387 */ /* 0x0001e20000100800 */
[----:B------:R-:W-:Y:S01]  /*7150*/  @!P6 IMAD.IADD R5, R5, 0x1, -R8 ;  /* 0x000000010505e824 */ /* 0x000fe200078e0a08 */
[----:B------:R-:W-:Y:S01]  /*7160*/  ISETP.GE.AND P1, PT, R7, RZ, PT ;  /* 0x000000ff0700720c */ /* 0x000fe20003f26270 */
[----:B------:R-:W-:Y:S01]  /*7170*/  IMAD R11, R8, R2, R11 ;  /* 0x00000002080b7224 */ /* 0x000fe200078e020b */
[----:B------:R-:W-:Y:S01]  /*7180*/  IABS R7, R7 ;  /* 0x0000000700077213 */ /* 0x000fe20000000000 */
[----:B------:R-:W-:Y:S01]  /*7190*/  IMAD.HI.U32 R3, R9, R10, RZ ;  /* 0x0000000a09037227 */ /* 0x000fe200078e00ff */
[----:B------:R-:W-:-:S02]  /*71a0*/  IABS R2, R4 ;  /* 0x0000000400027213 */ /* 0x000fc40000000000 */
[----:B------:R-:W-:Y:S01]  /*71b0*/  ISETP.GT.U32.AND P6, PT, R8, R5, PT ;  /* 0x000000050800720c */ /* 0x000fe20003fc4070 */
[----:B------:R-:W-:-:S04]  /*71c0*/  IMAD.HI.U32 R6, R9, R7, RZ ;  /* 0x0000000709067227 */ /* 0x000fc800078e00ff */
[----:B------:R-:W-:Y:S01]  /*71d0*/  @!P5 IMAD.IADD R13, R13, 0x1, -R8 ;  /* 0x000000010d0dd824 */ /* 0x000fe200078e0a08 */
[----:B------:R-:W-:Y:S01]  /*71e0*/  ISETP.GT.U32.AND P5, PT, R8, R11, PT ;  /* 0x0000000b0800720c */ /* 0x000fe20003fa4070 */
[----:B0-----:R-:W-:-:S04]  /*71f0*/  IMAD.HI.U32 R12, R9, R2, RZ ;  /* 0x00000002090c7227 */ /* 0x001fc800078e00ff */
[----:B------:R-:W-:Y:S02]  /*7200*/  IMAD.MOV R6, RZ, RZ, -R6 ;  /* 0x000000ffff067224 */ /* 0x000fe400078e0a06 */
[----:B------:R-:W-:Y:S02]  /*7210*/  IMAD.MOV R3, RZ, RZ, -R3 ;  /* 0x000000ffff037224 */ /* 0x000fe400078e0a03 */
[----:B------:R-:W-:Y:S02]  /*7220*/  IMAD.MOV R12, RZ, RZ, -R12 ;  /* 0x000000ffff0c7224 */ /* 0x000fe400078e0a0c */
[C---:B------:R-:W-:Y:S02]  /*7230*/  IMAD R7, R8.reuse, R6, R7 ;  /* 0x0000000608077224 */ /* 0x040fe400078e0207 */
[----:B------:R-:W-:Y:S02]  /*7240*/  IMAD R10, R8, R3, R10 ;  /* 0x00000003080a7224 */ /* 0x000fe400078e020a */
[----:B------:R-:W-:-:S02]  /*7250*/  IMAD.MOV.U32 R14, RZ, RZ, R13 ;  /* 0x000000ffff0e7224 */ /* 0x000fc400078e000d */
[C---:B------:R-:W-:Y:S02]  /*7260*/  IMAD R2, R8.reuse, R12, R2 ;  /* 0x0000000c08027224 */ /* 0x040fe400078e0202 */
[----:B------:R-:W-:Y:S01]  /*7270*/  @!P6 IMAD.IADD R5, R5, 0x1, -R8 ;  /* 0x000000010505e824 */ /* 0x000fe200078e0a08 */
[C---:B------:R-:W-:Y:S01]  /*7280*/  ISETP.GT.U32.AND P6, PT, R8.reuse, R7, PT ;  /* 0x000000070800720c */ /* 0x040fe20003fc4070 */
[----:B------:R-:W-:Y:S01]  /*7290*/  @!P2 IMAD.MOV R14, RZ, RZ, -R14 ;  /* 0x000000ffff0ea224 */ /* 0x000fe200078e0a0e */
[C---:B------:R-:W-:Y:S01]  /*72a0*/  ISETP.GT.U32.AND P2, PT, R8.reuse, R10, PT ;  /* 0x0000000a0800720c */ /* 0x040fe20003f44070 */
[----:B------:R-:W-:Y:S01]  /*72b0*/  @!P5 IMAD.IADD R11, R11, 0x1, -R8 ;  /* 0x000000010b0bd824 */ /* 0x000fe200078e0a08 */
[----:B------:R-:W-:Y:S01]  /*72c0*/  ISETP.GT.U32.AND P5, PT, R8, R2, PT ;  /* 0x000000020800720c */ /* 0x000fe20003fa4070 */
[C---:B------:R-:W-:Y:S01]  /*72d0*/  VIADD R18, R0.reuse, 0x7e ;  /* 0x0000007e00127836 */ /* 0x040fe20000000000 */
[----:B------:R0:W-:Y:S01]  /*72e0*/  STL [R1+0x23c], R14 ;  /* 0x00023c0e01007387 */ /* 0x0001e20000100800 */
[----:B------:R-:W-:-:S02]  /*72f0*/  VIADD R13, R0, 0x7f ;  /* 0x0000007f000d7836 */ /* 0x000fc40000000000 */
[----:B------:R-:W-:Y:S01]  /*7300*/  VIADD R12, R0, 0x80 ;  /* 0x00000080000c7836 */ /* 0x000fe20000000000 */
[----:B------:R-:W-:Y:S02]  /*7310*/  IABS R3, R18 ;  /* 0x0000001200037213 */ /* 0x000fe40000000000 */
[----:B------:R-:W-:Y:S01]  /*7320*/  IABS R17, R13 ;  /* 0x0000000d00117213 */ /* 0x000fe20000000000 */
[--C-:B------:R-:W-:Y:S01]  /*7330*/  @!P6 IMAD.IADD R7, R7, 0x1, -R8.reuse ;  /* 0x000000010707e824 */ /* 0x100fe200078e0a08 */
[----:B------:R-:W-:Y:S01]  /*7340*/  IABS R16, R12 ;  /* 0x0000000c00107213 */ /* 0x000fe20000000000 */
[--C-:B------:R-:W-:Y:S01]  /*7350*/  @!P2 IMAD.IADD R10, R10, 0x1, -R8.reuse ;  /* 0x000000010a0aa824 */ /* 0x100fe200078e0a08 */
[----:B------:R-:W-:Y:S01]  /*7360*/  ISETP.GT.U32.AND P2, PT, R8, R11, PT ;  /* 0x0000000b0800720c */ /* 0x000fe20003f44070 */
[----:B------:R-:W-:Y:S01]  /*7370*/  @!P5 IMAD.IADD R2, R2, 0x1, -R8 ;  /* 0x000000010202d824 */ /* 0x000fe200078e0a08 */
[C---:B------:R-:W-:Y:S01]  /*7380*/  ISETP.GT.U32.AND P5, PT, R8.reuse, R7, PT ;  /* 0x000000070800720c */ /* 0x040fe20003fa4070 */
[----:B0-----:R-:W-:Y:S01]  /*7390*/  IMAD.MOV.U32 R14, RZ, RZ, R5 ;  /* 0x000000ffff0e7224 */ /* 0x001fe200078e0005 */
[----:B------:R-:W-:Y:S01]  /*73a0*/  ISETP.GT.U32.AND P6, PT, R8, R10, PT ;  /* 0x0000000a0800720c */ /* 0x000fe20003fc4070 */
[----:B------:R-:W-:-:S04]  /*73b0*/  IMAD.HI.U32 R6, R9, R3, RZ ;  /* 0x0000000309067227 */ /* 0x000fc800078e00ff */
[----:B------:R-:W-:-:S04]  /*73c0*/  IMAD.HI.U32 R5, R9, R17, RZ ;  /* 0x0000001109057227 */ /* 0x000fc800078e00ff */
[----:B------:R-:W-:Y:S02]  /*73d0*/  IMAD.MOV R6, RZ, RZ, -R6 ;  /* 0x000000ffff067224 */ /* 0x000fe400078e0a06 */
[----:B------:R-:W-:Y:S02]  /*73e0*/  IMAD.MOV R5, RZ, RZ, -R5 ;  /* 0x000000ffff057224 */ /* 0x000fe400078e0a05 */
[----:B------:R-:W-:Y:S01]  /*73f0*/  @!P3 IMAD.MOV R14, RZ, RZ, -R14 ;  /* 0x000000ffff0eb224 */ /* 0x000fe200078e0a0e */
[C---:B------:R-:W-:Y:S01]  /*7400*/  ISETP.GT.U32.AND P3, PT, R8.reuse, R2, PT ;  /* 0x000000020800720c */ /* 0x040fe20003f64070 */
[C---:B------:R-:W-:Y:S02]  /*7410*/  IMAD R3, R8.reuse, R6, R3 ;  /* 0x0000000608037224 */ /* 0x040fe400078e0203 */
[C---:B------:R-:W-:Y:S01]  /*7420*/  IMAD R17, R8.reuse, R5, R17 ;  /* 0x0000000508117224 */ /* 0x040fe200078e0211 */
[----:B------:R0:W-:Y:S01]  /*7430*/  STL [R1+0x240], R14 ;  /* 0x0002400e01007387 */ /* 0x0001e20000100800 */
[--C-:B------:R-:W-:Y:S01]  /*7440*/  @!P2 IMAD.IADD R11, R11, 0x1, -R8.reuse ;  /* 0x000000010b0ba824 */ /* 0x100fe200078e0a08 */
[C---:B------:R-:W-:Y:S01]  /*7450*/  ISETP.GT.U32.AND P2, PT, R8.reuse, R3, PT ;  /* 0x000000030800720c */ /* 0x040fe20003f44070 */
[----:B------:R-:W-:Y:S01]  /*7460*/  @!P5 IMAD.IADD R7, R7, 0x1, -R8 ;  /* 0x000000010707d824 */ /* 0x000fe200078e0a08 */
[----:B------:R-:W-:Y:S01]  /*7470*/  ISETP.GT.U32.AND P5, PT, R8, R17, PT ;  /* 0x000000110800720c */ /* 0x000fe20003fa4070 */
[----:B------:R-:W-:-:S02]  /*7480*/  VIADD R6, R0, 0x81 ;  /* 0x0000008100067836 */ /* 0x000fc40000000000 */
[----:B------:R-:W-:Y:S02]  /*7490*/  VIADD R5, R0, 0x82 ;  /* 0x0000008200057836 */ /* 0x000fe40000000000 */
[--C-:B------:R-:W-:Y:S01]  /*74a0*/  @!P3 IMAD.IADD R2, R2, 0x1, -R8.reuse ;  /* 0x000000010202b824 */ /* 0x100fe200078e0a08 */
[----:B------:R-:W-:Y:S01]  /*74b0*/  IABS R15, R6 ;  /* 0x00000006000f7213 */ /* 0x000fe20000000000 */
[----:B------:R-:W-:Y:S01]  /*74c0*/  @!P6 IMAD.IADD R10, R10, 0x1, -R8 ;  /* 0x000000010a0ae824 */ /* 0x000fe200078e0a08 */
[----:B------:R-:W-:Y:S01]  /*74d0*/  ISETP.GE.AND P3, PT, R18, RZ, PT ;  /* 0x000000ff1200720c */ /* 0x000fe20003f66270 */
[C---:B0-----:R-:W-:Y:S01]  /*74e0*/  IMAD.HI.U32 R14, R9.reuse, R16, RZ ;  /* 0x00000010090e7227 */ /* 0x041fe200078e00ff */
[----:B------:R-:W-:Y:S02]  /*74f0*/  IABS R18, R5 ;  /* 0x0000000500127213 */ /* 0x000fe40000000000 */
[----:B------:R-:W-:Y:S01]  /*7500*/  ISETP.GE.AND P6, PT, R4, RZ, PT ;  /* 0x000000ff0400720c */ /* 0x000fe20003fc6270 */
[----:B------:R-:W-:-:S04]  /*7510*/  IMAD.HI.U32 R4, R9, R15, RZ ;  /* 0x0000000f09047227 */ /* 0x000fc800078e00ff */
[--C-:B------:R-:W-:Y:S01]  /*7520*/  @!P2 IMAD.IADD R3, R3, 0x1, -R8.reuse ;  /* 0x000000010303a824 */ /* 0x100fe200078e0a08 */
[----:B------:R-:W-:Y:S01]  /*7530*/  ISETP.GE.AND P2, PT, R13, RZ, PT ;  /* 0x000000ff0d00720c */ /* 0x000fe20003f46270 */
[----:B------:R-:W-:Y:S02]  /*7540*/  @!P5 IMAD.IADD R17, R17, 0x1, -R8 ;  /* 0x000000011111d824 */ /* 0x000fe400078e0a08 */
[----:B------:R-:W-:Y:S02]  /*7550*/  IMAD.MOV R14, RZ, RZ, -R14 ;  /* 0x000000ffff0e7224 */ /* 0x000fe400078e0a0e */
[----:B------:R-:W-:Y:S01]  /*7560*/  IMAD.MOV.U32 R13, RZ, RZ, R18 ;  /* 0x000000ffff0d7224 */ /* 0x000fe200078e0012 */
[----:B------:R-:W-:Y:S01]  /*7570*/  ISETP.GT.U32.AND P5, PT, R8, R17, PT ;  /* 0x000000110800720c */ /* 0x000fe20003fa4070 */
[----:B------:R-:W-:Y:S02]  /*7580*/  IMAD.MOV R4, RZ, RZ, -R4 ;  /* 0x000000ffff047224 */ /* 0x000fe400078e0a04 */
[----:B------:R-:W-:-:S02]  /*7590*/  IMAD.MOV.U32 R21, RZ, RZ, R11 ;  /* 0x000000ffff157224 */ /* 0x000fc400078e000b */
[----:B------:R-:W-:Y:S02]  /*75a0*/  IMAD R16, R8, R14, R16 ;  /* 0x0000000e08107224 */ /* 0x000fe400078e0210 */
[----:B------:R-:W-:-:S04]  /*75b0*/  IMAD.HI.U32 R11, R9, R13, RZ ;  /* 0x0000000d090b7227 */ /* 0x000fc800078e00ff */
[----:B------:R-:W-:Y:S02]  /*75c0*/  IMAD.MOV.U32 R14, RZ, RZ, R7 ;  /* 0x000000ffff0e7224 */ /* 0x000fe400078e0007 */
[C---:B------:R-:W-:Y:S02]  /*75d0*/  IMAD R15, R8.reuse, R4, R15 ;  /* 0x00000004080f7224 */ /* 0x040fe400078e020f */
[----:B------:R-:W-:Y:S01]  /*75e0*/  @!P0 IMAD.MOV R21, RZ, RZ, -R21 ;  /* 0x000000ffff158224 */ /* 0x000fe200078e0a15 */
[----:B------:R-:W-:Y:S01]  /*75f0*/  ISETP.GT.U32.AND P0, PT, R8, R3, PT ;  /* 0x000000030800720c */ /* 0x000fe20003f04070 */
[----:B------:R-:W-:Y:S02]  /*7600*/  IMAD.MOV.U32 R7, RZ, RZ, R2 ;  /* 0x000000ffff077224 */ /* 0x000fe400078e0002 */
[----:B------:R-:W-:Y:S01]  /*7610*/  IMAD.MOV.U32 R19, RZ, RZ, R10 ;  /* 0x000000ffff137224 */ /* 0x000fe200078e000a */
[----:B------:R0:W-:Y:S01]  /*7620*/  STL [R1+0x790], R21 ;  /* 0x0007901501007387 */ /* 0x0001e20000100800 */
[----:B------:R-:W-:-:S02]  /*7630*/  IMAD.MOV R10, RZ, RZ, -R11 ;  /* 0x000000ffff0a7224 */ /* 0x000fc400078e0a0b */
[----:B------:R-:W-:Y:S01]  /*7640*/  @!P6 IMAD.MOV R7, RZ, RZ, -R7 ;  /* 0x000000ffff07e224 */ /* 0x000fe200078e0a07 */
[C---:B------:R-:W-:Y:S01]  /*7650*/  ISETP.GT.U32.AND P6, PT, R8.reuse, R15, PT ;  /* 0x0000000f0800720c */ /* 0x040fe20003fc4070 */
[C---:B------:R-:W-:Y:S02]  /*7660*/  IMAD R2, R8.reuse, R10, R13 ;  /* 0x0000000a08027224 */ /* 0x040fe400078e020d */
[--C-:B------:R-:W-:Y:S02]  /*7670*/  @!P5 IMAD.IADD R17, R17, 0x1, -R8.reuse ;  /* 0x000000011111d824 */ /* 0x100fe400078e0a08 */
[----:B------:R-:W-:Y:S01]  /*7680*/  @!P0 IMAD.IADD R3, R3, 0x1, -R8 ;  /* 0x0000000103038824 */ /* 0x000fe200078e0a08 */
[----:B------:R-:W-:Y:S01]  /*7690*/  ISETP.GT.U32.AND P5, PT, R8, R2, PT ;  /* 0x000000020800720c */ /* 0x000fe20003fa4070 */
[----:B------:R-:W-:Y:S01]  /*76a0*/  @!P1 IMAD.MOV R14, RZ, RZ, -R14 ;  /* 0x000000ffff0e9224 */ /* 0x000fe200078e0a0e */
[----:B------:R-:W-:Y:S01]  /*76b0*/  ISETP.GE.AND P1, PT, R12, RZ, PT ;  /* 0x000000ff0c00720c */ /* 0x000fe20003f26270 */
[----:B------:R-:W-:Y:S01]  /*76c0*/  IMAD.MOV.U32 R10, RZ, RZ, R3 ;  /* 0x000000ffff0a7224 */ /* 0x000fe200078e0003 */
[----:B------:R-:W-:Y:S01]  /*76d0*/  ISETP.GE.AND P0, PT, R6, RZ, PT ;  /* 0x000000ff0600720c */ /* 0x000fe20003f06270 */
[----:B------:R-:W-:Y:S01]  /*76e0*/  @!P4 IMAD.MOV R19, RZ, RZ, -R19 ;  /* 0x000000ffff13c224 */ /* 0x000fe200078e0a13 */
[----:B------:R-:W-:Y:S01]  /*76f0*/  ISETP.GT.U32.AND P4, PT, R8, R16, PT ;  /* 0x000000100800720c */ /* 0x000fe20003f84070 */
[----:B------:R-:W-:-:S02]  /*7700*/  @!P6 IMAD.IADD R15, R15, 0x1, -R8 ;  /* 0x000000010f0fe824 */ /* 0x000fc400078e0a08 */
[----:B------:R-:W-:Y:S01]  /*7710*/  VIADD R12, R0, 0x84 ;  /* 0x00000084000c7836 */ /* 0x000fe20000000000 */
[----:B------:R-:W-:Y:S01]  /*7720*/  STL [R1+0x78c], R19 ;  /* 0x00078c1301007387 */ /* 0x000fe20000100800 */
[----:B------:R-:W-:Y:S01]  /*7730*/  @!P3 IMAD.MOV R10, RZ, RZ, -R10 ;  /* 0x000000ffff0ab224 */ /* 0x000fe200078e0a0a */
[----:B------:R-:W-:Y:S01]  /*7740*/  ISETP.GT.U32.AND P3, PT, R8, R15, PT ;  /* 0x0000000f0800720c */ /* 0x000fe20003f64070 */
[--C-:B------:R-:W-:Y:S01]  /*7750*/  @!P5 IMAD.IADD R2, R2, 0x1, -R8.reuse ;  /* 0x000000010202d824 */ /* 0x100fe200078e0a08 */
[----:B------:R-:W-:Y:S01]  /*7760*/  IABS R11, R12 ;  /* 0x0000000c000b7213 */ /* 0x000fe20000000000 */
[----:B------:R-:W-:Y:S01]  /*7770*/  VIADD R4, R0, 0x83 ;  /* 0x0000008300047836 */ /* 0x000fe20000000000 */
[----:B------:R1:W-:Y:S01]  /*7780*/  STL [R1+0x788], R14 ;  /* 0x0007880e01007387 */ /* 0x0003e20000100800 */
[----:B0-----:R-:W-:Y:S01]  /*7790*/  IMAD.MOV.U32 R21, RZ, RZ, R17 ;  /* 0x000000ffff157224 */ /* 0x001fe200078e0011 */
[----:B------:R-:W-:Y:S01]  /*77a0*/  ISETP.GT.U32.AND P5, PT, R8, R2, PT ;  /* 0x000000020800720c */ /* 0x000fe20003fa4070 */
[----:B------:R-:W-:Y:S01]  /*77b0*/  IMAD.HI.U32 R6, R9, R11, RZ ;  /* 0x0000000b09067227 */ /* 0x000fe200078e00ff */
[----:B------:R-:W-:Y:S01]  /*77c0*/  IABS R13, R4 ;  /* 0x00000004000d7213 */ /* 0x000fe20000000000 */
[----:B------:R-:W-:Y:S02]  /*77d0*/  STL [R1+0x784], R7 ;  /* 0x0007840701007387 */ /* 0x000fe40000100800 */
[--C-:B------:R-:W-:Y:S01]  /*77e0*/  @!P4 IMAD.IADD R16, R16, 0x1, -R8.reuse ;  /* 0x000000011010c824 */ /* 0x100fe200078e0a08 */
[----:B------:R-:W-:Y:S01]  /*77f0*/  ISETP.GE.AND P4, PT, R5, RZ, PT ;  /* 0x000000ff0500720c */ /* 0x000fe20003f86270 */
[----:B------:R-:W-:Y:S01]  /*7800*/  @!P3 IMAD.IADD R15, R15, 0x1, -R8 ;  /* 0x000000010f0fb824 */ /* 0x000fe200078e0a08 */
[----:B------:R-:W-:Y:S01]  /*7810*/  ISETP.GE.AND P3, PT, R4, RZ, PT ;  /* 0x000000ff0400720c */ /* 0x000fe20003f66270 */
[----:B-1----:R-:W-:Y:S01]  /*7820*/  IMAD.MOV R14, RZ, RZ, -R6 ;  /* 0x000000ffff0e7224 */ /* 0x002fe200078e0a06 */
[C---:B------:R-:W-:Y:S01]  /*7830*/  ISETP.GT.U32.AND P6, PT, R8.reuse, R16, PT ;  /* 0x000000100800720c */ /* 0x040fe20003fc4070 */
[----:B------:R-:W-:Y:S01]  /*7840*/  IMAD.HI.U32 R3, R9, R13, RZ ;  /* 0x0000000d09037227 */ /* 0x000fe200078e00ff */
[----:B------:R0:W-:Y:S03]  /*7850*/  STL [R1+0x77c], R10 ;  /* 0x00077c0a01007387 */ /* 0x0001e60000100800 */
[----:B------:R-:W-:-:S02]  /*7860*/  IMAD R4, R8, R14, R11 ;  /* 0x0000000e08047224 */ /* 0x000fc400078e020b */
[----:B------:R-:W-:Y:S02]  /*7870*/  IMAD.MOV R3, RZ, RZ, -R3 ;  /* 0x000000ffff037224 */ /* 0x000fe400078e0a03 */
[--C-:B------:R-:W-:Y:S01]  /*7880*/  @!P5 IMAD.IADD R2, R2, 0x1, -R8.reuse ;  /* 0x000000010202d824 */ /* 0x100fe200078e0a08 */
[C---:B------:R-:W-:Y:S01]  /*7890*/  ISETP.GT.U32.AND P5, PT, R8.reuse, R4, PT ;  /* 0x000000040800720c */ /* 0x040fe20003fa4070 */
[----:B------:R-:W-:Y:S02]  /*78a0*/  IMAD R3, R8, R3, R13 ;  /* 0x0000000308037224 */ /* 0x000fe400078e020d */
[C---:B0-----:R-:W-:Y:S02]  /*78b0*/  VIADD R10, R0.reuse, 0x86 ;  /* 0x00000086000a7836 */ /* 0x041fe40000000000 */
[----:B------:R-:W-:Y:S02]  /*78c0*/  VIADD R7, R0, 0x85 ;  /* 0x0000008500077836 */ /* 0x000fe40000000000 */
[--C-:B------:R-:W-:Y:S01]  /*78d0*/  @!P6 IMAD.IADD R16, R16, 0x1, -R8.reuse ;  /* 0x000000011010e824 */ /* 0x100fe200078e0a08 */
[----:B------:R-:W-:Y:S01]  /*78e0*/  IABS R13, R10 ;  /* 0x0000000a000d7213 */ /* 0x000fe20000000000 */
[----:B------:R-:W-:Y:S01]  /*78f0*/  VIADD R11, R0, 0x87 ;  /* 0x00000087000b7836 */ /* 0x000fe20000000000 */
[----:B------:R-:W-:Y:S01]  /*7900*/  ISETP.GT.U32.AND P6, PT, R8, R3, PT ;  /* 0x000000030800720c */ /* 0x000fe20003fc4070 */
[----:B------:R-:W-:Y:S01]  /*7910*/  @!P2 IMAD.MOV R21, RZ, RZ, -R21 ;  /* 0x000000ffff15a224 */ /* 0x000fe200078e0a15 */
[----:B------:R-:W-:Y:S01]  /*7920*/  IABS R5, R7 ;  /* 0x0000000700057213 */ /* 0x000fe20000000000 */
[----:B------:R-:W-:Y:S01]  /*7930*/  IMAD.MOV.U32 R6, RZ, RZ, R13 ;  /* 0x000000ffff067224 */ /* 0x000fe200078e000d */
[----:B------:R-:W-:Y:S01]  /*7940*/  IABS R13, R11 ;  /* 0x0000000b000d7213 */ /* 0x000fe20000000000 */
[----:B------:R-:W-:Y:S01]  /*7950*/  @!P5 IMAD.IADD R4, R4, 0x1, -R8 ;  /* 0x000000010404d824 */ /* 0x000fe200078e0a08 */
[----:B------:R-:W-:Y:S01]  /*7960*/  STL [R1+0x768], R21 ;  /* 0x0007681501007387 */ /* 0x000fe20000100800 */
[----:B------:R-:W-:-:S03]  /*7970*/  IMAD.HI.U32 R14, R9, R6, RZ ;  /* 0x00000006090e7227 */ /* 0x000fc600078e00ff */
[----:B------:R-:W-:Y:S01]  /*7980*/  ISETP.GT.U32.AND P2, PT, R8, R4, PT ;  /* 0x000000040800720c */ /* 0x000fe20003f44070 */
[----:B------:R-:W-:Y:S02]  /*7990*/  IMAD.MOV R14, RZ, RZ, -R14 ;  /* 0x000000ffff0e7224 */ /* 0x000fe400078e0a0e */
[----:B------:R-:W-:-:S04]  /*79a0*/  IMAD.HI.U32 R18, R9, R5, RZ ;  /* 0x0000000509127227 */ /* 0x000fc800078e00ff */
[----:B------:R-:W-:-:S04]  /*79b0*/  IMAD.HI.U32 R17, R9, R13, RZ ;  /* 0x0000000d09117227 */ /* 0x000fc800078e00ff */
[----:B------:R-:W-:Y:S02]  /*79c0*/  IMAD R6, R8, R14, R6 ;  /* 0x0000000e08067224 */ /* 0x000fe400078e0206 */
[----:B------:R-:W-:Y:S02]  /*79d0*/  IMAD.MOV R18, RZ, RZ, -R18 ;  /* 0x000000ffff127224 */ /* 0x000fe400078e0a12 */
[----:B------:R-:W-:Y:S01]  /*79e0*/  @!P6 IMAD.IADD R3, R3, 0x1, -R8 ;  /* 0x000000010303e824 */ /* 0x000fe200078e0a08 */
[----:B------:R-:W-:Y:S01]  /*79f0*/  ISETP.GE.AND P6, PT, R12, RZ, PT ;  /* 0x000000ff0c00720c */ /* 0x000fe20003fc6270 */
[----:B------:R-:W-:Y:S02]  /*7a00*/  IMAD.MOV R17, RZ, RZ, -R17 ;  /* 0x000000ffff117224 */ /* 0x000fe400078e0a11 */
[----:B------:R-:W-:Y:S01]  /*7a10*/  @!P4 IMAD.MOV R2, RZ, RZ, -R2 ;  /* 0x000000ffff02c224 */ /* 0x000fe200078e0a02 */
[C---:B------:R-:W-:Y:S01]  /*7a20*/  ISETP.GT.U32.AND P4, PT, R8.reuse, R6, PT ;  /* 0x000000060800720c */ /* 0x040fe20003f84070 */
[C---:B------:R-:W-:Y:S01]  /*7a30*/  IMAD R5, R8.reuse, R18, R5 ;  /* 0x0000001208057224 */ /* 0x040fe200078e0205 */
[----:B------:R-:W-:Y:S01]  /*7a40*/  ISETP.GT.U32.AND P5, PT, R8, R3, PT ;  /* 0x000000030800720c */ /* 0x000fe20003fa4070 */
[----:B------:R-:W-:-:S02]  /*7a50*/  IMAD.MOV.U32 R19, RZ, RZ, R16 ;  /* 0x000000ffff137224 */ /* 0x000fc400078e0010 */
[C---:B------:R-:W-:Y:S02]  /*7a60*/  IMAD R13, R8.reuse, R17, R13 ;  /* 0x00000011080d7224 */ /* 0x040fe400078e020d */
[----:B------:R-:W-:Y:S01]  /*7a70*/  @!P1 IMAD.MOV R19, RZ, RZ, -R19 ;  /* 0x000000ffff139224 */ /* 0x000fe200078e0a13 */
[----:B------:R-:W-:Y:S01]  /*7a80*/  ISETP.GT.U32.AND P1, PT, R8, R5, PT ;  /* 0x000000050800720c */ /* 0x000fe20003f24070 */
[--C-:B------:R-:W-:Y:S01]  /*7a90*/  @!P2 IMAD.IADD R4, R4, 0x1, -R8.reuse ;  /* 0x000000010404a824 */ /* 0x100fe200078e0a08 */
[----:B------:R-:W-:Y:S01]  /*7aa0*/  ISETP.GT.U32.AND P2, PT, R8, R13, PT ;  /* 0x0000000d0800720c */ /* 0x000fe20003f44070 */
[----:B------:R-:W-:Y:S01]  /*7ab0*/  @!P0 IMAD.MOV R15, RZ, RZ, -R15 ;  /* 0x000000ffff0f8224 */ /* 0x000fe200078e0a0f */
[----:B------:R-:W-:Y:S01]  /*7ac0*/  ISETP.GE.AND P0, PT, R7, RZ, PT ;  /* 0x000000ff0700720c */ /* 0x000fe20003f06270 */
[----:B------:R-:W-:Y:S01]  /*7ad0*/  @!P4 IMAD.IADD R6, R6, 0x1, -R8 ;  /* 0x000000010606c824 */ /* 0x000fe200078e0a08 */
[----:B------:R-:W-:Y:S01]  /*7ae0*/  STL [R1+0x244], R19 ;  /* 0x0002441301007387 */ /* 0x000fe20000100800 */
[----:B------:R-:W-:-:S02]  /*7af0*/  VIADD R12, R0, 0x88 ;  /* 0x00000088000c7836 */ /* 0x000fc40000000000 */
[--C-:B------:R-:W-:Y:S01]  /*7b00*/  @!P5 IMAD.IADD R3, R3, 0x1, -R8.reuse ;  /* 0x000000010303d824 */ /* 0x100fe200078e0a08 */
[----:B------:R0:W-:Y:S01]  /*7b10*/  STL [R1+0x248], R15 ;  /* 0x0002480f01007387 */ /* 0x0001e20000100800 */
[----:B------:R-:W-:Y:S01]  /*7b20*/  VIADD R7, R0, 0x89 ;  /* 0x0000008900077836 */ /* 0x000fe20000000000 */
[----:B------:R-:W-:Y:S01]  /*7b30*/  ISETP.GT.U32.AND P4, PT, R8, R6, PT ;  /* 0x000000060800720c */ /* 0x000fe20003f84070 */
[--C-:B------:R-:W-:Y:S01]  /*7b40*/  @!P1 IMAD.IADD R5, R5, 0x1, -R8.reuse ;  /* 0x0000000105059824 */ /* 0x100fe200078e0a08 */
[----:B------:R-:W-:Y:S01]  /*7b50*/  IABS R14, R12 ;  /* 0x0000000c000e7213 */ /* 0x000fe20000000000 */
[----:B------:R-:W-:Y:S01]  /*7b60*/  @!P2 IMAD.IADD R13, R13, 0x1, -R8 ;  /* 0x000000010d0da824 */ /* 0x000fe200078e0a08 */
[----:B------:R1:W-:Y:S01]  /*7b70*/  STL [R1+0x764], R2 ;  /* 0x0007640201007387 */ /* 0x0003e20000100800 */
[----:B------:R-:W-:Y:S02]  /*7b80*/  ISETP.GE.AND P5, PT, R10, RZ, PT ;  /* 0x000000ff0a00720c */ /* 0x000fe40003fa6270 */
[----:B------:R-:W-:Y:S01]  /*7b90*/  ISETP.GE.AND P1, PT, R11, RZ, PT ;  /* 0x000000ff0b00720c */ /* 0x000fe20003f26270 */
[----:B0-----:R-:W-:Y:S01]  /*7ba0*/  IMAD.MOV.U32 R15, RZ, RZ, R3 ;  /* 0x000000ffff0f7224 */ /* 0x001fe200078e0003 */
[----:B------:R-:W-:Y:S01]  /*7bb0*/  IABS R3, R7 ;  /* 0x0000000700037213 */ /* 0x000fe20000000000 */
[----:B------:R-:W-:Y:S01]  /*7bc0*/  VIADD R11, R0, 0x8a ;  /* 0x0000008a000b7836 */ /* 0x000fe20000000000 */
[C---:B------:R-:W-:Y:S01]  /*7bd0*/  ISETP.GT.U32.AND P2, PT, R8.reuse, R13, PT ;  /* 0x0000000d0800720c */ /* 0x040fe20003f44070 */
[----:B------:R-:W-:Y:S01]  /*7be0*/  @!P3 IMAD.MOV R15, RZ, RZ, -R15 ;  /* 0x000000ffff0fb224 */ /* 0x000fe200078e0a0f */
[----:B------:R-:W-:Y:S01]  /*7bf0*/  ISETP.GT.U32.AND P3, PT, R8, R5, PT ;  /* 0x000000050800720c */ /* 0x000fe20003f64070 */
[----:B-1----:R-:W-:-:S03]  /*7c00*/  IMAD.HI.U32 R2, R9, R14, RZ ;  /* 0x0000000e09027227 */ /* 0x002fc600078e00ff */
[----:B------:R0:W-:Y:S01]  /*7c10*/  STL [R1+0x758], R15 ;  /* 0x0007580f01007387 */ /* 0x0001e20000100800 */
[----:B------:R-:W-:-:S04]  /*7c20*/  IMAD.HI.U32 R10, R9, R3, RZ ;  /* 0x00000003090a7227 */ /* 0x000fc800078e00ff */
[----:B------:R-:W-:Y:S02]  /*7c30*/  IMAD.MOV R2, RZ, RZ, -R2 ;  /* 0x000000ffff027224 */ /* 0x000fe400078e0a02 */
[----:B------:R-:W-:Y:S02]  /*7c40*/  IMAD.MOV R10, RZ, RZ, -R10 ;  /* 0x000000ffff0a7224 */ /* 0x000fe400078e0a0a */
[----:B------:R-:W-:Y:S01]  /*7c50*/  @!P4 IMAD.IADD R6, R6, 0x1, -R8 ;  /* 0x000000010606c824 */ /* 0x000fe200078e0a08 */
[----:B------:R-:W-:Y:S01]  /*7c60*/  ISETP.GE.AND P4, PT, R7, RZ, PT ;  /* 0x000000ff0700720c */ /* 0x000fe20003f86270 */
[C---:B------:R-:W-:Y:S02]  /*7c70*/  IMAD R2, R8.reuse, R2, R14 ;  /* 0x0000000208027224 */ /* 0x040fe400078e020e */
[C---:B------:R-:W-:Y:S02]  /*7c80*/  IMAD R7, R8.reuse, R10, R3 ;  /* 0x0000000a08077224 */ /* 0x040fe400078e0203 */
[--C-:B------:R-:W-:Y:S01]  /*7c90*/  @!P3 IMAD.IADD R5, R5, 0x1, -R8.reuse ;  /* 0x000000010505b824 */ /* 0x100fe200078e0a08 */
[C---:B------:R-:W-:Y:S01]  /*7ca0*/  ISETP.GT.U32.AND P3, PT, R8.reuse, R2, PT ;  /* 0x000000020800720c */ /* 0x040fe20003f64070 */
[----:B------:R-:W-:Y:S01]  /*7cb0*/  @!P2 IMAD.IADD R13, R13, 0x1, -R8 ;  /* 0x000000010d0da824 */ /* 0x000fe200078e0a08 */
[----:B------:R-:W-:Y:S01]  /*7cc0*/  ISETP.GT.U32.AND P2, PT, R8, R7, PT ;  /* 0x000000070800720c */ /* 0x000fe20003f44070 */
[----:B0-----:R-:W-:Y:S01]  /*7cd0*/  IMAD.MOV.U32 R15, RZ, RZ, R4 ;  /* 0x000000ffff0f7224 */ /* 0x001fe200078e0004 */
[----:B------:R-:W-:Y:S01]  /*7ce0*/  IABS R4, R11 ;  /* 0x0000000b00047213 */ /* 0x000fe20000000000 */
[----:B------:R-:W-:-:S02]  /*7cf0*/  VIADD R3, R0, 0x8b ;  /* 0x0000008b00037836 */ /* 0x000fc40000000000 */
[----:B------:R-:W-:Y:S01]  /*7d00*/  @!P6 IMAD.MOV R15, RZ, RZ, -R15 ;  /* 0x000000ffff0fe224 */ /* 0x000fe200078e0a0f */
[----:B------:R-:W-:Y:S01]  /*7d10*/  ISETP.GE.AND P6, PT, R12, RZ, PT ;  /* 0x000000ff0c00720c */ /* 0x000fe20003fc6270 */
[----:B------:R-:W-:Y:S01]  /*7d20*/  VIADD R10, R0, 0x8c ;  /* 0x0000008c000a7836 */ /* 0x000fe20000000000 */
[----:B------:R-:W-:Y:S01]  /*7d30*/  IABS R14, R3 ;  /* 0x00000003000e7213 */ /* 0x000fe20000000000 */
[----:B------:R-:W-:Y:S01]  /*7d40*/  IMAD.MOV.U32 R16, RZ, RZ, R5 ;  /* 0x000000ffff107224 */ /* 0x000fe200078e0005 */
[----:B------:R0:W-:Y:S01]  /*7d50*/  STL [R1+0x754], R15 ;  /* 0x0007540f01007387 */ /* 0x0001e20000100800 */
[--C-:B------:R-:W-:Y:S01]  /*7d60*/  @!P3 IMAD.IADD R2, R2, 0x1, -R8.reuse ;  /* 0x000000010202b824 */ /* 0x100fe200078e0a08 */
[----:B------:R-:W-:Y:S01]  /*7d70*/  IABS R12, R10 ;  /* 0x0000000a000c7213 */ /* 0x000fe20000000000 */
[----:B------:R-:W-:Y:S01]  /*7d80*/  @!P2 IMAD.IADD R7, R7, 0x1, -R8 ;  /* 0x000000010707a824 */ /* 0x000fe200078e0a08 */
[----:B------:R-:W-:Y:S01]  /*7d90*/  ISETP.GE.AND P3, PT, R11, RZ, PT ;  /* 0x000000ff0b00720c */ /* 0x000fe20003f66270 */
[----:B------:R-:W-:-:S02]  /*7da0*/  IMAD.MOV.U32 R5, RZ, RZ, R14 ;  /* 0x000000ffff057224 */ /* 0x000fc400078e000e */
[----:B------:R-:W-:Y:S01]  /*7db0*/  @!P0 IMAD.MOV R16, RZ, RZ, -R16 ;  /* 0x000000ffff108224 */ /* 0x000fe200078e0a10 */
[C---:B------:R-:W-:Y:S01]  /*7dc0*/  ISETP.GT.U32.AND P0, PT, R8.reuse, R2, PT ;  /* 0x000000020800720c */ /* 0x040fe20003f04070 */
[----:B------:R-:W-:Y:S01]  /*7dd0*/  IMAD.MOV.U32 R11, RZ, RZ, R12 ;  /* 0x000000ffff0b7224 */ /* 0x000fe200078e000c */
[----:B------:R-:W-:Y:S01]  /*7de0*/  ISETP.GT.U32.AND P2, PT, R8, R7, PT ;  /* 0x000000070800720c */ /* 0x000fe20003f44070 */
[C---:B0-----:R-:W-:Y:S01]  /*7df0*/  IMAD.HI.U32 R15, R9.reuse, R4, RZ ;  /* 0x00000004090f7227 */ /* 0x041fe200078e00ff */
[----:B------:R-:W-:Y:S03]  /*7e00*/  STL [R1+0x74c], R16 ;  /* 0x00074c1001007387 */ /* 0x000fe60000100800 */
[----:B------:R-:W-:Y:S02]  /*7e10*/  IMAD.MOV R15, RZ, RZ, -R15 ;  /* 0x000000ffff0f7224 */ /* 0x000fe400078e0a0f */
[----:B------:R-:W-:-:S04]  /*7e20*/  IMAD.HI.U32 R12, R9, R5, RZ ;  /* 0x00000005090c7227 */ /* 0x000fc800078e00ff */
[C---:B------:R-:W-:Y:S02]  /*7e30*/  IMAD R4, R8.reuse, R15, R4 ;  /* 0x0000000f08047224 */ /* 0x040fe400078e0204 */
[----:B------:R-:W-:Y:S02]  /*7e40*/  IMAD.MOV.U32 R14, RZ, RZ, R6 ;  /* 0x000000ffff0e7224 */ /* 0x000fe400078e0006 */
[----:B------:R-:W-:Y:S02]  /*7e50*/  IMAD.MOV R12, RZ, RZ, -R12 ;  /* 0x000000ffff0c7224 */ /* 0x000fe400078e0a0c */
[----:B------:R-:W-:Y:S01]  /*7e60*/  @!P5 IMAD.MOV R14, RZ, RZ, -R14 ;  /* 0x000000ffff0ed224 */ /* 0x000fe200078e0a0e */
[C---:B------:R-:W-:Y:S01]  /*7e70*/  ISETP.GT.U32.AND P5, PT, R8.reuse, R4, PT ;  /* 0x000000040800720c */ /* 0x040fe20003fa4070 */
[----:B------:R-:W-:Y:S01]  /*7e80*/  @!P1 IMAD.MOV R13, RZ, RZ, -R13 ;  /* 0x000000ffff0d9224 */ /* 0x000fe200078e0a0d */
[----:B------:R-:W-:Y:S01]  /*7e90*/  ISETP.GE.AND P1, PT, R3, RZ, PT ;  /* 0x000000ff0300720c */ /* 0x000fe20003f26270 */
[----:B------:R-:W-:Y:S01]  /*7ea0*/  IMAD.HI.U32 R6, R9, R11, RZ ;  /* 0x0000000b09067227 */ /* 0x000fe200078e00ff */
[----:B------:R-:W-:Y:S03]  /*7eb0*/  STL [R1+0x734], R14 ;  /* 0x0007340e01007387 */ /* 0x000fe60000100800 */
[----:B------:R-:W-:Y:S01]  /*7ec0*/  IMAD R3, R8, R12, R5 ;  /* 0x0000000c08037224 */ /* 0x000fe200078e0205 */
[----:B------:R0:W-:Y:S01]  /*7ed0*/  STL [R1+0x730], R13 ;  /* 0x0007300d01007387 */ /* 0x0001e20000100800 */
[----:B------:R-:W-:-:S02]  /*7ee0*/  IMAD.MOV R6, RZ, RZ, -R6 ;  /* 0x000000ffff067224 */ /* 0x000fc400078e0a06 */
[--C-:B------:R-:W-:Y:S01]  /*7ef0*/  @!P0 IMAD.IADD R2, R2, 0x1, -R8.reuse ;  /* 0x0000000102028824 */ /* 0x100fe200078e0a08 */
[----:B------:R-:W-:Y:S01]  /*7f00*/  ISETP.GE.AND P0, PT, R10, RZ, PT ;  /* 0x000000ff0a00720c */ /* 0x000fe20003f06270 */
[----:B------:R-:W-:Y:S01]  /*7f10*/  @!P2 IMAD.IADD R7, R7, 0x1, -R8 ;  /* 0x000000010707a824 */ /* 0x000fe200078e0a08 */
[C---:B------:R-:W-:Y:S01]  /*7f20*/  ISETP.GT.U32.AND P2, PT, R8.reuse, R3, PT ;  /* 0x000000030800720c */ /* 0x040fe20003f44070 */
[----:B------:R-:W-:Y:S02]  /*7f30*/  IMAD R11, R8, R6, R11 ;  /* 0x00000006080b7224 */ /* 0x000fe400078e020b */
[----:B------:R-:W-:Y:S02]  /*7f40*/  IMAD.MOV.U32 R15, RZ, RZ, R2 ;  /* 0x000000ffff0f7224 */ /* 0x000fe400078e0002 */
[--C-:B------:R-:W-:Y:S02]  /*7f50*/  @!P5 IMAD.IADD R4, R4, 0x1, -R8.reuse ;  /* 0x000000010404d824 */ /* 0x100fe400078e0a08 */
[----:B------:R-:W-:Y:S01]  /*7f60*/  @!P6 IMAD.MOV R15, RZ, RZ, -R15 ;  /* 0x000000ffff0fe224 */ /* 0x000fe200078e0a0f */
[----:B------:R-:W-:Y:S01]  /*7f70*/  ISETP.GT.U32.AND P6, PT, R8, R11, PT ;  /* 0x0000000b0800720c */ /* 0x000fe20003fc4070 */
[----:B------:R-:W-:Y:S01]  /*7f80*/  VIADD R6, R0, 0x8e ;  /* 0x0000008e00067836 */ /* 0x000fe20000000000 */
[----:B------:R-:W-:Y:S01]  /*7f90*/  ISETP.GT.U32.AND P5, PT, R8, R4, PT ;  /* 0x000000040800720c */ /* 0x000fe20003fa4070 */
[C---:B0-----:R-:W-:Y:S01]  /*7fa0*/  VIADD R13, R0.reuse, 0x8d ;  /* 0x0000008d000d7836 */ /* 0x041fe20000000000 */
[----:B------:R0:W-:Y:S01]  /*7fb0*/  STL [R1+0x24c], R15 ;  /* 0x00024c0f01007387 */ /* 0x0001e20000100800 */
[----:B------:R-:W-:Y:S01]  /*7fc0*/  @!P2 IMAD.IADD R3, R3, 0x1, -R8 ;  /* 0x000000010303a824 */ /* 0x000fe200078e0a08 */
[----:B------:R-:W-:Y:S01]  /*7fd0*/  IABS R12, R6 ;  /* 0x00000006000c7213 */ /* 0x000fe20000000000 */
[----:B------:R-:W-:Y:S01]  /*7fe0*/  IMAD.MOV.U32 R14, RZ, RZ, R7 ;  /* 0x000000ffff0e7224 */ /* 0x000fe200078e0007 */
[----:B------:R-:W-:Y:S01]  /*7ff0*/  IABS R10, R13 ;  /* 0x0000000d000a7213 */ /* 0x000fe20000000000 */
[----:B------:R-:W-:Y:S01]  /*8000*/  VIADD R5, R0, 0x8f ;  /* 0x0000008f00057836 */ /* 0x000fe20000000000 */
[----:B------:R-:W-:Y:S01]  /*8010*/  ISETP.GT.U32.AND P2, PT, R8, R3, PT ;  /* 0x000000030800720c */ /* 0x000fe20003f44070 */
[----:B------:R-:W-:Y:S01]  /*8020*/  @!P4 IMAD.MOV R14, RZ, RZ, -R14 ;  /* 0x000000ffff0ec224 */ /* 0x000fe200078e0a0e */
[----:B------:R-:W-:Y:S01]  /*8030*/  ISETP.GE.AND P4, PT, R13, RZ, PT ;  /* 0x000000ff0d00720c */ /* 0x000fe20003f86270 */
[----:B------:R-:W-:Y:S01]  /*8040*/  @!P6 IMAD.IADD R11, R11, 0x1, -R8 ;  /* 0x000000010b0be824 */ /* 0x000fe200078e0a08 */
[----:B------:R-:W-:Y:S01]  /*8050*/  IABS R2, R5 ;  /* 0x0000000500027213 */ /* 0x000fe20000000000 */
[----:B------:R-:W-:Y:S01]  /*8060*/  IMAD.MOV.U32 R13, RZ, RZ, R12 ;  /* 0x000000ffff0d7224 */ /* 0x000fe200078e000c */
[----:B------:R1:W-:Y:S01]  /*8070*/  STL [R1+0x250], R14 ;  /* 0x0002500e01007387 */ /* 0x0003e20000100800 */
[----:B------:R-:W-:Y:S01]  /*8080*/  @!P5 IMAD.IADD R4, R4, 0x1, -R8 ;  /* 0x000000010404d824 */ /* 0x000fe200078e0a08 */
[----:B------:R-:W-:Y:S01]  /*8090*/  ISETP.GT.U32.AND P6, PT, R8, R11, PT ;  /* 0x0000000b0800720c */ /* 0x000fe20003fc4070 */
[----:B------:R-:W-:Y:S01]  /*80a0*/  IMAD.HI.U32 R7, R9, R10, RZ ;  /* 0x0000000a09077227 */ /* 0x000fe200078e00ff */
[----:B------:R-:W-:-:S03]  /*80b0*/  ISETP.GE.AND P5, PT, R6, RZ, PT ;  /* 0x000000ff0600720c */ /* 0x000fc60003fa6270 */
[----:B------:R-:W-:-:S04]  /*80c0*/  IMAD.HI.U32 R6, R9, R13, RZ ;  /* 0x0000000d09067227 */ /* 0x000fc800078e00ff */
[----:B------:R-:W-:Y:S02]  /*80d0*/  IMAD.MOV.U32 R12, RZ, RZ, R2 ;  /* 0x000000ffff0c7224 */ /* 0x000fe400078e0002 */
[----:B------:R-:W-:Y:S02]  /*80e0*/  IMAD.MOV R7, RZ, RZ, -R7 ;  /* 0x000000ffff077224 */ /* 0x000fe400078e0a07 */
[----:B------:R-:W-:Y:S02]  /*80f0*/  IMAD.MOV R6, RZ, RZ, -R6 ;  /* 0x000000ffff067224 */ /* 0x000fe400078e0a06 */
[----:B------:R-:W-:Y:S02]  /*8100*/  @!P2 IMAD.IADD R3, R3, 0x1, -R8 ;  /* 0x000000010303a824 */ /* 0x000fe400078e0a08 */
[----:B0-----:R-:W-:Y:S02]  /*8110*/  IMAD.MOV.U32 R15, RZ, RZ, R4 ;  /* 0x000000ffff0f7224 */ /* 0x001fe400078e0004 */
[----:B-1----:R-:W-:-:S04]  /*8120*/  IMAD.HI.U32 R14, R9, R12, RZ ;  /* 0x0000000c090e7227 */ /* 0x002fc800078e00ff */
[C---:B------:R-:W-:Y:S02]  /*8130*/  IMAD R2, R8.reuse, R7, R10 ;  /* 0x0000000708027224 */ /* 0x040fe400078e020a */
[C---:B------:R-:W-:Y:S02]  /*8140*/  IMAD R4, R8.reuse, R6, R13 ;  /* 0x0000000608047224 */ /* 0x040fe400078e020d */
[----:B------:R-:W-:Y:S01]  /*8150*/  IMAD.MOV.U32 R7, RZ, RZ, R3 ;  /* 0x000000ffff077224 */ /* 0x000fe200078e0003 */
[C---:B------:R-:W-:Y:S01]  /*8160*/  ISETP.GT.U32.AND P2, PT, R8.reuse, R2, PT ;  /* 0x000000020800720c */ /* 0x040fe20003f44070 */
[----:B------:R-:W-:Y:S01]  /*8170*/  @!P3 IMAD.MOV R15, RZ, RZ, -R15 ;  /* 0x000000ffff0fb224 */ /* 0x000fe200078e0a0f */
[----:B------:R-:W-:Y:S01]  /*8180*/  ISETP.GE.AND P3, PT, R5, RZ, PT ;  /* 0x000000ff0500720c */ /* 0x000fe20003f66270 */
[----:B------:R-:W-:Y:S02]  /*8190*/  IMAD.MOV R14, RZ, RZ, -R14 ;  /* 0x000000ffff0e7224 */ /* 0x000fe400078e0a0e */
[----:B------:R-:W-:Y:S01]  /*81a0*/  @!P6 IMAD.IADD R11, R11, 0x1, -R8 ;  /* 0x000000010b0be824 */ /* 0x000fe200078e0a08 */
[----:B------:R0:W-:Y:S01]  /*81b0*/  STL [R1+0x724], R15 ;  /* 0x0007240f01007387 */ /* 0x0001e20000100800 */
[----:B------:R-:W-:Y:S01]  /*81c0*/  @!P1 IMAD.MOV R7, RZ, RZ, -R7 ;  /* 0x000000ffff079224 */ /* 0x000fe200078e0a07 */
[C---:B------:R-:W-:Y:S01]  /*81d0*/  ISETP.GT.U32.AND P1, PT, R8.reuse, R4, PT ;  /* 0x000000040800720c */ /* 0x040fe20003f24070 */
[----:B------:R-:W-:Y:S01]  /*81e0*/  IMAD R10, R8, R14, R12 ;  /* 0x0000000e080a7224 */ /* 0x000fe200078e020c */
[----:B------:R-:W-:Y:S01]  /*81f0*/  ISETP.GE.AND P6, PT, R60, RZ, PT ;  /* 0x000000ff3c00720c */ /* 0x000fe20003fc6270 */
[----:B------:R-:W-:Y:S01]  /*8200*/  VIADD R13, R0, 0x91 ;  /* 0x00000091000d7836 */ /* 0x000fe20000000000 */
[----:B------:R-:W-:Y:S01]  /*8210*/  IABS R60, R60 ;  /* 0x0000003c003c7213 */ /* 0x000fe20000000000 */
[----:B------:R-:W-:Y:S01]  /*8220*/  @!P2 IMAD.IADD R2, R2, 0x1, -R8 ;  /* 0x000000010202a824 */ /* 0x000fe200078e0a08 */
[----:B------:R1:W-:Y:S01]  /*8230*/  STL [R1+0x710], R7 ;  /* 0x0007100701007387 */ /* 0x0003e20000100800 */
[----:B------:R-:W-:Y:S01]  /*8240*/  VIADD R3, R0, 0x93 ;  /* 0x0000009300037836 */ /* 0x000fe20000000000 */
[----:B------:R-:W-:Y:S01]  /*8250*/  IABS R62, R13 ;  /* 0x0000000d003e7213 */ /* 0x000fe20000000000 */
[----:B0-----:R-:W-:Y:S01]  /*8260*/  IMAD.MOV.U32 R15, RZ, RZ, R11 ;  /* 0x000000ffff0f7224 */ /* 0x001fe200078e000b */
[----:B------:R-:W-:Y:S01]  /*8270*/  ISETP.GT.U32.AND P2, PT, R8, R2, PT ;  /* 0x000000020800720c */ /* 0x000fe20003f44070 */
[----:B------:R-:W-:Y:S01]  /*8280*/  IMAD.HI.U32 R14, R9, R60, RZ ;  /* 0x0000003c090e7227 */ /* 0x000fe200078e00ff */
[----:B------:R-:W-:-:S03]  /*8290*/  IABS R5, R3 ;  /* 0x0000000300057213 */ /* 0x000fc60000000000 */
[----:B------:R-:W-:Y:S01]  /*82a0*/  @!P0 IMAD.MOV R15, RZ, RZ, -R15 ;  /* 0x000000ffff0f8224 */ /* 0x000fe200078e0a0f */
[----:B------:R-:W-:Y:S01]  /*82b0*/  ISETP.GT.U32.AND P0, PT, R8, R10, PT ;  /* 0x0000000a0800720c */ /* 0x000fe20003f04070 */
[----:B------:R-:W-:Y:S02]  /*82c0*/  @!P1 IMAD.IADD R4, R4, 0x1, -R8 ;  /* 0x0000000104049824 */ /* 0x000fe400078e0a08 */
[----:B------:R-:W-:Y:S01]  /*82d0*/  IMAD.MOV R14, RZ, RZ, -R14 ;  /* 0x000000ffff0e7224 */ /* 0x000fe200078e0a0e */
[----:B------:R0:W-:Y:S01]  /*82e0*/  STL [R1+0x708], R15 ;  /* 0x0007080f01007387 */ /* 0x0001e20000100800 */
[----:B------:R-:W-:Y:S01]  /*82f0*/  IMAD.HI.U32 R12, R9, R62, RZ ;  /* 0x0000003e090c7227 */ /* 0x000fe200078e00ff */
[----:B------:R-:W-:-:S03]  /*8300*/  ISETP.GT.U32.AND P1, PT, R8, R4, PT ;  /* 0x000000040800720c */ /* 0x000fc60003f24070 */
[----:B------:R-:W-:Y:S02]  /*8310*/  IMAD R60, R8, R14, R60 ;  /* 0x0000000e083c7224 */ /* 0x000fe400078e023c */
[----:B------:R-:W-:Y:S02]  /*8320*/  IMAD.MOV R12, RZ, RZ, -R12 ;  /* 0x000000ffff0c7224 */ /* 0x000fe400078e0a0c */
[----:B------:R-:W-:Y:S02]  /*8330*/  @!P0 IMAD.IADD R10, R10, 0x1, -R8 ;  /* 0x000000010a0a8824 */ /* 0x000fe400078e0a08 */
[----:B------:R-:W-:Y:S02]  /*8340*/  VIADD R6, R0, 0x92 ;  /* 0x0000009200067836 */ /* 0x000fe40000000000 */
[C---:B------:R-:W-:Y:S01]  /*8350*/  IMAD R62, R8.reuse, R12, R62 ;  /* 0x0000000c083e7224 */ /* 0x040fe200078e023e */
[----:B------:R-:W-:Y:S01]  /*8360*/  ISETP.GT.U32.AND P0, PT, R8, R10, PT ;  /* 0x0000000a0800720c */ /* 0x000fe20003f04070 */
[----:B------:R-:W-:Y:S01]  /*8370*/  @!P1 IMAD.IADD R4, R4, 0x1, -R8 ;  /* 0x0000000104049824 */ /* 0x000fe200078e0a08 */
[----:B------:R-:W-:Y:S01]  /*8380*/  ISETP.GT.U32.AND P1, PT, R8, R60, PT ;  /* 0x0000003c0800720c */ /* 0x000fe20003f24070 */
[----:B------:R-:W-:Y:S01]  /*8390*/  IMAD.HI.U32 R12, R9, R5, RZ ;  /* 0x00000005090c7227 */ /* 0x000fe200078e00ff */
[----:B-1----:R-:W-:-:S03]  /*83a0*/  IABS R7, R6 ;  /* 0x0000000600077213 */ /* 0x002fc60000000000 */
[----:B------:R-:W-:Y:S01]  /*83b0*/  @!P2 IMAD.IADD R2, R2, 0x1, -R8 ;  /* 0x000000010202a824 */ /* 0x000fe200078e0a08 */
[----:B------:R-:W-:Y:S01]  /*83c0*/  ISETP.GE.AND P2, PT, R13, RZ, PT ;  /* 0x000000ff0d00720c */ /* 0x000fe20003f46270 */
[----:B------:R-:W-:Y:S02]  /*83d0*/  IMAD.MOV R12, RZ, RZ, -R12 ;  /* 0x000000ffff0c7224 */ /* 0x000fe400078e0a0c */
[----:B------:R-:W-:Y:S02]  /*83e0*/  IMAD.MOV.U32 R16, RZ, RZ, R2 ;  /* 0x000000ffff107224 */ /* 0x000fe400078e0002 */
[----:B------:R-:W-:Y:S02]  /*83f0*/  @!P0 IMAD.IADD R10, R10, 0x1, -R8 ;  /* 0x000000010a0a8824 */ /* 0x000fe400078e0a08 */
[----:B------:R-:W-:Y:S02]  /*8400*/  IMAD R5, R8, R12, R5 ;  /* 0x0000000c08057224 */ /* 0x000fe400078e0205 */
[----:B------:R-:W-:-:S02]  /*8410*/  IMAD.MOV.U32 R13, RZ, RZ, R10 ;  /* 0x000000ffff0d7224 */ /* 0x000fc400078e000a */
[----:B------:R-:W-:-:S04]  /*8420*/  IMAD.HI.U32 R11, R9, R7, RZ ;  /* 0x00000007090b7227 */ /* 0x000fc800078e00ff */
[----:B------:R-:W-:Y:S01]  /*8430*/  @!P4 IMAD.MOV R16, RZ, RZ, -R16 ;  /* 0x000000ffff10c224 */ /* 0x000fe200078e0a10 */
[----:B------:R-:W-:Y:S01]  /*8440*/  ISETP.GT.U32.AND P4, PT, R8, R62, PT ;  /* 0x0000003e0800720c */ /* 0x000fe20003f84070 */
[----:B------:R-:W-:Y:S02]  /*8450*/  @!P1 IMAD.IADD R60, R60, 0x1, -R8 ;  /* 0x000000013c3c9824 */ /* 0x000fe400078e0a08 */
[----:B------:R-:W-:Y:S01]  /*8460*/  @!P3 IMAD.MOV R13, RZ, RZ, -R13 ;  /* 0x000000ffff0db224 */ /* 0x000fe200078e0a0d */
[C---:B------:R-:W-:Y:S01]  /*8470*/  ISETP.GT.U32.AND P3, PT, R8.reuse, R5, PT ;  /* 0x000000050800720c */ /* 0x040fe20003f64070 */
[----:B------:R-:W-:Y:S01]  /*8480*/  IMAD.MOV R11, RZ, RZ, -R11 ;  /* 0x000000ffff0b7224 */ /* 0x000fe200078e0a0b */
[----:B------:R-:W-:Y:S01]  /*8490*/  ISETP.GT.U32.AND P1, PT, R8, R60, PT ;  /* 0x0000003c0800720c */ /* 0x000fe20003f24070 */
[----:B------:R-:W-:Y:S01]  /*84a0*/  VIADD R2, R0, 0x94 ;  /* 0x0000009400027836 */ /* 0x000fe20000000000 */
[----:B------:R-:W-:Y:S01]  /*84b0*/  STL [R1+0x700], R16 ;  /* 0x0007001001007387 */ /* 0x000fe20000100800 */
[----:B0-----:R-:W-:-:S02]  /*84c0*/  IMAD.MOV.U32 R15, RZ, RZ, R4 ;  /* 0x000000ffff0f7224 */ /* 0x001fc400078e0004 */
[----:B------:R-:W-:Y:S01]  /*84d0*/  IMAD R4, R8, R11, R7 ;  /* 0x0000000b08047224 */ /* 0x000fe200078e0207 */
[----:B------:R-:W-:Y:S01]  /*84e0*/  IABS R11, R2 ;  /* 0x00000002000b7213 */ /* 0x000fe20000000000 */
[----:B------:R-:W-:Y:S01]  /*84f0*/  @!P5 IMAD.MOV R15, RZ, RZ, -R15 ;  /* 0x000000ffff0fd224 */ /* 0x000fe200078e0a0f */
[----:B------:R-:W-:Y:S01]  /*8500*/  ISETP.GE.AND P5, PT, R6, RZ, PT ;  /* 0x000000ff0600720c */ /* 0x000fe20003fa6270 */
[----:B------:R-:W-:Y:S01]  /*8510*/  VIADD R6, R0, 0x95 ;  /* 0x0000009500067836 */ /* 0x000fe20000000000 */
[----:B------:R-:W-:Y:S01]  /*8520*/  ISETP.GT.U32.AND P0, PT, R8, R4, PT ;  /* 0x000000040800720c */ /* 0x000fe20003f04070 */
[--C-:B------:R-:W-:Y:S01]  /*8530*/  @!P4 IMAD.IADD R62, R62, 0x1, -R8.reuse ;  /* 0x000000013e3ec824 */ /* 0x100fe200078e0a08 */
[----:B------:R0:W-:Y:S01]  /*8540*/  STL [R1+0x6fc], R15 ;  /* 0x0006fc0f01007387 */ /* 0x0001e20000100800 */
[----:B------:R-:W-:Y:S01]  /*8550*/  IMAD.HI.U32 R12, R9, R11, RZ ;  /* 0x0000000b090c7227 */ /* 0x000fe200078e00ff */
[----:B------:R-:W-:Y:S02]  /*8560*/  IABS R10, R6 ;  /* 0x00000006000a7213 */ /* 0x000fe40000000000 */
[----:B------:R-:W-:Y:S01]  /*8570*/  ISETP.GT.U32.AND P4, PT, R8, R62, PT ;  /* 0x0000003e0800720c */ /* 0x000fe20003f84070 */
[----:B------:R-:W-:Y:S01]  /*8580*/  @!P3 IMAD.IADD R5, R5, 0x1, -R8 ;  /* 0x000000010505b824 */ /* 0x000fe200078e0a08 */
[----:B------:R1:W-:Y:S01]  /*8590*/  STL [R1+0x794], R13 ;  /* 0x0007940d01007387 */ /* 0x0003e20000100800 */
[----:B------:R-:W-:-:S02]  /*85a0*/  IMAD.MOV R12, RZ, RZ, -R12 ;  /* 0x000000ffff0c7224 */ /* 0x000fc400078e0a0c */
[----:B------:R-:W-:Y:S01]  /*85b0*/  @!P1 IMAD.IADD R60, R60, 0x1, -R8 ;  /* 0x000000013c3c9824 */ /* 0x000fe200078e0a08 */
[----:B------:R-:W-:Y:S01]  /*85c0*/  ISETP.GE.AND P1, PT, R3, RZ, PT ;  /* 0x000000ff0300720c */ /* 0x000fe20003f26270 */
[C---:B------:R-:W-:Y:S01]  /*85d0*/  IMAD R3, R8.reuse, R12, R11 ;  /* 0x0000000c08037224 */ /* 0x040fe200078e020b */
[----:B------:R-:W-:Y:S01]  /*85e0*/  ISETP.GT.U32.AND P3, PT, R8, R5, PT ;  /* 0x000000050800720c */ /* 0x000fe20003f64070 */
[----:B------:R-:W-:-:S04]  /*85f0*/  IMAD.HI.U32 R11, R9, R10, RZ ;  /* 0x0000000a090b7227 */ /* 0x000fc800078e00ff */
[----:B------:R-:W-:Y:S02]  /*8600*/  IMAD.MOV R11, RZ, RZ, -R11 ;  /* 0x000000ffff0b7224 */ /* 0x000fe400078e0a0b */
[----:B------:R-:W-:Y:S02]  /*8610*/  @!P0 IMAD.IADD R4, R4, 0x1, -R8 ;  /* 0x0000000104048824 */ /* 0x000fe400078e0a08 */
[----:B------:R-:W-:Y:S01]  /*8620*/  @!P6 IMAD.MOV R60, RZ, RZ, -R60 ;  /* 0x000000ffff3ce224 */ /* 0x000fe200078e0a3c */
[----:B------:R-:W-:Y:S01]  /*8630*/  ISETP.GE.AND P6, PT, R2, RZ, PT ;  /* 0x000000ff0200720c */ /* 0x000fe20003fc6270 */
[----:B------:R-:W-:Y:S01]  /*8640*/  VIADD R7, R0, 0x96 ;  /* 0x0000009600077836 */ /* 0x000fe20000000000 */
[C---:B------:R-:W-:Y:S01]  /*8650*/  ISETP.GT.U32.AND P0, PT, R8.reuse, R4, PT ;  /* 0x000000040800720c */ /* 0x040fe20003f04070 */
[----:B------:R-:W-:Y:S02]  /*8660*/  IMAD R2, R8, R11, R10 ;  /* 0x0000000b08027224 */ /* 0x000fe400078e020a */
[--C-:B------:R-:W-:Y:S01]  /*8670*/  @!P4 IMAD.IADD R62, R62, 0x1, -R8.reuse ;  /* 0x000000013e3ec824 */ /* 0x100fe200078e0a08 */
[C---:B------:R-:W-:Y:S01]  /*8680*/  ISETP.GT.U32.AND P4, PT, R8.reuse, R3, PT ;  /* 0x000000030800720c */ /* 0x040fe20003f84070 */
[----:B------:R-:W-:Y:S01]  /*8690*/  @!P3 IMAD.IADD R5, R5, 0x1, -R8 ;  /* 0x000000010505b824 */ /* 0x000fe200078e0a08 */
[----:B0-----:R-:W-:Y:S01]  /*86a0*/  IABS R15, R7 ;  /* 0x00000007000f7213 */ /* 0x001fe20000000000 */
[----:B------:R-:W-:Y:S01]  /*86b0*/  @!P2 IMAD.MOV R62, RZ, RZ, -R62 ;  /* 0x000000ffff3ea224 */ /* 0x000fe200078e0a3e */
[----:B------:R-:W-:Y:S01]  /*86c0*/  ISETP.GT.U32.AND P3, PT, R8, R2, PT ;  /* 0x000000020800720c */ /* 0x000fe20003f64070 */
[----:B-1----:R-:W-:Y:S01]  /*86d0*/  IMAD.MOV.U32 R13, RZ, RZ, R5 ;  /* 0x000000ffff0d7224 */ /* 0x002fe200078e0005 */
[----:B------:R-:W-:Y:S01]  /*86e0*/  ISETP.GE.AND P2, PT, R6, RZ, PT ;  /* 0x000000ff0600720c */ /* 0x000fe20003f46270 */
[----:B------:R-:W-:-:S04]  /*86f0*/  IMAD.HI.U32 R12, R9, R15, RZ ;  /* 0x0000000f090c7227 */ /* 0x000fc800078e00ff */
[----:B------:R-:W-:Y:S02]  /*8700*/  IMAD.MOV R12, RZ, RZ, -R12 ;  /* 0x000000ffff0c7224 */ /* 0x000fe400078e0a0c */
[----:B------:R-:W-:Y:S02]  /*8710*/  VIADD R6, R0, 0x97 ;  /* 0x0000009700067836 */ /* 0x000fe40000000000 */
[--C-:B------:R-:W-:Y:S02]  /*8720*/  @!P4 IMAD.IADD R3, R3, 0x1, -R8.reuse ;  /* 0x000000010303c824 */ /* 0x100fe400078e0a08 */
[--C-:B------:R-:W-:Y:S01]  /*8730*/  @!P0 IMAD.IADD R4, R4, 0x1, -R8.reuse ;  /* 0x0000000104048824 */ /* 0x100fe200078e0a08 */
[----:B------:R-:W-:Y:S01]  /*8740*/  ISETP.GE.AND P0, PT, R7, RZ, PT ;  /* 0x000000ff0700720c */ /* 0x000fe20003f06270 */
[----:B------:R-:W-:Y:S01]  /*8750*/  IMAD R15, R8, R12, R15 ;  /* 0x0000000c080f7224 */ /* 0x000fe200078e020f */
[----:B------:R-:W-:Y:S01]  /*8760*/  IABS R12, R6 ;  /* 0x00000006000c7213 */ /* 0x000fe20000000000 */
[----:B------:R-:W-:Y:S01]  /*8770*/  @!P3 IMAD.IADD R2, R2, 0x1, -R8 ;  /* 0x000000010202b824 */ /* 0x000fe200078e0a08 */
[----:B------:R-:W-:Y:S01]  /*8780*/  ISETP.GT.U32.AND P4, PT, R8, R3, PT ;  /* 0x000000030800720c */ /* 0x000fe20003f84070 */
[----:B------:R-:W-:-:S02]  /*8790*/  IMAD.MOV.U32 R14, RZ, RZ, R4 ;  /* 0x000000ffff0e7224 */ /* 0x000fc400078e0004 */
[----:B------:R-:W-:Y:S01]  /*87a0*/  VIADD R4, R0, 0x98 ;  /* 0x0000009800047836 */ /* 0x000fe20000000000 */
[----:B------:R-:W-:Y:S01]  /*87b0*/  ISETP.GT.U32.AND P3, PT, R8, R2, PT ;  /* 0x000000020800720c */ /* 0x000fe20003f64070 */
[----:B------:R-:W-:-:S03]  /*87c0*/  IMAD.HI.U32 R10, R9, R12, RZ ;  /* 0x0000000c090a7227 */ /* 0x000fc600078e00ff */
[----:B------:R-:W-:Y:S01]  /*87d0*/  IABS R64, R4 ;  /* 0x0000000400407213 */ /* 0x000fe20000000000 */
[----:B------:R-:W-:Y:S02]  /*87e0*/  IMAD.MOV R10, RZ, RZ, -R10 ;  /* 0x000000ffff0a7224 */ /* 0x000fe400078e0a0a */
[----:B------:R-:W-:Y:S01]  /*87f0*/  @!P5 IMAD.MOV R14, RZ, RZ, -R14 ;  /* 0x000000ffff0ed224 */ /* 0x000fe200078e0a0e */
[----:B------:R-:W-:Y:S01]  /*8800*/  ISETP.GE.AND P5, PT, R6, RZ, PT ;  /* 0x000000ff0600720c */ /* 0x000fe20003fa6270 */
[----:B------:R-:W-:-:S03]  /*8810*/  IMAD.HI.U32 R7, R9, R64, RZ ;  /* 0x0000004009077227 */ /* 0x000fc600078e00ff */
[----:B------:R-:W-:Y:S01]  /*8820*/  STL [R1+0x778], R14 ;  /* 0x0007780e01007387 */ /* 0x000fe20000100800 */
[----:B------:R-:W-:Y:S02]  /*8830*/  IMAD R12, R8, R10, R12 ;  /* 0x0000000a080c7224 */ /* 0x000fe400078e020c */
[----:B------:R-:W-:Y:S01]  /*8840*/  @!P1 IMAD.MOV R13, RZ, RZ, -R13 ;  /* 0x000000ffff0d9224 */ /* 0x000fe200078e0a0d */
[----:B------:R-:W-:Y:S01]  /*8850*/  ISETP.GE.AND P1, PT, R4, RZ, PT ;  /* 0x000000ff0400720c */ /* 0x000fe20003f26270 */
[--C-:B------:R-:W-:Y:S01]  /*8860*/  @!P4 IMAD.IADD R3, R3, 0x1, -R8.reuse ;  /* 0x000000010303c824 */ /* 0x100fe200078e0a08 */
[----:B------:R-:W-:Y:S01]  /*8870*/  ISETP.GT.U32.AND P4, PT, R8, R15, PT ;  /* 0x0000000f0800720c */ /* 0x000fe20003f84070 */
[----:B------:R-:W-:Y:S01]  /*8880*/  IMAD.MOV R7, RZ, RZ, -R7 ;  /* 0x000000ffff077224 */ /* 0x000fe200078e0a07 */
[----:B------:R0:W-:Y:S01]  /*8890*/  STL [R1+0x780], R13 ;  /* 0x0007800d01007387 */ /* 0x0001e20000100800 */
[----:B------:R-:W-:Y:S01]  /*88a0*/  @!P3 IMAD.IADD R2, R2, 0x1, -R8 ;  /* 0x000000010202b824 */ /* 0x000fe200078e0a08 */
[C---:B------:R-:W-:Y:S01]  /*88b0*/  ISETP.GT.U32.AND P3, PT, R8.reuse, R12, PT ;  /* 0x0000000c0800720c */ /* 0x040fe20003f64070 */
[----:B------:R-:W-:-:S02]  /*88c0*/  IMAD R64, R8, R7, R64 ;  /* 0x0000000708407224 */ /* 0x000fc400078e0240 */
[C---:B------:R-:W-:Y:S02]  /*88d0*/  VIADD R6, R0.reuse, 0x9a ;  /* 0x0000009a00067836 */ /* 0x040fe40000000000 */
[----:B------:R-:W-:Y:S02]  /*88e0*/  VIADD R4, R0, 0x99 ;  /* 0x0000009900047836 */ /* 0x000fe40000000000 */
[----:B------:R-:W-:Y:S01]  /*88f0*/  IMAD.MOV.U32 R11, RZ, RZ, R2 ;  /* 0x000000ffff0b7224 */ /* 0x000fe200078e0002 */
[----:B------:R-:W-:Y:S01]  /*8900*/  IABS R5, R6 ;  /* 0x0000000600057213 */ /* 0x000fe20000000000 */
[----:B0-----:R-:W-:Y:S01]  /*8910*/  IMAD.MOV.U32 R13, RZ, RZ, R3 ;  /* 0x000000ffff0d7224 */ /* 0x001fe200078e0003 */
[----:B------:R-:W-:Y:S01]  /*8920*/  IABS R66, R4 ;  /* 0x0000000400427213 */ /* 0x000fe20000000000 */
[--C-:B------:R-:W-:Y:S02]  /*8930*/  @!P4 IMAD.IADD R15, R15, 0x1, -R8.reuse ;  /* 0x000000010f0fc824 */ /* 0x100fe400078e0a08 */
[----:B------:R-:W-:Y:S01]  /*8940*/  @!P6 IMAD.MOV R13, RZ, RZ, -R13 ;  /* 0x000000ffff0de224 */ /* 0x000fe200078e0a0d */
[----:B------:R-:W-:Y:S01]  /*8950*/  ISETP.GT.U32.AND P6, PT, R8, R64, PT ;  /* 0x000000400800720c */ /* 0x000fe20003fc4070 */
[----:B------:R-:W-:Y:S01]  /*8960*/  @!P3 IMAD.IADD R12, R12, 0x1, -R8 ;  /* 0x000000010c0cb824 */ /* 0x000fe200078e0a08 */
[C---:B------:R-:W-:Y:S01]  /*8970*/  ISETP.GT.U32.AND P4, PT, R8.reuse, R15, PT ;  /* 0x0000000f0800720c */ /* 0x040fe20003f84070 */
[----:B------:R-:W-:Y:S01]  /*8980*/  IMAD.HI.U32 R10, R9, R5, RZ ;  /* 0x00000005090a7227 */ /* 0x000fe200078e00ff */
[----:B------:R-:W-:Y:S02]  /*8990*/  STL [R1+0x76c], R13 ;  /* 0x00076c0d01007387 */ /* 0x000fe40000100800 */
[----:B------:R-:W-:Y:S01]  /*89a0*/  ISETP.GT.U32.AND P3, PT, R8, R12, PT ;  /* 0x0000000c0800720c */ /* 0x000fe20003f64070 */
[----:B------:R-:W-:-:S02]  /*89b0*/  IMAD.MOV R10, RZ, RZ, -R10 ;  /* 0x000000ffff0a7224 */ /* 0x000fc400078e0a0a */
[----:B------:R-:W-:-:S04]  /*89c0*/  IMAD.HI.U32 R7, R9, R66, RZ ;  /* 0x0000004209077227 */ /* 0x000fc800078e00ff */
[----:B------:R-:W-:Y:S02]  /*89d0*/  @!P6 IMAD.IADD R64, R64, 0x1, -R8 ;  /* 0x000000014040e824 */ /* 0x000fe400078e0a08 */
[C---:B------:R-:W-:Y:S02]  /*89e0*/  IMAD R5, R8.reuse, R10, R5 ;  /* 0x0000000a08057224 */ /* 0x040fe400078e0205 */
[----:B------:R-:W-:Y:S01]  /*89f0*/  IMAD.MOV R7, RZ, RZ, -R7 ;  /* 0x000000ffff077224 */ /* 0x000fe200078e0a07 */
[----:B------:R-:W-:Y:S01]  /*8a00*/  ISETP.GT.U32.AND P6, PT, R8, R64, PT ;  /* 0x000000400800720c */ /* 0x000fe20003fc4070 */
[----:B------:R-:W-:Y:S02]  /*8a10*/  VIADD R10, R0, 0x9b ;  /* 0x0000009b000a7836 */ /* 0x000fe40000000000 */
[----:B------:R-:W-:Y:S02]  /*8a20*/  IMAD R66, R8, R7, R66 ;  /* 0x0000000708427224 */ /* 0x000fe400078e0242 */
[--C-:B------:R-:W-:Y:S01]  /*8a30*/  @!P4 IMAD.IADD R15, R15, 0x1, -R8.reuse ;  /* 0x000000010f0fc824 */ /* 0x100fe200078e0a08 */
[----:B------:R-:W-:Y:S01]  /*8a40*/  IABS R3, R10 ;  /* 0x0000000a00037213 */ /* 0x000fe20000000000 */
[----:B------:R-:W-:Y:S01]  /*8a50*/  @!P3 IMAD.IADD R12, R12, 0x1, -R8 ;  /* 0x000000010c0cb824 */ /* 0x000fe200078e0a08 */
[----:B------:R-:W-:Y:S01]  /*8a60*/  ISETP.GE.AND P4, PT, R6, RZ, PT ;  /* 0x000000ff0600720c */ /* 0x000fe20003f86270 */
[----:B------:R-:W-:Y:S01]  /*8a70*/  VIADD R6, R0, 0x9c ;  /* 0x0000009c00067836 */ /* 0x000fe20000000000 */
[----:B------:R-:W-:Y:S01]  /*8a80*/  ISETP.GT.U32.AND P3, PT, R8, R66, PT ;  /* 0x000000420800720c */ /* 0x000fe20003f64070 */
[----:B------:R-:W-:-:S03]  /*8a90*/  IMAD.HI.U32 R16, R9, R3, RZ ;  /* 0x0000000309107227 */ /* 0x000fc600078e00ff */
[----:B------:R-:W-:Y:S01]  /*8aa0*/  IABS R2, R6 ;  /* 0x0000000600027213 */ /* 0x000fe20000000000 */
[----:B------:R-:W-:Y:S01]  /*8ab0*/  @!P2 IMAD.MOV R11, RZ, RZ, -R11 ;  /* 0x000000ffff0ba224 */ /* 0x000fe200078e0a0b */
[----:B------:R-:W-:Y:S01]  /*8ac0*/  ISETP.GE.AND P2, PT, R4, RZ, PT ;  /* 0x000000ff0400720c */ /* 0x000fe20003f46270 */
[----:B------:R-:W-:Y:S02]  /*8ad0*/  IMAD.MOV R16, RZ, RZ, -R16 ;  /* 0x000000ffff107224 */ /* 0x000fe400078e0a10 */
[----:B------:R-:W-:Y:S01]  /*8ae0*/  @!P6 IMAD.IADD R64, R64, 0x1, -R8 ;  /* 0x000000014040e824 */ /* 0x000fe200078e0a08 */
[----:B------:R0:W-:Y:S01]  /*8af0*/  STL [R1+0x770], R11 ;  /* 0x0007700b01007387 */ /* 0x0001e20000100800 */
[----:B------:R-:W-:Y:S01]  /*8b00*/  ISETP.GT.U32.AND P6, PT, R8, R5, PT ;  /* 0x000000050800720c */ /* 0x000fe20003fc4070 */
[----:B------:R-:W-:-:S04]  /*8b10*/  IMAD.HI.U32 R21, R9, R2, RZ ;  /* 0x0000000209157227 */ /* 0x000fc800078e00ff */
[----:B------:R-:W-:Y:S02]  /*8b20*/  IMAD R3, R8, R16, R3 ;  /* 0x0000001008037224 */ /* 0x000fe400078e0203 */
[----:B------:R-:W-:Y:S02]  /*8b30*/  IMAD.MOV R21, RZ, RZ, -R21 ;  /* 0x000000ffff157224 */ /* 0x000fe400078e0a15 */
[C---:B0-----:R-:W-:Y:S02]  /*8b40*/  VIADD R11, R0.reuse, 0x9d ;  /* 0x0000009d000b7836 */ /* 0x041fe40000000000 */
[----:B------:R-:W-:Y:S02]  /*8b50*/  VIADD R7, R0, 0x9e ;  /* 0x0000009e00077836 */ /* 0x000fe40000000000 */
[----:B------:R-:W-:Y:S01]  /*8b60*/  @!P3 IMAD.IADD R66, R66, 0x1, -R8 ;  /* 0x000000014242b824 */ /* 0x000fe200078e0a08 */
[----:B------:R-:W-:Y:S01]  /*8b70*/  IABS R17, R11 ;  /* 0x0000000b00117213 */ /* 0x000fe20000000000 */
[C---:B------:R-:W-:Y:S01]  /*8b80*/  IMAD R2, R8.reuse, R21, R2 ;  /* 0x0000001508027224 */ /* 0x040fe200078e0202 */
[----:B------:R-:W-:Y:S01]  /*8b90*/  ISETP.GT.U32.AND P3, PT, R8, R3, PT ;  /* 0x000000030800720c */ /* 0x000fe20003f64070 */
[----:B------:R-:W-:Y:S01]  /*8ba0*/  IMAD.MOV.U32 R22, RZ, RZ, R15 ;  /* 0x000000ffff167224 */ /* 0x000fe200078e000f */
[----:B------:R-:W-:Y:S01]  /*8bb0*/  IABS R13, R7 ;  /* 0x00000007000d7213 */ /* 0x000fe20000000000 */
[----:B------:R-:W-:-:S04]  /*8bc0*/  IMAD.HI.U32 R19, R9, R17, RZ ;  /* 0x0000001109137227 */ /* 0x000fc800078e00ff */
[----:B------:R-:W-:Y:S01]  /*8bd0*/  @!P6 IMAD.IADD R5, R5, 0x1, -R8 ;  /* 0x000000010505e824 */ /* 0x000fe200078e0a08 */
[C---:B------:R-:W-:Y:S01]  /*8be0*/  ISETP.GT.U32.AND P6, PT, R8.reuse, R2, PT ;  /* 0x000000020800720c */ /* 0x040fe20003fc4070 */
[----:B------:R-:W-:Y:S01]  /*8bf0*/  @!P0 IMAD.MOV R22, RZ, RZ, -R22 ;  /* 0x000000ffff168224 */ /* 0x000fe200078e0a16 */
[----:B------:R-:W-:Y:S01]  /*8c00*/  ISETP.GT.U32.AND P0, PT, R8, R66, PT ;  /* 0x000000420800720c */ /* 0x000fe20003f04070 */
[----:B------:R-:W-:Y:S02]  /*8c10*/  IMAD.MOV R19, RZ, RZ, -R19 ;  /* 0x000000ffff137224 */ /* 0x000fe400078e0a13 */
[----:B------:R-:W-:Y:S01]  /*8c20*/  VIADD R4, R0, 0x9f ;  /* 0x0000009f00047836 */ /* 0x000fe20000000000 */
[----:B------:R-:W-:Y:S01]  /*8c30*/  STL [R1+0x75c], R22 ;  /* 0x00075c1601007387 */ /* 0x000fe20000100800 */
[----:B------:R-:W-:-:S03]  /*8c40*/  IMAD.HI.U32 R16, R9, R13, RZ ;  /* 0x0000000d09107227 */ /* 0x000fc600078e00ff */
[----:B------:R-:W-:Y:S01]  /*8c50*/  IABS R14, R4 ;  /* 0x00000004000e7213 */ /* 0x000fe20000000000 */
[C---:B------:R-:W-:Y:S02]  /*8c60*/  IMAD R17, R8.reuse, R19, R17 ;  /* 0x0000001308117224 */ /* 0x040fe400078e0211 */
[----:B------:R-:W-:Y:S02]  /*8c70*/  IMAD.MOV R16, RZ, RZ, -R16 ;  /* 0x000000ffff107224 */ /* 0x000fe400078e0a10 */
[----:B------:R-:W-:Y:S01]  /*8c80*/  @!P3 IMAD.IADD R3, R3, 0x1, -R8 ;  /* 0x000000010303b824 */ /* 0x000fe200078e0a08 */
[C---:B------:R-:W-:Y:S01]  /*8c90*/  ISETP.GT.U32.AND P3, PT, R8.reuse, R5, PT ;  /* 0x000000050800720c */ /* 0x040fe20003f64070 */
[----:B------:R-:W-:Y:S02]  /*8ca0*/  IMAD.MOV.U32 R19, RZ, RZ, R12 ;  /* 0x000000ffff137224 */ /* 0x000fe400078e000c */
[C---:B------:R-:W-:Y:S02]  /*8cb0*/  IMAD R13, R8.reuse, R16, R13 ;  /* 0x00000010080d7224 */ /* 0x040fe400078e020d */
[----:B------:R-:W-:Y:S01]  /*8cc0*/  @!P5 IMAD.MOV R19, RZ, RZ, -R19 ;  /* 0x000000ffff13d224 */ /* 0x000fe200078e0a13 */
[----:B------:R-:W-:Y:S01]  /*8cd0*/  ISETP.GT.U32.AND P5, PT, R8, R3, PT ;  /* 0x000000030800720c */ /* 0x000fe20003fa4070 */
[----:B------:R-:W-:-:S03]  /*8ce0*/  IMAD.HI.U32 R18, R9, R14, RZ ;  /* 0x0000000e09127227 */ /* 0x000fc600078e00ff */
[----:B------:R0:W-:Y:S01]  /*8cf0*/  STL [R1+0x760], R19 ;  /* 0x0007601301007387 */ /* 0x0001e20000100800 */
[----:B------:R-:W-:Y:S02]  /*8d00*/  @!P6 IMAD.IADD R2, R2, 0x1, -R8 ;  /* 0x000000010202e824 */ /* 0x000fe400078e0a08 */
[----:B------:R-:W-:Y:S01]  /*8d10*/  @!P1 IMAD.MOV R64, RZ, RZ, -R64 ;  /* 0x000000ffff409224 */ /* 0x000fe200078e0a40 */
[----:B------:R-:W-:Y:S01]  /*8d20*/  ISETP.GT.U32.AND P1, PT, R8, R17, PT ;  /* 0x000000110800720c */ /* 0x000fe20003f24070 */
[----:B------:R-:W-:Y:S01]  /*8d30*/  @!P0 IMAD.IADD R66, R66, 0x1, -R8 ;  /* 0x0000000142428824 */ /* 0x000fe200078e0a08 */
[C---:B------:R-:W-:Y:S01]  /*8d40*/  ISETP.GT.U32.AND P0, PT, R8.reuse, R13, PT ;  /* 0x0000000d0800720c */ /* 0x040fe20003f04070 */
[----:B------:R-:W-:Y:S01]  /*8d50*/  IMAD.MOV R18, RZ, RZ, -R18 ;  /* 0x000000ffff127224 */ /* 0x000fe200078e0a12 */
[----:B------:R-:W-:Y:S01]  /*8d60*/  ISETP.GT.U32.AND P6, PT, R8, R2, PT ;  /* 0x000000020800720c */ /* 0x000fe20003fc4070 */
[----:B------:R-:W-:Y:S02]  /*8d70*/  VIADD R16, R0, 0xa0 ;  /* 0x000000a000107836 */ /* 0x000fe40000000000 */
[----:B------:R-:W-:-:S02]  /*8d80*/  IMAD R14, R8, R18, R14 ;  /* 0x00000012080e7224 */ /* 0x000fc400078e020e */
[----:B------:R-:W-:Y:S01]  /*8d90*/  VIADD R15, R0, 0xa1 ;  /* 0x000000a1000f7836 */ /* 0x000fe20000000000 */
[----:B------:R-:W-:Y:S01]  /*8da0*/  IABS R18, R16 ;  /* 0x0000001000127213 */ /* 0x000fe20000000000 */
[--C-:B------:R-:W-:Y:S01]  /*8db0*/  @!P3 IMAD.IADD R5, R5, 0x1, -R8.reuse ;  /* 0x000000010505b824 */ /* 0x100fe200078e0a08 */
[----:B------:R-:W-:Y:S01]  /*8dc0*/  ISETP.GE.AND P3, PT, R10, RZ, PT ;  /* 0x000000ff0a00720c */ /* 0x000fe20003f66270 */
[--C-:B------:R-:W-:Y:S01]  /*8dd0*/  @!P5 IMAD.IADD R3, R3, 0x1, -R8.reuse ;  /* 0x000000010303d824 */ /* 0x100fe200078e0a08 */
[----:B------:R-:W-:Y:S01]  /*8de0*/  ISETP.GT.U32.AND P5, PT, R8, R14, PT ;  /* 0x0000000e0800720c */ /* 0x000fe20003fa4070 */
[--C-:B------:R-:W-:Y:S01]  /*8df0*/  @!P1 IMAD.IADD R17, R17, 0x1, -R8.reuse ;  /* 0x0000000111119824 */ /* 0x100fe200078e0a08 */
[----:B------:R-:W-:Y:S01]  /*8e00*/  IABS R12, R15 ;  /* 0x0000000f000c7213 */ /* 0x000fe20000000000 */
[--C-:B------:R-:W-:Y:S01]  /*8e10*/  @!P0 IMAD.IADD R13, R13, 0x1, -R8.reuse ;  /* 0x000000010d0d8824 */ /* 0x100fe200078e0a08 */
[----:B------:R-:W-:Y:S01]  /*8e20*/  ISETP.GE.AND P1, PT, R11, RZ, PT ;  /* 0x000000ff0b00720c */ /* 0x000fe20003f26270 */
[----:B------:R-:W-:Y:S01]  /*8e30*/  IMAD.MOV.U32 R21, RZ, RZ, R5 ;  /* 0x000000ffff157224 */ /* 0x000fe200078e0005 */
[----:B------:R-:W-:Y:S01]  /*8e40*/  ISETP.GE.AND P0, PT, R7, RZ, PT ;  /* 0x000000ff0700720c */ /* 0x000fe20003f06270 */
[----:B------:R-:W-:Y:S01]  /*8e50*/  @!P6 IMAD.IADD R2, R2, 0x1, -R8 ;  /* 0x000000010202e824 */ /* 0x000fe200078e0a08 */
[----:B------:R-:W-:Y:S01]  /*8e60*/  ISETP.GE.AND P6, PT, R6, RZ, PT ;  /* 0x000000ff0600720c */ /* 0x000fe20003fc6270 */
[----:B------:R-:W-:Y:S01]  /*8e70*/  @!P2 IMAD.MOV R66, RZ, RZ, -R66 ;  /* 0x000000ffff42a224 */ /* 0x000fe200078e0a42 */
[C---:B------:R-:W-:Y:S01]  /*8e80*/  ISETP.GT.U32.AND P2, PT, R8.reuse, R17, PT ;  /* 0x000000110800720c */ /* 0x040fe20003f44070 */
[----:B------:R-:W-:Y:S01]  /*8e90*/  @!P4 IMAD.MOV R21, RZ, RZ, -R21 ;  /* 0x000000ffff15c224 */ /* 0x000fe200078e0a15 */
[----:B------:R-:W-:Y:S01]  /*8ea0*/  ISETP.GT.U32.AND P4, PT, R8, R13, PT ;  /* 0x0000000d0800720c */ /* 0x000fe20003f84070 */
[----:B------:R-:W-:-:S03]  /*8eb0*/  IMAD.HI.U32 R10, R9, R18, RZ ;  /* 0x00000012090a7227 */ /* 0x000fc600078e00ff */
[----:B------:R-:W-:Y:S01]  /*8ec0*/  STL [R1+0x738], R21 ;  /* 0x0007381501007387 */ /* 0x000fe20000100800 */
[----:B0-----:R-:W-:-:S04]  /*8ed0*/  IMAD.HI.U32 R19, R9, R12, RZ ;  /* 0x0000000c09137227 */ /* 0x001fc800078e00ff */
[----:B------:R-:W-:Y:S02]  /*8ee0*/  IMAD.MOV R10, RZ, RZ, -R10 ;  /* 0x000000ffff0a7224 */ /* 0x000fe400078e0a0a */
[----:B------:R-:W-:Y:S02]  /*8ef0*/  IMAD.MOV R19, RZ, RZ, -R19 ;  /* 0x000000ffff137224 */ /* 0x000fe400078e0a13 */
[----:B------:R-:W-:Y:S02]  /*8f00*/  @!P5 IMAD.IADD R14, R14, 0x1, -R8 ;  /* 0x000000010e0ed824 */ /* 0x000fe400078e0a08 */
[C---:B------:R-:W-:Y:S02]  /*8f10*/  IMAD R10, R8.reuse, R10, R18 ;  /* 0x0000000a080a7224 */ /* 0x040fe400078e0212 */
[----:B------:R-:W-:Y:S01]  /*8f20*/  IMAD.MOV.U32 R5, RZ, RZ, R3 ;  /* 0x000000ffff057224 */ /* 0x000fe200078e0003 */
[C---:B------:R-:W-:Y:S01]  /*8f30*/  ISETP.GT.U32.AND P5, PT, R8.reuse, R14, PT ;  /* 0x0000000e0800720c */ /* 0x040fe20003fa4070 */
[----:B------:R-:W-:-:S02]  /*8f40*/  IMAD R19, R8, R19, R12 ;  /* 0x0000001308137224 */ /* 0x000fc400078e020c */
[----:B------:R-:W-:Y:S02]  /*8f50*/  VIADD R6, R0, 0xa2 ;  /* 0x000000a200067836 */ /* 0x000fe40000000000 */
[----:B------:R-:W-:Y:S01]  /*8f60*/  @!P3 IMAD.MOV R5, RZ, RZ, -R5 ;  /* 0x000000ffff05b224 */ /* 0x000fe200078e0a05 */
[----:B------:R-:W-:Y:S01]  /*8f70*/  ISETP.GT.U32.AND P3, PT, R8, R10, PT ;  /* 0x0000000a0800720c */ /* 0x000fe20003f64070 */
[----:B------:R-:W-:Y:S01]  /*8f80*/  @!P6 IMAD.MOV R2, RZ, RZ, -R2 ;  /* 0x000000ffff02e224 */ /* 0x000fe200078e0a02 */
[----:B------:R-:W-:Y:S01]  /*8f90*/  ISETP.GE.AND P6, PT, R4, RZ, PT ;  /* 0x000000ff0400720c */ /* 0x000fe20003fc6270 */
[--C-:B------:R-:W-:Y:S01]  /*8fa0*/  @!P2 IMAD.IADD R17, R17, 0x1, -R8.reuse ;  /* 0x000000011111a824 */ /* 0x100fe200078e0a08 */
[----:B------:R-:W-:Y:S01]  /*8fb0*/  IABS R4, R6 ;  /* 0x0000000600047213 */ /* 0x000fe20000000000 */
[----:B------:R-:W-:Y:S01]  /*8fc0*/  @!P4 IMAD.IADD R13, R13, 0x1, -R8 ;  /* 0x000000010d0dc824 */ /* 0x000fe200078e0a08 */
[----:B------:R-:W-:Y:S01]  /*8fd0*/  ISETP.GT.U32.AND P2, PT, R8, R19, PT ;  /* 0x000000130800720c */ /* 0x000fe20003f44070 */
[----:B------:R-:W-:Y:S01]  /*8fe0*/  IMAD.MOV.U32 R11, RZ, RZ, R17 ;  /* 0x000000ffff0b7224 */ /* 0x000fe200078e0011 */
[----:B------:R0:W-:Y:S01]  /*8ff0*/  STL [R1+0x748], R5 ;  /* 0x0007480501007387 */ /* 0x0001e20000100800 */
[----:B------:R-:W-:Y:S01]  /*9000*/  IMAD.MOV.U32 R7, RZ, RZ, R13 ;  /* 0x000000ffff077224 */ /* 0x000fe200078e000d */
[----:B------:R-:W-:Y:S01]  /*9010*/  ISETP.GE.AND P4, PT, R16, RZ, PT ;  /* 0x000000ff1000720c */ /* 0x000fe20003f86270 */
[----:B------:R-:W-:Y:S01]  /*9020*/  @!P1 IMAD.MOV R11, RZ, RZ, -R11 ;  /* 0x000000ffff0b9224 */ /* 0x000fe200078e0a0b */
[----:B------:R1:W-:Y:S01]  /*9030*/  STL [R1+0x750], R2 ;  /* 0x0007500201007387 */ /* 0x0003e20000100800 */
[----:B------:R-:W-:-:S02]  /*9040*/  @!P0 IMAD.MOV R7, RZ, RZ, -R7 ;  /* 0x000000ffff078224 */ /* 0x000fc400078e0a07 */
[----:B------:R-:W-:Y:S01]  /*9050*/  VIADD R3, R0, 0xa3 ;  /* 0x000000a300037836 */ /* 0x000fe20000000000 */
[----:B------:R-:W-:Y:S01]  /*9060*/  STL [R1+0x740], R11 ;  /* 0x0007400b01007387 */ /* 0x000fe20000100800 */
[--C-:B------:R-:W-:Y:S01]  /*9070*/  @!P5 IMAD.IADD R14, R14, 0x1, -R8.reuse ;  /* 0x000000010e0ed824 */ /* 0x100fe200078e0a08 */
[----:B------:R-:W-:Y:S01]  /*9080*/  ISETP.GE.AND P5, PT, R15, RZ, PT ;  /* 0x000000ff0f00720c */ /* 0x000fe20003fa6270 */
[----:B0-----:R-:W-:Y:S01]  /*9090*/  IMAD.HI.U32 R5, R9, R4, RZ ;  /* 0x0000000409057227 */ /* 0x001fe200078e00ff */
[----:B------:R0:W-:Y:S01]  /*90a0*/  STL [R1+0x744], R7 ;  /* 0x0007440701007387 */ /* 0x0001e20000100800 */
[----:B------:R-:W-:Y:S02]  /*90b0*/  ISETP.GE.AND P0, PT, R3, RZ, PT ;  /* 0x000000ff0300720c */ /* 0x000fe40003f06270 */
[----:B------:R-:W-:Y:S01]  /*90c0*/  IMAD.MOV R5, RZ, RZ, -R5 ;  /* 0x000000ffff057224 */ /* 0x000fe200078e0a05 */
[----:B-1----:R-:W-:Y:S01]  /*90d0*/  IABS R2, R3 ;  /* 0x0000000300027213 */ /* 0x002fe20000000000 */
[--C-:B------:R-:W-:Y:S01]  /*90e0*/  @!P3 IMAD.IADD R10, R10, 0x1, -R8.reuse ;  /* 0x000000010a0ab824 */ /* 0x100fe200078e0a08 */
[----:B------:R-:W-:Y:S01]  /*90f0*/  ISETP.GE.AND P3, PT, R6, RZ, PT ;  /* 0x000000ff0600720c */ /* 0x000fe20003f66270 */
[----:B------:R-:W-:-:S02]  /*9100*/  @!P2 IMAD.IADD R19, R19, 0x1, -R8 ;  /* 0x000000011313a824 */ /* 0x000fc400078e0a08 */
[C---:B------:R-:W-:Y:S01]  /*9110*/  IMAD R15, R8.reuse, R5, R4 ;  /* 0x00000005080f7224 */ /* 0x040fe200078e0204 */
[C---:B------:R-:W-:Y:S01]  /*9120*/  ISETP.GT.U32.AND P2, PT, R8.reuse, R10, PT ;  /* 0x0000000a0800720c */ /* 0x040fe20003f44070 */
[----:B0-----:R-:W-:Y:S01]  /*9130*/  IMAD.MOV.U32 R7, RZ, RZ, R14 ;  /* 0x000000ffff077224 */ /* 0x001fe200078e000e */
[----:B------:R-:W-:Y:S01]  /*9140*/  ISETP.GT.U32.AND P1, PT, R8, R19, PT ;  /* 0x000000130800720c */ /* 0x000fe20003f24070 */
[----:B------:R-:W-:-:S04]  /*9150*/  IMAD.HI.U32 R6, R9, R2, RZ ;  /* 0x0000000209067227 */ /* 0x000fc800078e00ff */
[----:B------:R-:W-:Y:S01]  /*9160*/  @!P6 IMAD.MOV R7, RZ, RZ, -R7 ;  /* 0x000000ffff07e224 */ /* 0x000fe200078e0a07 */
[----:B------:R-:W-:Y:S01]  /*9170*/  ISETP.GT.U32.AND P6, PT, R8, R15, PT ;  /* 0x0000000f0800720c */ /* 0x000fe20003fc4070 */
[----:B------:R-:W-:Y:S02]  /*9180*/  IMAD.MOV R6, RZ, RZ, -R6 ;  /* 0x000000ffff067224 */ /* 0x000fe400078e0a06 */
[----:B------:R-:W-:Y:S01]  /*9190*/  VIADD R5, R0, 0xa4 ;  /* 0x000000a400057836 */ /* 0x000fe20000000000 */
[----:B------:R0:W-:Y:S01]  /*91a0*/  STL [R1+0x73c], R7 ;  /* 0x00073c0701007387 */ /* 0x0001e20000100800 */
[----:B------:R-:W-:Y:S02]  /*91b0*/  IMAD R12, R8, R6, R2 ;  /* 0x00000006080c7224 */ /* 0x000fe400078e0202 */
[--C-:B------:R-:W-:Y:S01]  /*91c0*/  @!P2 IMAD.IADD R10, R10, 0x1, -R8.reuse ;  /* 0x000000010a0aa824 */ /* 0x100fe200078e0a08 */
[----:B------:R-:W-:Y:S01]  /*91d0*/  ISETP.GE.AND P2, PT, R5, RZ, PT ;  /* 0x000000ff0500720c */ /* 0x000fe20003f46270 */
[----:B------:R-:W-:Y:S01]  /*91e0*/  @!P1 IMAD.IADD R19, R19, 0x1, -R8 ;  /* 0x0000000113139824 */ /* 0x000fe200078e0a08 */
[----:B------:R-:W-:Y:S01]  /*91f0*/  IABS R5, R5 ;  /* 0x0000000500057213 */ /* 0x000fe20000000000 */
[----:B------:R-:W-:Y:S01]  /*9200*/  IMAD.MOV.U32 R68, RZ, RZ, R10 ;  /* 0x000000ffff447224 */ /* 0x000fe200078e000a */
[----:B------:R-:W-:Y:S01]  /*9210*/  ISETP.GT.U32.AND P1, PT, R8, R12, PT ;  /* 0x0000000c0800720c */ /* 0x000fe20003f24070 */
[----:B------:R-:W-:-:S02]  /*9220*/  @!P6 IMAD.IADD R15, R15, 0x1, -R8 ;  /* 0x000000010f0fe824 */ /* 0x000fc400078e0a08 */
[----:B------:R-:W-:-:S03]  /*9230*/  IMAD.HI.U32 R10, R9, R5, RZ ;  /* 0x00000005090a7227 */ /* 0x000fc600078e00ff */
[----:B------:R-:W-:Y:S01]  /*9240*/  ISETP.GT.U32.AND P6, PT, R8, R15, PT ;  /* 0x0000000f0800720c */ /* 0x000fe20003fc4070 */
[C---:B------:R-:W-:Y:S02]  /*9250*/  VIADD R4, R0.reuse, 0xa6 ;  /* 0x000000a600047836 */ /* 0x040fe40000000000 */
[----:B------:R-:W-:Y:S02]  /*9260*/  IMAD.MOV.U32 R70, RZ, RZ, R19 ;  /* 0x000000ffff467224 */ /* 0x000fe400078e0013 */
[----:B------:R-:W-:Y:S01]  /*9270*/  VIADD R6, R0, 0xa5 ;  /* 0x000000a500067836 */ /* 0x000fe20000000000 */
[----:B------:R-:W-:Y:S01]  /*9280*/  IABS R3, R4 ;  /* 0x0000000400037213 */ /* 0x000fe20000000000 */
[----:B------:R-:W-:Y:S02]  /*9290*/  IMAD.MOV R10, RZ, RZ, -R10 ;  /* 0x000000ffff0a7224 */ /* 0x000fe400078e0a0a */
[----:B------:R-:W-:Y:S01]  /*92a0*/  @!P5 IMAD.MOV R70, RZ, RZ, -R70 ;  /* 0x000000ffff46d224 */ /* 0x000fe200078e0a46 */
[----:B------:R-:W-:Y:S01]  /*92b0*/  ISETP.GE.AND P5, PT, R4, RZ, PT ;  /* 0x000000ff0400720c */ /* 0x000fe20003fa6270 */
[----:B------:R-:W-:Y:S01]  /*92c0*/  @!P1 IMAD.IADD R12, R12, 0x1, -R8 ;  /* 0x000000010c0c9824 */ /* 0x000fe200078e0a08 */
[----:B------:R-:W-:Y:S01]  /*92d0*/  IABS R2, R6 ;  /* 0x0000000600027213 */ /* 0x000fe20000000000 */
[----:B------:R-:W-:-:S02]  /*92e0*/  IMAD R4, R8, R10, R5 ;  /* 0x0000000a08047224 */ /* 0x000fc400078e0205 */
[----:B------:R-:W-:Y:S01]  /*92f0*/  @!P4 IMAD.MOV R68, RZ, RZ, -R68 ;  /* 0x000000ffff44c224 */ /* 0x000fe200078e0a44 */
[----:B------:R-:W-:Y:S01]  /*9300*/  ISETP.GE.AND P4, PT, R6, RZ, PT ;  /* 0x000000ff0600720c */ /* 0x000fe20003f86270 */
[----:B------:R-:W-:Y:S01]  /*9310*/  @!P6 IMAD.IADD R15, R15, 0x1, -R8 ;  /* 0x000000010f0fe824 */ /* 0x000fe200078e0a08 */
[C---:B------:R-:W-:Y:S01]  /*9320*/  ISETP.GT.U32.AND P1, PT, R8.reuse, R12, PT ;  /* 0x0000000c0800720c */ /* 0x040fe20003f24070 */
[----:B0-----:R-:W-:Y:S01]  /*9330*/  IMAD.HI.U32 R7, R9, R2, RZ ;  /* 0x0000000209077227 */ /* 0x001fe200078e00ff */
[----:B------:R-:W-:-:S03]  /*9340*/  ISETP.GT.U32.AND P6, PT, R8, R4, PT ;  /* 0x000000040800720c */ /* 0x000fc60003fc4070 */
[----:B------:R-:W-:-:S04]  /*9350*/  IMAD.HI.U32 R6, R9, R3, RZ ;  /* 0x0000000309067227 */ /* 0x000fc800078e00ff */
        /* <DEDUP_REMOVED lines=11> */
[----:B------:R-:W-:Y:S01]  /*9410*/  IABS R11, R5 ;  /* 0x00000005000b7213 */ /* 0x000fe20000000000 */
[----:B------:R-:W-:Y:S01]  /*9420*/  @!P3 IMAD.MOV R16, RZ, RZ, -R16 ;  /* 0x000000ffff10b224 */ /* 0x000fe200078e0a10 */
[----:B------:R-:W-:Y:S01]  /*9430*/  ISETP.GT.U32.AND P3, PT, R8, R4, PT ;  /* 0x000000040800720c */ /* 0x000fe20003f64070 */
[----:B------:R-:W-:Y:S01]  /*9440*/  VIADD R7, R0, 0xaa ;  /* 0x000000aa00077836 */ /* 0x000fe20000000000 */
[----:B------:R-:W-:Y:S01]  /*9450*/  IABS R78, R6 ;  /* 0x00000006004e7213 */ /* 0x000fe20000000000 */
[--C-:B------:R-:W-:Y:S01]  /*9460*/  @!P1 IMAD.IADD R2, R2, 0x1, -R8.reuse ;  /* 0x0000000102029824 */ /* 0x100fe200078e0a08 */
[----:B------:R-:W-:Y:S01]  /*9470*/  STL [R1+0x728], R16 ;  /* 0x0007281001007387 */ /* 0x000fe20000100800 */
[----:B------:R-:W-:Y:S01]  /*9480*/  @!P6 IMAD.IADD R3, R3, 0x1, -R8 ;  /* 0x000000010303e824 */ /* 0x000fe200078e0a08 */
[----:B------:R-:W-:Y:S01]  /*9490*/  IABS R10, R7 ;  /* 0x00000007000a7213 */ /* 0x000fe20000000000 */
[----:B------:R-:W-:Y:S01]  /*94a0*/  IMAD.HI.U32 R14, R9, R11, RZ ;  /* 0x0000000b090e7227 */ /* 0x000fe200078e00ff */
[----:B------:R-:W-:-:S02]  /*94b0*/  ISETP.GT.U32.AND P1, PT, R8, R2, PT ;  /* 0x000000020800720c */ /* 0x000fc40003f24070 */
[----:B------:R-:W-:Y:S01]  /*94c0*/  ISETP.GT.U32.AND P6, PT, R8, R3, PT ;  /* 0x000000030800720c */ /* 0x000fe20003fc4070 */
[----:B------:R-:W-:Y:S02]  /*94d0*/  VIADD R13, R0, 0xa8 ;  /* 0x000000a8000d7836 */ /* 0x000fe40000000000 */
[----:B------:R-:W-:Y:S01]  /*94e0*/  @!P0 IMAD.MOV R12, RZ, RZ, -R12 ;  /* 0x000000ffff0c8224 */ /* 0x000fe200078e0a0c */
[----:B------:R-:W-:Y:S01]  /*94f0*/  ISETP.GE.AND P0, PT, R5, RZ, PT ;  /* 0x000000ff0500720c */ /* 0x000fe20003f06270 */
[----:B------:R-:W-:Y:S01]  /*9500*/  IMAD.MOV R14, RZ, RZ, -R14 ;  /* 0x000000ffff0e7224 */ /* 0x000fe200078e0a0e */
[----:B------:R-:W-:Y:S01]  /*9510*/  IABS R72, R13 ;  /* 0x0000000d00487213 */ /* 0x000fe20000000000 */
[----:B------:R-:W-:Y:S01]  /*9520*/  @!P3 IMAD.IADD R4, R4, 0x1, -R8 ;  /* 0x000000010404b824 */ /* 0x000fe200078e0a08 */
[----:B------:R0:W-:Y:S01]  /*9530*/  STL [R1+0x72c], R12 ;  /* 0x00072c0c01007387 */ /* 0x0001e20000100800 */
[----:B------:R-:W-:Y:S02]  /*9540*/  IMAD R5, R8, R14, R11 ;  /* 0x0000000e08057224 */ /* 0x000fe400078e020b */
[----:B------:R-:W-:-:S03]  /*9550*/  IMAD.HI.U32 R11, R9, R10, RZ ;  /* 0x0000000a090b7227 */ /* 0x000fc600078e00ff */
[----:B------:R-:W-:Y:S01]  /*9560*/  ISETP.GT.U32.AND P3, PT, R8, R5, PT ;  /* 0x000000050800720c */ /* 0x000fe20003f64070 */
[----:B------:R-:W-:-:S04]  /*9570*/  IMAD.HI.U32 R14, R9, R72, RZ ;  /* 0x00000048090e7227 */ /* 0x000fc800078e00ff */
[----:B0-----:R-:W-:-:S04]  /*9580*/  IMAD.HI.U32 R12, R9, R78, RZ ;  /* 0x0000004e090c7227 */ /* 0x001fc800078e00ff */
[----:B------:R-:W-:Y:S02]  /*9590*/  IMAD.MOV R12, RZ, RZ, -R12 ;  /* 0x000000ffff0c7224 */ /* 0x000fe400078e0a0c */
[----:B------:R-:W-:Y:S02]  /*95a0*/  IMAD.MOV R11, RZ, RZ, -R11 ;  /* 0x000000ffff0b7224 */ /* 0x000fe400078e0a0b */
[----:B------:R-:W-:Y:S02]  /*95b0*/  IMAD.MOV R14, RZ, RZ, -R14 ;  /* 0x000000ffff0e7224 */ /* 0x000fe400078e0a0e */
[----:B------:R-:W-:Y:S01]  /*95c0*/  @!P1 IMAD.IADD R2, R2, 0x1, -R8 ;  /* 0x0000000102029824 */ /* 0x000fe200078e0a08 */
[----:B------:R-:W-:Y:S01]  /*95d0*/  ISETP.GE.AND P1, PT, R13, RZ, PT ;  /* 0x000000ff0d00720c */ /* 0x000fe20003f26270 */
[----:B------:R-:W-:Y:S02]  /*95e0*/  IMAD R78, R8, R12, R78 ;  /* 0x0000000c084e7224 */ /* 0x000fe400078e024e */
[----:B------:R-:W-:-:S02]  /*95f0*/  @!P6 IMAD.IADD R3, R3, 0x1, -R8 ;  /* 0x000000010303e824 */ /* 0x000fc400078e0a08 */
[----:B------:R-:W-:Y:S01]  /*9600*/  VIADD R12, R0, 0xab ;  /* 0x000000ab000c7836 */ /* 0x000fe20000000000 */
[C---:B------:R-:W-:Y:S01]  /*9610*/  ISETP.GT.U32.AND P6, PT, R8.reuse, R78, PT ;  /* 0x0000004e0800720c */ /* 0x040fe20003fc4070 */
[----:B------:R-:W-:Y:S02]  /*9620*/  IMAD.MOV.U32 R15, RZ, RZ, R4 ;  /* 0x000000ffff0f7224 */ /* 0x000fe400078e0004 */
[C---:B------:R-:W-:Y:S01]  /*9630*/  IMAD R4, R8.reuse, R11, R10 ;  /* 0x0000000b08047224 */ /* 0x040fe200078e020a */
[----:B------:R-:W-:Y:S01]  /*9640*/  IABS R10, R12 ;  /* 0x0000000c000a7213 */ /* 0x000fe20000000000 */
[----:B------:R-:W-:Y:S02]  /*9650*/  IMAD R72, R8, R14, R72 ;  /* 0x0000000e08487224 */ /* 0x000fe400078e0248 */
[----:B------:R-:W-:Y:S02]  /*9660*/  IMAD.MOV.U32 R13, RZ, RZ, R2 ;  /* 0x000000ffff0d7224 */ /* 0x000fe400078e0002 */
[----:B------:R-:W-:-:S02]  /*9670*/  IMAD.MOV.U32 R11, RZ, RZ, R3 ;  /* 0x000000ffff0b7224 */ /* 0x000fc400078e0003 */
        /* <DEDUP_REMOVED lines=8> */
[----:B------:R-:W-:Y:S02]  /*9700*/  IMAD.MOV.U32 R2, RZ, RZ, R10 ;  /* 0x000000ffff027224 */ /* 0x000fe400078e000a */
[----:B------:R-:W-:Y:S01]  /*9710*/  @!P6 IMAD.IADD R78, R78, 0x1, -R8 ;  /* 0x000000014e4ee824 */ /* 0x000fe200078e0a08 */
[----:B------:R0:W-:Y:S01]  /*9720*/  STL [R1+0x71c], R13 ;  /* 0x00071c0d01007387 */ /* 0x0001e20000100800 */
[----:B------:R-:W-:Y:S01]  /*9730*/  ISETP.GT.U32.AND P3, PT, R8, R5, PT ;  /* 0x000000050800720c */ /* 0x000fe20003f64070 */
[----:B------:R-:W-:-:S02]  /*9740*/  IMAD.HI.U32 R3, R9, R2, RZ ;  /* 0x0000000209037227 */ /* 0x000fc400078e00ff */
[----:B------:R1:W-:Y:S02]  /*9750*/  STL [R1+0x720], R11 ;  /* 0x0007200b01007387 */ /* 0x0003e40000100800 */
[----:B------:R-:W-:Y:S02]  /*9760*/  IMAD.MOV R3, RZ, RZ, -R3 ;  /* 0x000000ffff037224 */ /* 0x000fe400078e0a03 */
[--C-:B------:R-:W-:Y:S01]  /*9770*/  @!P2 IMAD.IADD R72, R72, 0x1, -R8.reuse ;  /* 0x000000014848a824 */ /* 0x100fe200078e0a08 */
[----:B------:R-:W-:Y:S01]  /*9780*/  ISETP.GE.AND P2, PT, R12, RZ, PT ;  /* 0x000000ff0c00720c */ /* 0x000fe20003f46270 */
[----:B0-----:R-:W-:Y:S02]  /*9790*/  VIADD R13, R0, 0xac ;  /* 0x000000ac000d7836 */ /* 0x001fe40000000000 */
[----:B------:R-:W-:Y:S01]  /*97a0*/  @!P5 IMAD.IADD R4, R4, 0x1, -R8 ;  /* 0x000000010404d824 */ /* 0x000fe200078e0a08 */
[C---:B------:R-:W-:Y:S01]  /*97b0*/  ISETP.GT.U32.AND P5, PT, R8.reuse, R78, PT ;  /* 0x0000004e0800720c */ /* 0x040fe20003fa4070 */
[C---:B------:R-:W-:Y:S01]  /*97c0*/  IMAD R6, R8.reuse, R3, R2 ;  /* 0x0000000308067224 */ /* 0x040fe200078e0202 */
[----:B------:R-:W-:Y:S01]  /*97d0*/  IABS R10, R13 ;  /* 0x0000000d000a7213 */ /* 0x000fe20000000000 */
[----:B------:R-:W-:Y:S01]  /*97e0*/  @!P3 IMAD.IADD R5, R5, 0x1, -R8 ;  /* 0x000000010505b824 */ /* 0x000fe200078e0a08 */
[----:B------:R-:W-:Y:S01]  /*97f0*/  ISETP.GT.U32.AND P6, PT, R8, R72, PT ;  /* 0x000000480800720c */ /* 0x000fe20003fc4070 */
[----:B------:R-:W-:Y:S01]  /*9800*/  VIADD R2, R0, 0xae ;  /* 0x000000ae00027836 */ /* 0x000fe20000000000 */
[----:B------:R-:W-:Y:S01]  /*9810*/  ISETP.GE.AND P3, PT, R7, RZ, PT ;  /* 0x000000ff0700720c */ /* 0x000fe20003f66270 */
[----:B------:R-:W-:-:S04]  /*9820*/  IMAD.HI.U32 R3, R9, R10, RZ ;  /* 0x0000000a09037227 */ /* 0x000fc800078e00ff */
[----:B------:R-:W-:Y:S02]  /*9830*/  IMAD.MOV R3, RZ, RZ, -R3 ;  /* 0x000000ffff037224 */ /* 0x000fe400078e0a03 */
[----:B-1----:R-:W-:Y:S02]  /*9840*/  IMAD.MOV.U32 R11, RZ, RZ, R5 ;  /* 0x000000ffff0b7224 */ /* 0x002fe400078e0005 */
[C---:B------:R-:W-:Y:S01]  /*9850*/  IMAD R10, R8.reuse, R3, R10 ;  /* 0x00000003080a7224 */ /* 0x040fe200078e020a */
[----:B------:R-:W-:Y:S01]  /*9860*/  IABS R3, R2 ;  /* 0x0000000200037213 */ /* 0x000fe20000000000 */
[----:B------:R-:W-:Y:S01]  /*9870*/  @!P0 IMAD.MOV R11, RZ, RZ, -R11 ;  /* 0x000000ffff0b8224 */ /* 0x000fe200078e0a0b */
[----:B------:R-:W-:Y:S01]  /*9880*/  ISETP.GT.U32.AND P0, PT, R8, R4, PT ;  /* 0x000000040800720c */ /* 0x000fe20003f04070 */
[--C-:B------:R-:W-:Y:S01]  /*9890*/  @!P5 IMAD.IADD R78, R78, 0x1, -R8.reuse ;  /* 0x000000014e4ed824 */ /* 0x100fe200078e0a08 */
[----:B------:R-:W-:Y:S01]  /*98a0*/  ISETP.GT.U32.AND P5, PT, R8, R10, PT ;  /* 0x0000000a0800720c */ /* 0x000fe20003fa4070 */
[----:B------:R-:W-:Y:S01]  /*98b0*/  @!P6 IMAD.IADD R72, R72, 0x1, -R8 ;  /* 0x000000014848e824 */ /* 0x000fe200078e0a08 */
[----:B------:R-:W-:Y:S01]  /*98c0*/  ISETP.GT.U32.AND P6, PT, R8, R6, PT ;  /* 0x000000060800720c */ /* 0x000fe20003fc4070 */
[C---:B------:R-:W-:Y:S01]  /*98d0*/  VIADD R5, R0.reuse, 0xaf ;  /* 0x000000af00057836 */ /* 0x040fe20000000000 */
[----:B------:R0:W-:Y:S01]  /*98e0*/  STL [R1+0x714], R11 ;  /* 0x0007140b01007387 */ /* 0x0001e20000100800 */
[----:B------:R-:W-:-:S02]  /*98f0*/  VIADD R12, R0, 0xad ;  /* 0x000000ad000c7836 */ /* 0x000fc40000000000 */
[----:B------:R-:W-:Y:S01]  /*9900*/  @!P1 IMAD.MOV R72, RZ, RZ, -R72 ;  /* 0x000000ffff489224 */ /* 0x000fe200078e0a48 */
[----:B------:R-:W-:Y:S01]  /*9910*/  IABS R7, R5 ;  /* 0x0000000500077213 */ /* 0x000fe20000000000 */
[----:B------:R-:W-:Y:S02]  /*9920*/  @!P4 IMAD.MOV R78, RZ, RZ, -R78 ;  /* 0x000000ffff4ec224 */ /* 0x000fe400078e0a4e */
[--C-:B------:R-:W-:Y:S01]  /*9930*/  @!P0 IMAD.IADD R4, R4, 0x1, -R8.reuse ;  /* 0x0000000104048824 */ /* 0x100fe200078e0a08 */
[----:B------:R-:W-:Y:S01]  /*9940*/  ISETP.GE.AND P0, PT, R13, RZ, PT ;  /* 0x000000ff0d00720c */ /* 0x000fe20003f06270 */
[----:B------:R-:W-:Y:S01]  /*9950*/  @!P5 IMAD.IADD R10, R10, 0x1, -R8 ;  /* 0x000000010a0ad824 */ /* 0x000fe200078e0a08 */
[----:B0-----:R-:W-:Y:S01]  /*9960*/  IABS R11, R12 ;  /* 0x0000000c000b7213 */ /* 0x001fe20000000000 */
[----:B------:R-:W-:-:S03]  /*9970*/  IMAD.HI.U32 R13, R9, R3, RZ ;  /* 0x00000003090d7227 */ /* 0x000fc600078e00ff */
[----:B------:R-:W-:Y:S01]  /*9980*/  ISETP.GT.U32.AND P5, PT, R8, R10, PT ;  /* 0x0000000a0800720c */ /* 0x000fe20003fa4070 */
[----:B------:R-:W-:Y:S01]  /*9990*/  @!P6 IMAD.IADD R6, R6, 0x1, -R8 ;  /* 0x000000010606e824 */ /* 0x000fe200078e0a08 */
[----:B------:R-:W-:Y:S01]  /*99a0*/  ISETP.GE.AND P6, PT, R12, RZ, PT ;  /* 0x000000ff0c00720c */ /* 0x000fe20003fc6270 */
[----:B------:R-:W-:-:S03]  /*99b0*/  IMAD.HI.U32 R12, R9, R7, RZ ;  /* 0x00000007090c7227 */ /* 0x000fc600078e00ff */
[C---:B------:R-:W-:Y:S01]  /*99c0*/  ISETP.GT.U32.AND P1, PT, R8.reuse, R6, PT ;  /* 0x000000060800720c */ /* 0x040fe20003f24070 */
[----:B------:R-:W-:Y:S02]  /*99d0*/  IMAD.MOV R13, RZ, RZ, -R13 ;  /* 0x000000ffff0d7224 */ /* 0x000fe400078e0a0d */
[----:B------:R-:W-:Y:S02]  /*99e0*/  IMAD.MOV R12, RZ, RZ, -R12 ;  /* 0x000000ffff0c7224 */ /* 0x000fe400078e0a0c */
[C---:B------:R-:W-:Y:S02]  /*99f0*/  IMAD R3, R8.reuse, R13, R3 ;  /* 0x0000000d08037224 */ /* 0x040fe400078e0203 */
[----:B------:R-:W-:Y:S02]  /*9a00*/  IMAD.MOV.U32 R15, RZ, RZ, R4 ;  /* 0x000000ffff0f7224 */ /* 0x000fe400078e0004 */
[C---:B------:R-:W-:Y:S02]  /*9a10*/  IMAD R4, R8.reuse, R12, R7 ;  /* 0x0000000c08047224 */ /* 0x040fe400078e0207 */
[----:B------:R-:W-:Y:S01]  /*9a20*/  @!P3 IMAD.MOV R15, RZ, RZ, -R15 ;  /* 0x000000ffff0fb224 */ /* 0x000fe200078e0a0f */
[----:B------:R-:W-:Y:S01]  /*9a30*/  ISETP.GT.U32.AND P3, PT, R8, R3, PT ;  /* 0x000000030800720c */ /* 0x000fe20003f64070 */
[----:B------:R-:W-:-:S03]  /*9a40*/  IMAD.HI.U32 R14, R9, R11, RZ ;  /* 0x0000000b090e7227 */ /* 0x000fc600078e00ff */
[----:B------:R-:W-:Y:S01]  /*9a50*/  STL [R1+0x704], R15 ;  /* 0x0007040f01007387 */ /* 0x000fe20000100800 */
[----:B------:R-:W-:Y:S01]  /*9a60*/  @!P5 IMAD.IADD R10, R10, 0x1, -R8 ;  /* 0x000000010a0ad824 */ /* 0x000fe200078e0a08 */
[----:B------:R-:W-:Y:S01]  /*9a70*/  ISETP.GT.U32.AND P5, PT, R8, R4, PT ;  /* 0x000000040800720c */ /* 0x000fe20003fa4070 */
[----:B------:R-:W-:Y:S02]  /*9a80*/  IMAD.MOV R14, RZ, RZ, -R14 ;  /* 0x000000ffff0e7224 */ /* 0x000fe400078e0a0e */
[--C-:B------:R-:W-:Y:S01]  /*9a90*/  @!P1 IMAD.IADD R6, R6, 0x1, -R8.reuse ;  /* 0x0000000106069824 */ /* 0x100fe200078e0a08 */
[----:B------:R-:W-:Y:S01]  /*9aa0*/  ISETP.GE.AND P1, PT, R2, RZ, PT ;  /* 0x000000ff0200720c */ /* 0x000fe20003f26270 */
[----:B------:R-:W-:Y:S02]  /*9ab0*/  IMAD R11, R8, R14, R11 ;  /* 0x0000000e080b7224 */ /* 0x000fe400078e020b */
[----:B------:R-:W-:Y:S02]  /*9ac0*/  VIADD R2, R0, 0xb1 ;  /* 0x000000b100027836 */ /* 0x000fe40000000000 */
[----:B------:R-:W-:Y:S01]  /*9ad0*/  @!P3 IMAD.IADD R3, R3, 0x1, -R8 ;  /* 0x000000010303b824 */ /* 0x000fe200078e0a08 */
[----:B------:R-:W-:Y:S01]  /*9ae0*/  ISETP.GT.U32.AND P4, PT, R8, R11, PT ;  /* 0x0000000b0800720c */ /* 0x000fe20003f84070 */
[----:B------:R-:W-:Y:S01]  /*9af0*/  IMAD.MOV.U32 R12, RZ, RZ, R6 ;  /* 0x000000ffff0c7224 */ /* 0x000fe200078e0006 */
[----:B------:R-:W-:Y:S01]  /*9b00*/  IABS R82, R2 ;  /* 0x0000000200527213 */ /* 0x000fe20000000000 */
[----:B------:R-:W-:Y:S01]  /*9b10*/  @!P5 IMAD.IADD R4, R4, 0x1, -R8 ;  /* 0x000000010404d824 */ /* 0x000fe200078e0a08 */
[----:B------:R-:W-:Y:S01]  /*9b20*/  ISETP.GT.U32.AND P5, PT, R8, R3, PT ;  /* 0x000000030800720c */ /* 0x000fe20003fa4070 */
[----:B------:R-:W-:-:S02]  /*9b30*/  VIADD R13, R0, 0xb0 ;  /* 0x000000b0000d7836 */ /* 0x000fc40000000000 */
[----:B------:R-:W-:-:S03]  /*9b40*/  IMAD.HI.U32 R6, R9, R82, RZ ;  /* 0x0000005209067227 */ /* 0x000fc600078e00ff */
[----:B------:R-:W-:Y:S01]  /*9b50*/  IABS R80, R13 ;  /* 0x0000000d00507213 */ /* 0x000fe20000000000 */
[----:B------:R-:W-:Y:S02]  /*9b60*/  IMAD.MOV R6, RZ, RZ, -R6 ;  /* 0x000000ffff067224 */ /* 0x000fe400078e0a06 */
[----:B------:R-:W-:Y:S01]  /*9b70*/  @!P4 IMAD.IADD R11, R11, 0x1, -R8 ;  /* 0x000000010b0bc824 */ /* 0x000fe200078e0a08 */
[----:B------:R-:W-:Y:S01]  /*9b80*/  ISETP.GE.AND P4, PT, R5, RZ, PT ;  /* 0x000000ff0500720c */ /* 0x000fe20003f86270 */
[C---:B------:R-:W-:Y:S02]  /*9b90*/  IMAD R82, R8.reuse, R6, R82 ;  /* 0x0000000608527224 */ /* 0x040fe400078e0252 */
[----:B------:R-:W-:Y:S01]  /*9ba0*/  @!P5 IMAD.IADD R3, R3, 0x1, -R8 ;  /* 0x000000010303d824 */ /* 0x000fe200078e0a08 */
[C---:B------:R-:W-:Y:S01]  /*9bb0*/  ISETP.GT.U32.AND P3, PT, R8.reuse, R11, PT ;  /* 0x0000000b0800720c */ /* 0x040fe20003f64070 */
[----:B------:R-:W-:Y:S01]  /*9bc0*/  @!P2 IMAD.MOV R12, RZ, RZ, -R12 ;  /* 0x000000ffff0ca224 */ /* 0x000fe200078e0a0c */
[C---:B------:R-:W-:Y:S01]  /*9bd0*/  ISETP.GT.U32.AND P5, PT, R8.reuse, R82, PT ;  /* 0x000000520800720c */ /* 0x040fe20003fa4070 */
[----:B------:R-:W-:Y:S01]  /*9be0*/  IMAD.HI.U32 R7, R9, R80, RZ ;  /* 0x0000005009077227 */ /* 0x000fe200078e00ff */
[----:B------:R-:W-:-:S02]  /*9bf0*/  ISETP.GT.U32.AND P2, PT, R8, R4, PT ;  /* 0x000000040800720c */ /* 0x000fc40003f44070 */
[----:B------:R0:W-:Y:S01]  /*9c00*/  STL [R1+0x6f8], R12 ;  /* 0x0006f80c01007387 */ /* 0x0001e20000100800 */
[----:B------:R-:W-:Y:S02]  /*9c10*/  IMAD.MOV R7, RZ, RZ, -R7 ;  /* 0x000000ffff077224 */ /* 0x000fe400078e0a07 */
[----:B------:R-:W-:Y:S02]  /*9c20*/  @!P0 IMAD.MOV R10, RZ, RZ, -R10 ;  /* 0x000000ffff0a8224 */ /* 0x000fe400078e0a0a */
[----:B------:R-:W-:Y:S02]  /*9c30*/  IMAD R80, R8, R7, R80 ;  /* 0x0000000708507224 */ /* 0x000fe400078e0250 */
[--C-:B------:R-:W-:Y:S01]  /*9c40*/  @!P3 IMAD.IADD R11, R11, 0x1, -R8.reuse ;  /* 0x000000010b0bb824 */ /* 0x100fe200078e0a08 */
[----:B------:R1:W-:Y:S01]  /*9c50*/  STL [R1+0x6e8], R10 ;  /* 0x0006e80a01007387 */ /* 0x0003e20000100800 */
[----:B------:R-:W-:Y:S01]  /*9c60*/  @!P5 IMAD.IADD R82, R82, 0x1, -R8 ;  /* 0x000000015252d824 */ /* 0x000fe200078e0a08 */
[----:B------:R-:W-:Y:S01]  /*9c70*/  ISETP.GT.U32.AND P3, PT, R8, R80, PT ;  /* 0x000000500800720c */ /* 0x000fe20003f64070 */
[----:B0-----:R-:W-:-:S02]  /*9c80*/  VIADD R12, R0, 0xb3 ;  /* 0x000000b3000c7836 */ /* 0x001fc40000000000 */
[----:B------:R-:W-:Y:S01]  /*9c90*/  VIADD R5, R0, 0xb2 ;  /* 0x000000b200057836 */ /* 0x000fe20000000000 */
[----:B------:R-:W-:Y:S01]  /*9ca0*/  ISETP.GT.U32.AND P5, PT, R8, R82, PT ;  /* 0x000000520800720c */ /* 0x000fe20003fa4070 */
[----:B------:R-:W-:Y:S01]  /*9cb0*/  @!P1 IMAD.MOV R3, RZ, RZ, -R3 ;  /* 0x000000ffff039224 */ /* 0x000fe200078e0a03 */
[----:B------:R-:W-:Y:S01]  /*9cc0*/  IABS R7, R12 ;  /* 0x0000000c00077213 */ /* 0x000fe20000000000 */
[----:B------:R-:W-:Y:S01]  /*9cd0*/  VIADD R6, R0, 0xb4 ;  /* 0x000000b400067836 */ /* 0x000fe20000000000 */
[----:B------:R-:W-:Y:S01]  /*9ce0*/  IABS R15, R5 ;  /* 0x00000005000f7213 */ /* 0x000fe20000000000 */
[----:B-1----:R-:W-:Y:S01]  /*9cf0*/  IMAD.MOV.U32 R10, RZ, RZ, R11 ;  /* 0x000000ffff0a7224 */ /* 0x002fe200078e000b */
[----:B------:R-:W-:Y:S01]  /*9d00*/  ISETP.GE.AND P1, PT, R5, RZ, PT ;  /* 0x000000ff0500720c */ /* 0x000fe20003f26270 */
[----:B------:R-:W-:-:S04]  /*9d10*/  IMAD.HI.U32 R14, R9, R7, RZ ;  /* 0x00000007090e7227 */ /* 0x000fc800078e00ff */
[----:B------:R-:W-:Y:S02]  /*9d20*/  @!P6 IMAD.MOV R10, RZ, RZ, -R10 ;  /* 0x000000ffff0ae224 */ /* 0x000fe400078e0a0a */
[----:B------:R-:W-:Y:S02]  /*9d30*/  IMAD.MOV R14, RZ, RZ, -R14 ;  /* 0x000000ffff0e7224 */ /* 0x000fe400078e0a0e */
[----:B------:R-:W-:Y:S01]  /*9d40*/  IMAD.HI.U32 R16, R9, R15, RZ ;  /* 0x0000000f09107227 */ /* 0x000fe200078e00ff */
[----:B------:R-:W-:Y:S03]  /*9d50*/  STL [R1+0x6ec], R10 ;  /* 0x0006ec0a01007387 */ /* 0x000fe60000100800 */
[----:B------:R-:W-:Y:S01]  /*9d60*/  IMAD.MOV R16, RZ, RZ, -R16 ;  /* 0x000000ffff107224 */ /* 0x000fe200078e0a10 */
[----:B------:R0:W-:Y:S01]  /*9d70*/  STL [R1+0x6f0], R3 ;  /* 0x0006f00301007387 */ /* 0x0001e20000100800 */
[--C-:B------:R-:W-:Y:S01]  /*9d80*/  @!P2 IMAD.IADD R4, R4, 0x1, -R8.reuse ;  /* 0x000000010404a824 */ /* 0x100fe200078e0a08 */
[----:B------:R-:W-:Y:S01]  /*9d90*/  ISETP.GE.AND P2, PT, R13, RZ, PT ;  /* 0x000000ff0d00720c */ /* 0x000fe20003f46270 */
[--C-:B------:R-:W-:Y:S01]  /*9da0*/  @!P3 IMAD.IADD R80, R80, 0x1, -R8.reuse ;  /* 0x000000015050b824 */ /* 0x100fe200078e0a08 */
[----:B------:R-:W-:Y:S01]  /*9db0*/  ISETP.GE.AND P3, PT, R2, RZ, PT ;  /* 0x000000ff0200720c */ /* 0x000fe20003f66270 */
[----:B------:R-:W-:Y:S01]  /*9dc0*/  @!P5 IMAD.IADD R82, R82, 0x1, -R8 ;  /* 0x000000015252d824 */ /* 0x000fe200078e0a08 */
[----:B------:R-:W-:Y:S01]  /*9dd0*/  IABS R13, R6 ;  /* 0x00000006000d7213 */ /* 0x000fe20000000000 */
[C---:B------:R-:W-:Y:S01]  /*9de0*/  IMAD R2, R8.reuse, R16, R15 ;  /* 0x0000001008027224 */ /* 0x040fe200078e020f */
[----:B------:R-:W-:Y:S01]  /*9df0*/  ISETP.GT.U32.AND P0, PT, R8, R80, PT ;  /* 0x000000500800720c */ /* 0x000fe20003f04070 */
[----:B------:R-:W-:Y:S01]  /*9e00*/  @!P4 IMAD.MOV R4, RZ, RZ, -R4 ;  /* 0x000000ffff04c224 */ /* 0x000fe200078e0a04 */
[----:B------:R-:W-:Y:S01]  /*9e10*/  ISETP.GE.AND P4, PT, R12, RZ, PT ;  /* 0x000000ff0c00720c */ /* 0x000fe20003f86270 */
[C---:B0-----:R-:W-:Y:S01]  /*9e20*/  IMAD R3, R8.reuse, R14, R7 ;  /* 0x0000000e08037224 */ /* 0x041fe200078e0207 */
[C---:B------:R-:W-:Y:S01]  /*9e30*/  ISETP.GT.U32.AND P6, PT, R8.reuse, R2, PT ;  /* 0x000000020800720c */ /* 0x040fe20003fc4070 */
[----:B------:R-:W-:Y:S01]  /*9e40*/  IMAD.HI.U32 R5, R9, R13, RZ ;  /* 0x0000000d09057227 */ /* 0x000fe200078e00ff */
[----:B------:R0:W-:Y:S02]  /*9e50*/  STL [R1+0x6f4], R4 ;  /* 0x0006f40401007387 */ /* 0x0001e40000100800 */
[----:B------:R-:W-:Y:S01]  /*9e60*/  ISETP.GT.U32.AND P5, PT, R8, R3, PT ;  /* 0x000000030800720c */ /* 0x000fe20003fa4070 */
[----:B------:R-:W-:-:S02]  /*9e70*/  IMAD.MOV R5, RZ, RZ, -R5 ;  /* 0x000000ffff057224 */ /* 0x000fc400078e0a05 */
[----:B------:R-:W-:Y:S02]  /*9e80*/  @!P3 IMAD.MOV R82, RZ, RZ, -R82 ;  /* 0x000000ffff52b224 */ /* 0x000fe400078e0a52 */
[----:B------:R-:W-:Y:S02]  /*9e90*/  IMAD R13, R8, R5, R13 ;  /* 0x00000005080d7224 */ /* 0x000fe400078e020d */
[--C-:B------:R-:W-:Y:S01]  /*9ea0*/  @!P0 IMAD.IADD R80, R80, 0x1, -R8.reuse ;  /* 0x0000000150508824 */ /* 0x100fe200078e0a08 */
[----:B------:R-:W-:Y:S01]  /*9eb0*/  ISETP.GE.AND P0, PT, R6, RZ, PT ;  /* 0x000000ff0600720c */ /* 0x000fe20003f06270 */
[----:B0-----:R-:W-:Y:S01]  /*9ec0*/  VIADD R4, R0, 0xb5 ;  /* 0x000000b500047836 */ /* 0x001fe20000000000 */
[----:B------:R-:W-:Y:S01]  /*9ed0*/  ISETP.GT.U32.AND P3, PT, R8, R13, PT ;  /* 0x0000000d0800720c */ /* 0x000fe20003f64070 */
[--C-:B------:R-:W-:Y:S02]  /*9ee0*/  @!P6 IMAD.IADD R2, R2, 0x1, -R8.reuse ;  /* 0x000000010202e824 */ /* 0x100fe400078e0a08 */
[----:B------:R-:W-:Y:S01]  /*9ef0*/  @!P5 IMAD.IADD R3, R3, 0x1, -R8 ;  /* 0x000000010303d824 */ /* 0x000fe200078e0a08 */
[----:B------:R-:W-:Y:S01]  /*9f00*/  IABS R7, R4 ;  /* 0x0000000400077213 */ /* 0x000fe20000000000 */
[----:B------:R-:W-:Y:S01]  /*9f10*/  @!P2 IMAD.MOV R80, RZ, RZ, -R80 ;  /* 0x000000ffff50a224 */ /* 0x000fe200078e0a50 */
[----:B------:R-:W-:Y:S01]  /*9f20*/  ISETP.GT.U32.AND P6, PT, R8, R2, PT ;  /* 0x000000020800720c */ /* 0x000fe20003fc4070 */
[----:B------:R-:W-:Y:S01]  /*9f30*/  VIADD R11, R0, 0xb7 ;  /* 0x000000b7000b7836 */ /* 0x000fe20000000000 */
[----:B------:R-:W-:Y:S01]  /*9f40*/  ISETP.GT.U32.AND P5, PT, R8, R3, PT ;  /* 0x000000030800720c */ /* 0x000fe20003fa4070 */
[----:B------:R-:W-:Y:S01]  /*9f50*/  IMAD.HI.U32 R10, R9, R7, RZ ;  /* 0x00000007090a7227 */ /* 0x000fe200078e00ff */
[----:B------:R-:W-:-:S02]  /*9f60*/  ISETP.GE.AND P2, PT, R4, RZ, PT ;  /* 0x000000ff0400720c */ /* 0x000fc40003f46270 */
[----:B------:R-:W-:Y:S01]  /*9f70*/  IABS R5, R11 ;  /* 0x0000000b00057213 */ /* 0x000fe20000000000 */
[----:B------:R-:W-:Y:S02]  /*9f80*/  IMAD.MOV R10, RZ, RZ, -R10 ;  /* 0x000000ffff0a7224 */ /* 0x000fe400078e0a0a */
[----:B------:R-:W-:Y:S02]  /*9f90*/  VIADD R4, R0, 0xb6 ;  /* 0x000000b600047836 */ /* 0x000fe40000000000 */
[C---:B------:R-:W-:Y:S02]  /*9fa0*/  IMAD R7, R8.reuse, R10, R7 ;  /* 0x0000000a08077224 */ /* 0x040fe400078e0207 */
[--C-:B------:R-:W-:Y:S01]  /*9fb0*/  @!P3 IMAD.IADD R13, R13, 0x1, -R8.reuse ;  /* 0x000000010d0db824 */ /* 0x100fe200078e0a08 */
[----:B------:R-:W-:Y:S01]  /*9fc0*/  IABS R6, R4 ;  /* 0x0000000400067213 */ /* 0x000fe20000000000 */
[--C-:B------:R-:W-:Y:S01]  /*9fd0*/  @!P5 IMAD.IADD R3, R3, 0x1, -R8.reuse ;  /* 0x000000010303d824 */ /* 0x100fe200078e0a08 */
[----:B------:R-:W-:Y:S01]  /*9fe0*/  ISETP.GT.U32.AND P5, PT, R8, R7, PT ;  /* 0x000000070800720c */ /* 0x000fe20003fa4070 */
[----:B------:R-:W-:Y:S01]  /*9ff0*/  @!P6 IMAD.IADD R2, R2, 0x1, -R8 ;  /* 0x000000010202e824 */ /* 0x000fe200078e0a08 */
[----:B------:R-:W-:Y:S01]  /*a000*/  ISETP.GT.U32.AND P3, PT, R8, R13, PT ;  /* 0x0000000d0800720c */ /* 0x000fe20003f64070 */
[----:B------:R-:W-:Y:S01]  /*a010*/  IMAD.HI.U32 R12, R9, R6, RZ ;  /* 0x00000006090c7227 */ /* 0x000fe200078e00ff */
[----:B------:R-:W-:-:S03]  /*a020*/  ISETP.GE.AND P6, PT, R4, RZ, PT ;  /* 0x000000ff0400720c */ /* 0x000fc60003fc6270 */
[----:B------:R-:W-:Y:S02]  /*a030*/  VIADD R4, R0, 0xb8 ;  /* 0x000000b800047836 */ /* 0x000fe40000000000 */
[----:B------:R-:W-:Y:S02]  /*a040*/  IMAD.MOV.U32 R15, RZ, RZ, R2 ;  /* 0x000000ffff0f7224 */ /* 0x000fe400078e0002 */
[----:B------:R-:W-:Y:S01]  /*a050*/  IMAD.HI.U32 R2, R9, R5, RZ ;  /* 0x0000000509027227 */ /* 0x000fe200078e00ff */
[----:B------:R-:W-:-:S03]  /*a060*/  IABS R10, R4 ;  /* 0x00000004000a7213 */ /* 0x000fc60000000000 */
[----:B------:R-:W-:Y:S02]  /*a070*/  IMAD.MOV R12, RZ, RZ, -R12 ;  /* 0x000000ffff0c7224 */ /* 0x000fe400078e0a0c */
[----:B------:R-:W-:Y:S02]  /*a080*/  IMAD.MOV.U32 R14, RZ, RZ, R3 ;  /* 0x000000ffff0e7224 */ /* 0x000fe400078e0003 */
[----:B------:R-:W-:Y:S02]  /*a090*/  @!P5 IMAD.IADD R7, R7, 0x1, -R8 ;  /* 0x000000010707d824 */ /* 0x000fe400078e0a08 */
[----:B------:R-:W-:Y:S02]  /*a0a0*/  IMAD.MOV R3, RZ, RZ, -R2 ;  /* 0x000000ffff037224 */ /* 0x000fe400078e0a02 */
[C---:B------:R-:W-:Y:S01]  /*a0b0*/  IMAD R2, R8.reuse, R12, R6 ;  /* 0x0000000c08027224 */ /* 0x040fe200078e0206 */
[----:B------:R-:W-:Y:S01]  /*a0c0*/  ISETP.GT.U32.AND P5, PT, R8, R7, PT ;  /* 0x000000070800720c */ /* 0x000fe20003fa4070 */
[----:B------:R-:W-:Y:S01]  /*a0d0*/  @!P4 IMAD.MOV R14, RZ, RZ, -R14 ;  /* 0x000000ffff0ec224 */ /* 0x000fe200078e0a0e */
[----:B------:R-:W-:Y:S01]  /*a0e0*/  ISETP.GE.AND P4, PT, R4, RZ, PT ;  /* 0x000000ff0400720c */ /* 0x000fe20003f86270 */
[----:B------:R-:W-:-:S04]  /*a0f0*/  IMAD.HI.U32 R4, R9, R10, RZ ;  /* 0x0000000a09047227 */ /* 0x000fc800078e00ff */
[----:B------:R-:W-:Y:S01]  /*a100*/  @!P3 IMAD.IADD R13, R13, 0x1, -R8 ;  /* 0x000000010d0db824 */ /* 0x000fe200078e0a08 */
[C---:B------:R-:W-:Y:S01]  /*a110*/  ISETP.GT.U32.AND P3, PT, R8.reuse, R2, PT ;  /* 0x000000020800720c */ /* 0x040fe20003f64070 */
[----:B------:R-:W-:Y:S02]  /*a120*/  IMAD.MOV R4, RZ, RZ, -R4 ;  /* 0x000000ffff047224 */ /* 0x000fe400078e0a04 */
[----:B------:R-:W-:Y:S01]  /*a130*/  @!P1 IMAD.MOV R15, RZ, RZ, -R15 ;  /* 0x000000ffff0f9224 */ /* 0x000fe200078e0a0f */
[----:B------:R-:W-:Y:S01]  /*a140*/  ISETP.GE.AND P1, PT, R11, RZ, PT ;  /* 0x000000ff0b00720c */ /* 0x000fe20003f26270 */
[C---:B------:R-:W-:Y:S02]  /*a150*/  IMAD R3, R8.reuse, R3, R5 ;  /* 0x0000000308037224 */ /* 0x040fe400078e0205 */
[----:B------:R-:W-:Y:S01]  /*a160*/  IMAD.MOV.U32 R11, RZ, RZ, R13 ;  /* 0x000000ffff0b7224 */ /* 0x000fe200078e000d */
[----:B------:R-:W-:Y:S01]  /*a170*/  STL [R1+0x6e0], R15 ;  /* 0x0006e00f01007387 */ /* 0x000fe20000100800 */
[----:B------:R-:W-:-:S02]  /*a180*/  IMAD R84, R8, R4, R10 ;  /* 0x0000000408547224 */ /* 0x000fc400078e020a */
[----:B------:R-:W-:Y:S01]  /*a190*/  @!P0 IMAD.MOV R11, RZ, RZ, -R11 ;  /* 0x000000ffff0b8224 */ /* 0x000fe200078e0a0b */
[C---:B------:R-:W-:Y:S01]  /*a1a0*/  ISETP.GT.U32.AND P0, PT, R8.reuse, R3, PT ;  /* 0x000000030800720c */ /* 0x040fe20003f04070 */
[--C-:B------:R-:W-:Y:S01]  /*a1b0*/  @!P5 IMAD.IADD R7, R7, 0x1, -R8.reuse ;  /* 0x000000010707d824 */ /* 0x100fe200078e0a08 */
[----:B------:R-:W-:Y:S01]  /*a1c0*/  ISETP.GT.U32.AND P5, PT, R8, R84, PT ;  /* 0x000000540800720c */ /* 0x000fe20003fa4070 */
[--C-:B------:R-:W-:Y:S01]  /*a1d0*/  @!P3 IMAD.IADD R2, R2, 0x1, -R8.reuse ;  /* 0x000000010202b824 */ /* 0x100fe200078e0a08 */
[----:B------:R-:W-:Y:S01]  /*a1e0*/  STL [R1+0x6e4], R14 ;  /* 0x0006e40e01007387 */ /* 0x000fe20000100800 */
[C---:B------:R-:W-:Y:S02]  /*a1f0*/  VIADD R6, R0.reuse, 0xba ;  /* 0x000000ba00067836 */ /* 0x040fe40000000000 */
[----:B------:R-:W-:Y:S01]  /*a200*/  VIADD R12, R0, 0xb9 ;  /* 0x000000b9000c7836 */ /* 0x000fe20000000000 */
[----:B------:R-:W-:Y:S01]  /*a210*/  ISETP.GT.U32.AND P3, PT, R8, R2, PT ;  /* 0x000000020800720c */ /* 0x000fe20003f64070 */
[----:B------:R-:W-:Y:S01]  /*a220*/  VIADD R4, R0, 0xbb ;  /* 0x000000bb00047836 */ /* 0x000fe20000000000 */
[----:B------:R-:W-:Y:S01]  /*a230*/  IABS R10, R6 ;  /* 0x00000006000a7213 */ /* 0x000fe20000000000 */
[----:B------:R-:W-:Y:S01]  /*a240*/  IMAD.MOV.U32 R13, RZ, RZ, R7 ;  /* 0x000000ffff0d7224 */ /* 0x000fe200078e0007 */
[----:B------:R-:W-:Y:S01]  /*a250*/  IABS R86, R12 ;  /* 0x0000000c00567213 */ /* 0x000fe20000000000 */
[--C-:B------:R-:W-:Y:S01]  /*a260*/  @!P0 IMAD.IADD R3, R3, 0x1, -R8.reuse ;  /* 0x0000000103038824 */ /* 0x100fe200078e0a08 */
[----:B------:R-:W-:Y:S01]  /*a270*/  IABS R5, R4 ;  /* 0x0000000400057213 */ /* 0x000fe20000000000 */
[----:B------:R-:W-:Y:S01]  /*a280*/  @!P5 IMAD.IADD R84, R84, 0x1, -R8 ;  /* 0x000000015454d824 */ /* 0x000fe200078e0a08 */
[----:B------:R0:W-:Y:S01]  /*a290*/  STL [R1+0x6dc], R11 ;  /* 0x0006dc0b01007387 */ /* 0x0001e20000100800 */
[----:B------:R-:W-:Y:S01]  /*a2a0*/  IMAD.HI.U32 R7, R9, R10, RZ ;  /* 0x0000000a09077227 */ /* 0x000fe200078e00ff */
[----:B------:R-:W-:-:S02]  /*a2b0*/  ISETP.GT.U32.AND P0, PT, R8, R3, PT ;  /* 0x000000030800720c */ /* 0x000fc40003f04070 */
[----:B------:R-:W-:Y:S01]  /*a2c0*/  ISETP.GT.U32.AND P5, PT, R8, R84, PT ;  /* 0x000000540800720c */ /* 0x000fe20003fa4070 */
[----:B------:R-:W-:Y:S01]  /*a2d0*/  @!P2 IMAD.MOV R13, RZ, RZ, -R13 ;  /* 0x000000ffff0da224 */ /* 0x000fe200078e0a0d */
[----:B------:R-:W-:Y:S01]  /*a2e0*/  ISETP.GE.AND P2, PT, R12, RZ, PT ;  /* 0x000000ff0c00720c */ /* 0x000fe20003f46270 */
[----:B------:R-:W-:-:S03]  /*a2f0*/  IMAD.HI.U32 R12, R9, R5, RZ ;  /* 0x00000005090c7227 */ /* 0x000fc600078e00ff */
[----:B------:R1:W-:Y:S01]  /*a300*/  STL [R1+0x6d8], R13 ;  /* 0x0006d80d01007387 */ /* 0x0003e20000100800 */
[----:B0-----:R-:W-:-:S04]  /*a310*/  IMAD.HI.U32 R11, R9, R86, RZ ;  /* 0x00000056090b7227 */ /* 0x001fc800078e00ff */
[----:B------:R-:W-:Y:S02]  /*a320*/  IMAD.MOV R7, RZ, RZ, -R7 ;  /* 0x000000ffff077224 */ /* 0x000fe400078e0a07 */
[----:B------:R-:W-:Y:S01]  /*a330*/  @!P3 IMAD.IADD R2, R2, 0x1, -R8 ;  /* 0x000000010202b824 */ /* 0x000fe200078e0a08 */
[----:B------:R-:W-:Y:S01]  /*a340*/  ISETP.GE.AND P3, PT, R6, RZ, PT ;  /* 0x000000ff0600720c */ /* 0x000fe20003f66270 */
[----:B------:R-:W-:Y:S02]  /*a350*/  IMAD.MOV R11, RZ, RZ, -R11 ;  /* 0x000000ffff0b7224 */ /* 0x000fe400078e0a0b */
[----:B------:R-:W-:Y:S02]  /*a360*/  IMAD.MOV R6, RZ, RZ, -R12 ;  /* 0x000000ffff067224 */ /* 0x000fe400078e0a0c */
[----:B------:R-:W-:Y:S02]  /*a370*/  IMAD R10, R8, R7, R10 ;  /* 0x00000007080a7224 */ /* 0x000fe400078e020a */
[----:B------:R-:W-:-:S02]  /*a380*/  IMAD.MOV.U32 R14, RZ, RZ, R2 ;  /* 0x000000ffff0e7224 */ /* 0x000fc400078e0002 */
[C---:B------:R-:W-:Y:S02]  /*a390*/  IMAD R86, R8.reuse, R11, R86 ;  /* 0x0000000b08567224 */ /* 0x040fe400078e0256 */
[C---:B------:R-:W-:Y:S02]  /*a3a0*/  IMAD R5, R8.reuse, R6, R5 ;  /* 0x0000000608057224 */ /* 0x040fe400078e0205 */
[----:B------:R-:W-:Y:S01]  /*a3b0*/  @!P6 IMAD.MOV R14, RZ, RZ, -R14 ;  /* 0x000000ffff0ee224 */ /* 0x000fe200078e0a0e */
[C---:B------:R-:W-:Y:S01]  /*a3c0*/  ISETP.GT.U32.AND P6, PT, R8.reuse, R10, PT ;  /* 0x0000000a0800720c */ /* 0x040fe20003fc4070 */
[--C-:B------:R-:W-:Y:S01]  /*a3d0*/  @!P0 IMAD.IADD R3, R3, 0x1, -R8.reuse ;  /* 0x0000000103038824 */ /* 0x100fe200078e0a08 */
[----:B------:R-:W-:Y:S01]  /*a3e0*/  ISETP.GT.U32.AND P0, PT, R8, R86, PT ;  /* 0x000000560800720c */ /* 0x000fe20003f04070 */
[----:B------:R-:W-:Y:S01]  /*a3f0*/  @!P5 IMAD.IADD R84, R84, 0x1, -R8 ;  /* 0x000000015454d824 */ /* 0x000fe200078e0a08 */
[----:B------:R-:W-:Y:S01]  /*a400*/  ISETP.GT.U32.AND P5, PT, R8, R5, PT ;  /* 0x000000050800720c */ /* 0x000fe20003fa4070 */
[----:B-1----:R-:W-:Y:S01]  /*a410*/  IMAD.MOV.U32 R13, RZ, RZ, R3 ;  /* 0x000000ffff0d7224 */ /* 0x002fe200078e0003 */
[----:B------:R0:W-:Y:S01]  /*a420*/  STL [R1+0x6d0], R14 ;  /* 0x0006d00e01007387 */ /* 0x0001e20000100800 */
[----:B------:R-:W-:-:S02]  /*a430*/  VIADD R2, R0, 0xbc ;  /* 0x000000bc00027836 */ /* 0x000fc40000000000 */
[----:B------:R-:W-:Y:S01]  /*a440*/  @!P1 IMAD.MOV R13, RZ, RZ, -R13 ;  /* 0x000000ffff0d9224 */ /* 0x000fe200078e0a0d */
[----:B------:R-:W-:Y:S01]  /*a450*/  ISETP.GE.AND P1, PT, R4, RZ, PT ;  /* 0x000000ff0400720c */ /* 0x000fe20003f26270 */
[----:B------:R-:W-:Y:S01]  /*a460*/  VIADD R12, R0, 0xbe ;  /* 0x000000be000c7836 */ /* 0x000fe20000000000 */
[----:B------:R-:W-:Y:S01]  /*a470*/  IABS R3, R2 ;  /* 0x0000000200037213 */ /* 0x000fe20000000000 */
[--C-:B------:R-:W-:Y:S01]  /*a480*/  @!P6 IMAD.IADD R10, R10, 0x1, -R8.reuse ;  /* 0x000000010a0ae824 */ /* 0x100fe200078e0a08 */
[----:B------:R1:W-:Y:S01]  /*a490*/  STL [R1+0x6d4], R13 ;  /* 0x0006d40d01007387 */ /* 0x0003e20000100800 */
[--C-:B------:R-:W-:Y:S01]  /*a4a0*/  @!P0 IMAD.IADD R86, R86, 0x1, -R8.reuse ;  /* 0x0000000156568824 */ /* 0x100fe200078e0a08 */
[----:B------:R-:W-:Y:S01]  /*a4b0*/  ISETP.GE.AND P0, PT, R2, RZ, PT ;  /* 0x000000ff0200720c */ /* 0x000fe20003f06270 */
[----:B0-----:R-:W-:Y:S02]  /*a4c0*/  VIADD R14, R0, 0xbd ;  /* 0x000000bd000e7836 */ /* 0x001fe40000000000 */
[----:B------:R-:W-:Y:S01]  /*a4d0*/  @!P5 IMAD.IADD R5, R5, 0x1, -R8 ;  /* 0x000000010505d824 */ /* 0x000fe200078e0a08 */
[----:B------:R-:W-:Y:S01]  /*a4e0*/  ISETP.GT.U32.AND P5, PT, R8, R10, PT ;  /* 0x0000000a0800720c */ /* 0x000fe20003fa4070 */
[----:B------:R-:W-:Y:S01]  /*a4f0*/  IMAD.HI.U32 R2, R9, R3, RZ ;  /* 0x0000000309027227 */ /* 0x000fe200078e00ff */
[----:B------:R-:W-:-:S02]  /*a500*/  IABS R4, R14 ;  /* 0x0000000e00047213 */ /* 0x000fc40000000000 */
[----:B------:R-:W-:Y:S01]  /*a510*/  ISETP.GT.U32.AND P6, PT, R8, R86, PT ;  /* 0x000000560800720c */ /* 0x000fe20003fc4070 */
[----:B------:R-:W-:Y:S01]  /*a520*/  IMAD.MOV R7, RZ, RZ, -R2 ;  /* 0x000000ffff077224 */ /* 0x000fe200078e0a02 */
[----:B------:R-:W-:Y:S01]  /*a530*/  IABS R2, R12 ;  /* 0x0000000c00027213 */ /* 0x000fe20000000000 */
[----:B------:R-:W-:-:S04]  /*a540*/  IMAD.HI.U32 R6, R9, R4, RZ ;  /* 0x0000000409067227 */ /* 0x000fc800078e00ff */
[----:B------:R-:W-:Y:S02]  /*a550*/  IMAD.MOV R6, RZ, RZ, -R6 ;  /* 0x000000ffff067224 */ /* 0x000fe400078e0a06 */
[C---:B------:R-:W-:Y:S02]  /*a560*/  IMAD R3, R8.reuse, R7, R3 ;  /* 0x0000000708037224 */ /* 0x040fe400078e0203 */
[----:B------:R-:W-:Y:S02]  /*a570*/  IMAD R4, R8, R6, R4 ;  /* 0x0000000608047224 */ /* 0x000fe400078e0204 */
[--C-:B------:R-:W-:Y:S02]  /*a580*/  @!P5 IMAD.IADD R10, R10, 0x1, -R8.reuse ;  /* 0x000000010a0ad824 */ /* 0x100fe400078e0a08 */
[----:B------:R-:W-:Y:S01]  /*a590*/  @!P6 IMAD.IADD R86, R86, 0x1, -R8 ;  /* 0x000000015656e824 */ /* 0x000fe200078e0a08 */
[----:B------:R-:W-:Y:S01]  /*a5a0*/  ISETP.GT.U32.AND P5, PT, R8, R4, PT ;  /* 0x000000040800720c */ /* 0x000fe20003fa4070 */
[----:B------:R-:W-:Y:S01]  /*a5b0*/  VIADD R7, R0, 0xbf ;  /* 0x000000bf00077836 */ /* 0x000fe20000000000 */
[----:B------:R-:W-:Y:S01]  /*a5c0*/  ISETP.GT.U32.AND P6, PT, R8, R3, PT ;  /* 0x000000030800720c */ /* 0x000fe20003fc4070 */
[----:B-1----:R-:W-:-:S03]  /*a5d0*/  IMAD.HI.U32 R13, R9, R2, RZ ;  /* 0x00000002090d7227 */ /* 0x002fc600078e00ff */
[----:B------:R-:W-:Y:S01]  /*a5e0*/  IABS R11, R7 ;  /* 0x00000007000b7213 */ /* 0x000fe20000000000 */
[----:B------:R-:W-:Y:S01]  /*a5f0*/  @!P4 IMAD.MOV R84, RZ, RZ, -R84 ;  /* 0x000000ffff54c224 */ /* 0x000fe200078e0a54 */
[----:B------:R-:W-:Y:S01]  /*a600*/  ISETP.GT.U32.AND P4, PT, R8, R5, PT ;  /* 0x000000050800720c */ /* 0x000fe20003f84070 */
[----:B------:R-:W-:Y:S02]  /*a610*/  IMAD.MOV R13, RZ, RZ, -R13 ;  /* 0x000000ffff0d7224 */ /* 0x000fe400078e0a0d */
[----:B------:R-:W-:Y:S02]  /*a620*/  @!P2 IMAD.MOV R86, RZ, RZ, -R86 ;  /* 0x000000ffff56a224 */ /* 0x000fe400078e0a56 */
[--C-:B------:R-:W-:Y:S02]  /*a630*/  @!P5 IMAD.IADD R4, R4, 0x1, -R8.reuse ;  /* 0x000000010404d824 */ /* 0x100fe400078e0a08 */
[----:B------:R-:W-:Y:S01]  /*a640*/  @!P6 IMAD.IADD R3, R3, 0x1, -R8 ;  /* 0x000000010303e824 */ /* 0x000fe200078e0a08 */
[----:B------:R-:W-:Y:S01]  /*a650*/  ISETP.GE.AND P6, PT, R12, RZ, PT ;  /* 0x000000ff0c00720c */ /* 0x000fe20003fc6270 */
[----:B------:R-:W-:Y:S01]  /*a660*/  IMAD.HI.U32 R12, R9, R11, RZ ;  /* 0x0000000b090c7227 */ /* 0x000fe200078e00ff */
[----:B------:R-:W-:-:S02]  /*a670*/  ISETP.GT.U32.AND P5, PT, R8, R4, PT ;  /* 0x000000040800720c */ /* 0x000fc40003fa4070 */
[C---:B------:R-:W-:Y:S01]  /*a680*/  ISETP.GT.U32.AND P2, PT, R8.reuse, R3, PT ;  /* 0x000000030800720c */ /* 0x040fe20003f44070 */
[C---:B------:R-:W-:Y:S02]  /*a690*/  IMAD R2, R8.reuse, R13, R2 ;  /* 0x0000000d08027224 */ /* 0x040fe400078e0202 */
[----:B------:R-:W-:Y:S02]  /*a6a0*/  IMAD.MOV R12, RZ, RZ, -R12 ;  /* 0x000000ffff0c7224 */ /* 0x000fe400078e0a0c */
[----:B------:R-:W-:Y:S02]  /*a6b0*/  IMAD.MOV.U32 R16, RZ, RZ, R10 ;  /* 0x000000ffff107224 */ /* 0x000fe400078e000a */
[C---:B------:R-:W-:Y:S02]  /*a6c0*/  IMAD R11, R8.reuse, R12, R11 ;  /* 0x0000000c080b7224 */ /* 0x040fe400078e020b */
[----:B------:R-:W-:Y:S01]  /*a6d0*/  @!P3 IMAD.MOV R16, RZ, RZ, -R16 ;  /* 0x000000ffff10b224 */ /* 0x000fe200078e0a10 */
[----:B------:R-:W-:Y:S01]  /*a6e0*/  ISETP.GT.U32.AND P3, PT, R8, R2, PT ;  /* 0x000000020800720c */ /* 0x000fe20003f64070 */
[--C-:B------:R-:W-:Y:S01]  /*a6f0*/  @!P4 IMAD.IADD R5, R5, 0x1, -R8.reuse ;  /* 0x000000010505c824 */ /* 0x100fe200078e0a08 */
[----:B------:R-:W-:Y:S01]  /*a700*/  ISETP.GE.AND P4, PT, R14, RZ, PT ;  /* 0x000000ff0e00720c */ /* 0x000fe20003f86270 */
[--C-:B------:R-:W-:Y:S01]  /*a710*/  @!P5 IMAD.IADD R4, R4, 0x1, -R8.reuse ;  /* 0x000000010404d824 */ /* 0x100fe200078e0a08 */
[----:B------:R-:W-:Y:S01]  /*a720*/  ISETP.GT.U32.AND P5, PT, R8, R11, PT ;  /* 0x0000000b0800720c */ /* 0x000fe20003fa4070 */
[----:B------:R-:W-:Y:S01]  /*a730*/  IMAD.MOV.U32 R15, RZ, RZ, R5 ;  /* 0x000000ffff0f7224 */ /* 0x000fe200078e0005 */
[----:B------:R0:W-:Y:S01]  /*a740*/  STL [R1+0x6c8], R16 ;  /* 0x0006c81001007387 */ /* 0x0001e20000100800 */
[----:B------:R-:W-:-:S02]  /*a750*/  @!P2 IMAD.IADD R3, R3, 0x1, -R8 ;  /* 0x000000010303a824 */ /* 0x000fc400078e0a08 */
[C---:B------:R-:W-:Y:S02]  /*a760*/  VIADD R6, R0.reuse, 0xc0 ;  /* 0x000000c000067836 */ /* 0x040fe40000000000 */
[----:B------:R-:W-:Y:S01]  /*a770*/  @!P1 IMAD.MOV R15, RZ, RZ, -R15 ;  /* 0x000000ffff0f9224 */ /* 0x000fe200078e0a0f */
[----:B------:R-:W-:Y:S01]  /*a780*/  ISETP.GE.AND P1, PT, R7, RZ, PT ;  /* 0x000000ff0700720c */ /* 0x000fe20003f26270 */
[----:B------:R-:W-:Y:S01]  /*a790*/  IMAD.MOV.U32 R10, RZ, RZ, R3 ;  /* 0x000000ffff0a7224 */ /* 0x000fe200078e0003 */
[----:B------:R-:W-:Y:S01]  /*a7a0*/  IABS R88, R6 ;  /* 0x0000000600587213 */ /* 0x000fe20000000000 */
[----:B------:R-:W-:Y:S01]  /*a7b0*/  VIADD R7, R0, 0xc1 ;  /* 0x000000c100077836 */ /* 0x000fe20000000000 */
[----:B------:R-:W-:Y:S01]  /*a7c0*/  ISETP.GE.AND P2, PT, R6, RZ, PT ;  /* 0x000000ff0600720c */ /* 0x000fe20003f46270 */
[----:B------:R-:W-:Y:S01]  /*a7d0*/  @!P3 IMAD.IADD R2, R2, 0x1, -R8 ;  /* 0x000000010202b824 */ /* 0x000fe200078e0a08 */
[----:B------:R-:W-:Y:S01]  /*a7e0*/  STL [R1+0x6cc], R15 ;  /* 0x0006cc0f01007387 */ /* 0x000fe20000100800 */
[----:B------:R-:W-:Y:S01]  /*a7f0*/  @!P0 IMAD.MOV R10, RZ, RZ, -R10 ;  /* 0x000000ffff0a8224 */ /* 0x000fe200078e0a0a */
[----:B------:R-:W-:Y:S01]  /*a800*/  IABS R90, R7 ;  /* 0x00000007005a7213 */ /* 0x000fe20000000000 */
[----:B------:R-:W-:Y:S01]  /*a810*/  VIADD R6, R0, 0xc2 ;  /* 0x000000c200067836 */ /* 0x000fe20000000000 */
[----:B------:R-:W-:Y:S01]  /*a820*/  ISETP.GT.U32.AND P0, PT, R8, R2, PT ;  /* 0x000000020800720c */ /* 0x000fe20003f04070 */
[----:B------:R-:W-:Y:S01]  /*a830*/  @!P5 IMAD.IADD R11, R11, 0x1, -R8 ;  /* 0x000000010b0bd824 */ /* 0x000fe200078e0a08 */
[----:B------:R1:W-:Y:S01]  /*a840*/  STL [R1+0x6bc], R10 ;  /* 0x0006bc0a01007387 */ /* 0x0003e20000100800 */
[----:B------:R-:W-:Y:S01]  /*a850*/  IMAD.HI.U32 R13, R9, R88, RZ ;  /* 0x00000058090d7227 */ /* 0x000fe200078e00ff */
[----:B0-----:R-:W-:-:S02]  /*a860*/  IABS R16, R6 ;  /* 0x0000000600107213 */ /* 0x001fc40000000000 */
[----:B------:R-:W-:Y:S01]  /*a870*/  ISETP.GT.U32.AND P5, PT, R8, R11, PT ;  /* 0x0000000b0800720c */ /* 0x000fe20003fa4070 */
[----:B------:R-:W-:Y:S02]  /*a880*/  IMAD.MOV R13, RZ, RZ, -R13 ;  /* 0x000000ffff0d7224 */ /* 0x000fe400078e0a0d */
[----:B------:R-:W-:-:S04]  /*a890*/  IMAD.HI.U32 R3, R9, R16, RZ ;  /* 0x0000001009037227 */ /* 0x000fc800078e00ff */
[----:B-1----:R-:W-:Y:S02]  /*a8a0*/  IMAD.MOV.U32 R10, RZ, RZ, R4 ;  /* 0x000000ffff0a7224 */ /* 0x002fe400078e0004 */
[----:B------:R-:W-:-:S04]  /*a8b0*/  IMAD.HI.U32 R4, R9, R90, RZ ;  /* 0x0000005a09047227 */ /* 0x000fc800078e00ff */
[----:B------:R-:W-:Y:S02]  /*a8c0*/  IMAD.MOV R4, RZ, RZ, -R4 ;  /* 0x000000ffff047224 */ /* 0x000fe400078e0a04 */
[----:B------:R-:W-:Y:S02]  /*a8d0*/  IMAD.MOV R3, RZ, RZ, -R3 ;  /* 0x000000ffff037224 */ /* 0x000fe400078e0a03 */
[----:B------:R-:W-:Y:S01]  /*a8e0*/  @!P0 IMAD.IADD R2, R2, 0x1, -R8 ;  /* 0x0000000102028824 */ /* 0x000fe200078e0a08 */
[----:B------:R-:W-:Y:S01]  /*a8f0*/  ISETP.GE.AND P0, PT, R6, RZ, PT ;  /* 0x000000ff0600720c */ /* 0x000fe20003f06270 */
[C---:B------:R-:W-:Y:S02]  /*a900*/  IMAD R90, R8.reuse, R4, R90 ;  /* 0x00000004085a7224 */ /* 0x040fe400078e025a */
[C---:B------:R-:W-:Y:S02]  /*a910*/  IMAD R88, R8.reuse, R13, R88 ;  /* 0x0000000d08587224 */ /* 0x040fe400078e0258 */
[----:B------:R-:W-:-:S02]  /*a920*/  IMAD R16, R8, R3, R16 ;  /* 0x0000000308107224 */ /* 0x000fc400078e0210 */
[----:B------:R-:W-:Y:S01]  /*a930*/  @!P5 IMAD.IADD R11, R11, 0x1, -R8 ;  /* 0x000000010b0bd824 */ /* 0x000fe200078e0a08 */
[C---:B------:R-:W-:Y:S01]  /*a940*/  ISETP.GT.U32.AND P5, PT, R8.reuse, R90, PT ;  /* 0x0000005a0800720c */ /* 0x040fe20003fa4070 */
[----:B------:R-:W-:Y:S01]  /*a950*/  IMAD.MOV.U32 R13, RZ, RZ, R2 ;  /* 0x000000ffff0d7224 */ /* 0x000fe200078e0002 */
[----:B------:R-:W-:Y:S01]  /*a960*/  ISETP.GT.U32.AND P3, PT, R8, R88, PT ;  /* 0x000000580800720c */ /* 0x000fe20003f64070 */
[----:B------:R-:W-:Y:S02]  /*a970*/  VIADD R5, R0, 0xc3 ;  /* 0x000000c300057836 */ /* 0x000fe40000000000 */
[----:B------:R-:W-:Y:S01]  /*a980*/  @!P6 IMAD.MOV R13, RZ, RZ, -R13 ;  /* 0x000000ffff0de224 */ /* 0x000fe200078e0a0d */
[----:B------:R-:W-:Y:S01]  /*a990*/  ISETP.GT.U32.AND P6, PT, R8, R16, PT ;  /* 0x000000100800720c */ /* 0x000fe20003fc4070 */
[----:B------:R-:W-:Y:S01]  /*a9a0*/  @!P4 IMAD.MOV R10, RZ, RZ, -R10 ;  /* 0x000000ffff0ac224 */ /* 0x000fe200078e0a0a */
[----:B------:R-:W-:Y:S01]  /*a9b0*/  ISETP.GE.AND P4, PT, R7, RZ, PT ;  /* 0x000000ff0700720c */ /* 0x000fe20003f86270 */
[----:B------:R-:W-:Y:S01]  /*a9c0*/  VIADD R4, R0, 0xc4 ;  /* 0x000000c400047836 */ /* 0x000fe20000000000 */
[----:B------:R-:W-:Y:S01]  /*a9d0*/  IABS R7, R5 ;  /* 0x0000000500077213 */ /* 0x000fe20000000000 */
[----:B------:R-:W-:Y:S01]  /*a9e0*/  IMAD.MOV.U32 R12, RZ, RZ, R11 ;  /* 0x000000ffff0c7224 */ /* 0x000fe200078e000b */
[----:B------:R0:W-:Y:S01]  /*a9f0*/  STL [R1+0x6c4], R10 ;  /* 0x0006c40a01007387 */ /* 0x0001e20000100800 */
[----:B------:R-:W-:-:S02]  /*aa00*/  @!P5 IMAD.IADD R90, R90, 0x1, -R8 ;  /* 0x000000015a5ad824 */ /* 0x000fc400078e0a08 */
[C---:B------:R-:W-:Y:S01]  /*aa10*/  IMAD.HI.U32 R3, R9.reuse, R7, RZ ;  /* 0x0000000709037227 */ /* 0x040fe200078e00ff */
[----:B------:R-:W-:Y:S02]  /*aa20*/  STL [R1+0x6b4], R13 ;  /* 0x0006b40d01007387 */ /* 0x000fe40000100800 */
[----:B------:R-:W-:Y:S01]  /*aa30*/  ISETP.GT.U32.AND P5, PT, R8, R90, PT ;  /* 0x0000005a0800720c */ /* 0x000fe20003fa4070 */
[----:B------:R-:W-:Y:S02]  /*aa40*/  @!P6 IMAD.IADD R16, R16, 0x1, -R8 ;  /* 0x000000011010e824 */ /* 0x000fe400078e0a08 */
[----:B------:R-:W-:Y:S01]  /*aa50*/  @!P1 IMAD.MOV R12, RZ, RZ, -R12 ;  /* 0x000000ffff0c9224 */ /* 0x000fe200078e0a0c */
[----:B0-----:R-:W-:Y:S01]  /*aa60*/  IABS R10, R4 ;  /* 0x00000004000a7213 */ /* 0x001fe20000000000 */
[----:B------:R-:W-:Y:S01]  /*aa70*/  IMAD.MOV R3, RZ, RZ, -R3 ;  /* 0x000000ffff037224 */ /* 0x000fe200078e0a03 */
[----:B------:R-:W-:Y:S01]  /*aa80*/  ISETP.GT.U32.AND P6, PT, R8, R16, PT ;  /* 0x000000100800720c */ /* 0x000fe20003fc4070 */
[----:B------:R-:W-:Y:S01]  /*aa90*/  VIADD R15, R0, 0xc5 ;  /* 0x000000c5000f7836 */ /* 0x000fe20000000000 */
[----:B------:R0:W-:Y:S01]  /*aaa0*/  STL [R1+0x6b8], R12 ;  /* 0x0006b80c01007387 */ /* 0x0001e20000100800 */
[----:B------:R-:W-:Y:S01]  /*aab0*/  IMAD.HI.U32 R2, R9, R10, RZ ;  /* 0x0000000a09027227 */ /* 0x000fe200078e00ff */
[----:B------:R-:W-:-:S02]  /*aac0*/  ISETP.GE.AND P1, PT, R5, RZ, PT ;  /* 0x000000ff0500720c */ /* 0x000fc40003f26270 */
[----:B------:R-:W-:Y:S01]  /*aad0*/  IABS R5, R15 ;  /* 0x0000000f00057213 */ /* 0x000fe20000000000 */
[----:B------:R-:W-:Y:S02]  /*aae0*/  IMAD R7, R8, R3, R7 ;  /* 0x0000000308077224 */ /* 0x000fe400078e0207 */
[----:B------:R-:W-:Y:S02]  /*aaf0*/  IMAD.MOV R2, RZ, RZ, -R2 ;  /* 0x000000ffff027224 */ /* 0x000fe400078e0a02 */
[----:B------:R-:W-:Y:S01]  /*ab00*/  @!P5 IMAD.IADD R90, R90, 0x1, -R8 ;  /* 0x000000015a5ad824 */ /* 0x000fe200078e0a08 */
[----:B------:R-:W-:Y:S01]  /*ab10*/  ISETP.GT.U32.AND P5, PT, R8, R7, PT ;  /* 0x000000070800720c */ /* 0x000fe20003fa4070 */
[----:B0-----:R-:W-:Y:S02]  /*ab20*/  VIADD R12, R0, 0xc6 ;  /* 0x000000c6000c7836 */ /* 0x001fe40000000000 */
[----:B------:R-:W-:Y:S02]  /*ab30*/  IMAD R10, R8, R2, R10 ;  /* 0x00000002080a7224 */ /* 0x000fe400078e020a */
[----:B------:R-:W-:Y:S01]  /*ab40*/  IMAD.HI.U32 R11, R9, R5, RZ ;  /* 0x00000005090b7227 */ /* 0x000fe200078e00ff */
[----:B------:R-:W-:-:S03]  /*ab50*/  IABS R3, R12 ;  /* 0x0000000c00037213 */ /* 0x000fc60000000000 */
[----:B------:R-:W-:Y:S01]  /*ab60*/  @!P6 IMAD.IADD R16, R16, 0x1, -R8 ;  /* 0x000000011010e824 */ /* 0x000fe200078e0a08 */
[----:B------:R-:W-:Y:S01]  /*ab70*/  ISETP.GT.U32.AND P6, PT, R8, R10, PT ;  /* 0x0000000a0800720c */ /* 0x000fe20003fc4070 */
[----:B------:R-:W-:-:S04]  /*ab80*/  IMAD.HI.U32 R6, R9, R3, RZ ;  /* 0x0000000309067227 */ /* 0x000fc800078e00ff */
[----:B------:R-:W-:Y:S02]  /*ab90*/  IMAD.MOV R11, RZ, RZ, -R11 ;  /* 0x000000ffff0b7224 */ /* 0x000fe400078e0a0b */
[----:B------:R-:W-:Y:S02]  /*aba0*/  IMAD.MOV R6, RZ, RZ, -R6 ;  /* 0x000000ffff067224 */ /* 0x000fe400078e0a06 */
[----:B------:R-:W-:Y:S02]  /*abb0*/  IMAD R5, R8, R11, R5 ;  /* 0x0000000b08057224 */ /* 0x000fe400078e0205 */
[--C-:B------:R-:W-:Y:S02]  /*abc0*/  @!P3 IMAD.IADD R88, R88, 0x1, -R8.reuse ;  /* 0x000000015858b824 */ /* 0x100fe400078e0a08 */
[C---:B------:R-:W-:Y:S02]  /*abd0*/  IMAD R3, R8.reuse, R6, R3 ;  /* 0x0000000608037224 */ /* 0x040fe400078e0203 */
[--C-:B------:R-:W-:Y:S01]  /*abe0*/  @!P5 IMAD.IADD R7, R7, 0x1, -R8.reuse ;  /* 0x000000010707d824 */ /* 0x100fe200078e0a08 */
[----:B------:R-:W-:Y:S01]  /*abf0*/  ISETP.GT.U32.AND P5, PT, R8, R5, PT ;  /* 0x000000050800720c */ /* 0x000fe20003fa4070 */
[----:B------:R-:W-:Y:S01]  /*ac00*/  VIADD R14, R0, 0xc7 ;  /* 0x000000c7000e7836 */ /* 0x000fe20000000000 */
[----:B------:R-:W-:Y:S01]  /*ac10*/  ISETP.GT.U32.AND P3, PT, R8, R88, PT ;  /* 0x000000580800720c */ /* 0x000fe20003f64070 */
[----:B------:R-:W-:Y:S01]  /*ac20*/  @!P6 IMAD.IADD R10, R10, 0x1, -R8 ;  /* 0x000000010a0ae824 */ /* 0x000fe200078e0a08 */
[----:B------:R-:W-:Y:S01]  /*ac30*/  ISETP.GT.U32.AND P6, PT, R8, R3, PT ;  /* 0x000000030800720c */ /* 0x000fe20003fc4070 */
[----:B------:R-:W-:Y:S01]  /*ac40*/  VIADD R6, R0, 0xc9 ;  /* 0x000000c900067836 */ /* 0x000fe20000000000 */
[----:B------:R-:W-:Y:S01]  /*ac50*/  IABS R2, R14 ;  /* 0x0000000e00027213 */ /* 0x000fe20000000000 */
[----:B------:R-:W-:-:S02]  /*ac60*/  @!P4 IMAD.MOV R90, RZ, RZ, -R90 ;  /* 0x000000ffff5ac224 */ /* 0x000fc400078e0a5a */
[----:B------:R-:W-:Y:S01]  /*ac70*/  VIADD R11, R0, 0xca ;  /* 0x000000ca000b7836 */ /* 0x000fe20000000000 */
[----:B------:R-:W-:Y:S01]  /*ac80*/  IABS R93, R6 ;  /* 0x00000006005d7213 */ /* 0x000fe20000000000 */
[----:B------:R-:W-:-:S04]  /*ac90*/  IMAD.HI.U32 R17, R9, R2, RZ ;  /* 0x0000000209117227 */ /* 0x000fc800078e00ff */
[--C-:B------:R-:W-:Y:S01]  /*aca0*/  @!P5 IMAD.IADD R5, R5, 0x1, -R8.reuse ;  /* 0x000000010505d824 */ /* 0x100fe200078e0a08 */
[----:B------:R-:W-:Y:S01]  /*acb0*/  ISETP.GT.U32.AND P5, PT, R8, R7, PT ;  /* 0x000000070800720c */ /* 0x000fe20003fa4070 */
[--C-:B------:R-:W-:Y:S01]  /*acc0*/  @!P3 IMAD.IADD R88, R88, 0x1, -R8.reuse ;  /* 0x000000015858b824 */ /* 0x100fe200078e0a08 */
[----:B------:R-:W-:Y:S01]  /*acd0*/  ISETP.GE.AND P3, PT, R4, RZ, PT ;  /* 0x000000ff0400720c */ /* 0x000fe20003f66270 */
[----:B------:R-:W-:Y:S02]  /*ace0*/  IMAD.MOV R17, RZ, RZ, -R17 ;  /* 0x000000ffff117224 */ /* 0x000fe400078e0a11 */
[----:B------:R-:W-:Y:S02]  /*acf0*/  VIADD R4, R0, 0xc8 ;  /* 0x000000c800047836 */ /* 0x000fe40000000000 */
[----:B------:R-:W-:Y:S01]  /*ad00*/  @!P6 IMAD.IADD R3, R3, 0x1, -R8 ;  /* 0x000000010303e824 */ /* 0x000fe200078e0a08 */
[C---:B------:R-:W-:Y:S01]  /*ad10*/  ISETP.GT.U32.AND P6, PT, R8.reuse, R5, PT ;  /* 0x000000050800720c */ /* 0x040fe20003fc4070 */
[C---:B------:R-:W-:Y:S01]  /*ad20*/  IMAD R2, R8.reuse, R17, R2 ;  /* 0x0000001108027224 */ /* 0x040fe200078e0202 */
[----:B------:R-:W-:Y:S01]  /*ad30*/  IABS R92, R4 ;  /* 0x00000004005c7213 */ /* 0x000fe20000000000 */
[----:B------:R-:W-:Y:S01]  /*ad40*/  IMAD.HI.U32 R17, R9, R93, RZ ;  /* 0x0000005d09117227 */ /* 0x000fe200078e00ff */
[----:B------:R-:W-:-:S03]  /*ad50*/  ISETP.GT.U32.AND P4, PT, R8, R3, PT ;  /* 0x000000030800720c */ /* 0x000fc60003f84070 */
[----:B------:R-:W-:Y:S02]  /*ad60*/  IMAD.MOV R17, RZ, RZ, -R17 ;  /* 0x000000ffff117224 */ /* 0x000fe400078e0a11 */
[----:B------:R-:W-:Y:S01]  /*ad70*/  @!P2 IMAD.MOV R88, RZ, RZ, -R88 ;  /* 0x000000ffff58a224 */ /* 0x000fe200078e0a58 */
[----:B------:R-:W-:Y:S01]  /*ad80*/  ISETP.GT.U32.AND P2, PT, R8, R10, PT ;  /* 0x0000000a0800720c */ /* 0x000fe20003f44070 */
[----:B------:R-:W-:-:S04]  /*ad90*/  IMAD.HI.U32 R13, R9, R92, RZ ;  /* 0x0000005c090d7227 */ /* 0x000fc800078e00ff */
[C---:B------:R-:W-:Y:S02]  /*ada0*/  IMAD R93, R8.reuse, R17, R93 ;  /* 0x00000011085d7224 */ /* 0x040fe400078e025d */
[----:B------:R-:W-:Y:S02]  /*adb0*/  IMAD.MOV R13, RZ, RZ, -R13 ;  /* 0x000000ffff0d7224 */ /* 0x000fe400078e0a0d */
[----:B------:R-:W-:Y:S01]  /*adc0*/  @!P6 IMAD.IADD R5, R5, 0x1, -R8 ;  /* 0x000000010505e824 */ /* 0x000fe200078e0a08 */
[C---:B------:R-:W-:Y:S01]  /*add0*/  ISETP.GT.U32.AND P6, PT, R8.reuse, R93, PT ;  /* 0x0000005d0800720c */ /* 0x040fe20003fc4070 */
[----:B------:R-:W-:Y:S02]  /*ade0*/  IMAD.MOV.U32 R18, RZ, RZ, R16 ;  /* 0x000000ffff127224 */ /* 0x000fe400078e0010 */
[C---:B------:R-:W-:Y:S01]  /*adf0*/  IMAD R92, R8.reuse, R13, R92 ;  /* 0x0000000d085c7224 */ /* 0x040fe200078e025c */
[----:B------:R-:W-:Y:S01]  /*ae00*/  IABS R13, R11 ;  /* 0x0000000b000d7213 */ /* 0x000fe20000000000 */
[----:B------:R-:W-:Y:S01]  /*ae10*/  @!P0 IMAD.MOV R18, RZ, RZ, -R18 ;  /* 0x000000ffff128224 */ /* 0x000fe200078e0a12 */
[----:B------:R-:W-:Y:S01]  /*ae20*/  ISETP.GT.U32.AND P0, PT, R8, R2, PT ;  /* 0x000000020800720c */ /* 0x000fe20003f04070 */
[--C-:B------:R-:W-:Y:S01]  /*ae30*/  @!P2 IMAD.IADD R10, R10, 0x1, -R8.reuse ;  /* 0x000000010a0aa824 */ /* 0x100fe200078e0a08 */
[----:B------:R-:W-:Y:S01]  /*ae40*/  ISETP.GE.AND P2, PT, R15, RZ, PT ;  /* 0x000000ff0f00720c */ /* 0x000fe20003f46270 */
[--C-:B------:R-:W-:Y:S01]  /*ae50*/  @!P5 IMAD.IADD R7, R7, 0x1, -R8.reuse ;  /* 0x000000010707d824 */ /* 0x100fe200078e0a08 */
[----:B------:R-:W-:Y:S01]  /*ae60*/  ISETP.GT.U32.AND P5, PT, R8, R92, PT ;  /* 0x0000005c0800720c */ /* 0x000fe20003fa4070 */
[----:B------:R-:W-:Y:S01]  /*ae70*/  @!P4 IMAD.IADD R3, R3, 0x1, -R8 ;  /* 0x000000010303c824 */ /* 0x000fe200078e0a08 */
[----:B------:R-:W-:Y:S01]  /*ae80*/  ISETP.GE.AND P4, PT, R12, RZ, PT ;  /* 0x000000ff0c00720c */ /* 0x000fe20003f86270 */
[----:B------:R-:W-:Y:S01]  /*ae90*/  IMAD.MOV.U32 R16, RZ, RZ, R13 ;  /* 0x000000ffff107224 */ /* 0x000fe200078e000d */
[----:B------:R0:W-:Y:S01]  /*aea0*/  STL [R1+0x6ac], R18 ;  /* 0x0006ac1201007387 */ /* 0x0001e20000100800 */
[----:B------:R-:W-:-:S02]  /*aeb0*/  VIADD R13, R0, 0xcb ;  /* 0x000000cb000d7836 */ /* 0x000fc40000000000 */
[----:B------:R-:W-:Y:S02]  /*aec0*/  @!P6 IMAD.IADD R93, R93, 0x1, -R8 ;  /* 0x000000015d5de824 */ /* 0x000fe400078e0a08 */
[----:B------:R-:W-:Y:S01]  /*aed0*/  IMAD.HI.U32 R15, R9, R16, RZ ;  /* 0x00000010090f7227 */ /* 0x000fe200078e00ff */
[----:B------:R-:W-:Y:S02]  /*aee0*/  IABS R12, R13 ;  /* 0x0000000d000c7213 */ /* 0x000fe40000000000 */
[----:B------:R-:W-:Y:S01]  /*aef0*/  ISETP.GT.U32.AND P6, PT, R8, R93, PT ;  /* 0x0000005d0800720c */ /* 0x000fe20003fc4070 */
[----:B------:R-:W-:Y:S02]  /*af00*/  IMAD.MOV.U32 R17, RZ, RZ, R10 ;  /* 0x000000ffff117224 */ /* 0x000fe400078e000a */
[----:B0-----:R-:W-:Y:S02]  /*af10*/  IMAD.MOV.U32 R18, RZ, RZ, R7 ;  /* 0x000000ffff127224 */ /* 0x001fe400078e0007 */
[----:B------:R-:W-:-:S02]  /*af20*/  IMAD.MOV.U32 R10, RZ, RZ, R5 ;  /* 0x000000ffff0a7224 */ /* 0x000fc400078e0005 */
[----:B------:R-:W-:Y:S02]  /*af30*/  IMAD.MOV.U32 R5, RZ, RZ, R3 ;  /* 0x000000ffff057224 */ /* 0x000fe400078e0003 */
[----:B------:R-:W-:Y:S01]  /*af40*/  @!P0 IMAD.IADD R2, R2, 0x1, -R8 ;  /* 0x0000000102028824 */ /* 0x000fe200078e0a08 */
[----:B------:R-:W-:Y:S01]  /*af50*/  ISETP.GE.AND P0, PT, R14, RZ, PT ;  /* 0x000000ff0e00720c */ /* 0x000fe20003f06270 */
[----:B------:R-:W-:Y:S02]  /*af60*/  @!P1 IMAD.MOV R18, RZ, RZ, -R18 ;  /* 0x000000ffff129224 */ /* 0x000fe400078e0a12 */
[----:B------:R-:W-:Y:S01]  /*af70*/  IMAD.MOV R15, RZ, RZ, -R15 ;  /* 0x000000ffff0f7224 */ /* 0x000fe200078e0a0f */
[----:B------:R-:W-:Y:S01]  /*af80*/  ISETP.GT.U32.AND P1, PT, R8, R2, PT ;  /* 0x000000020800720c */ /* 0x000fe20003f24070 */
[----:B------:R-:W-:Y:S01]  /*af90*/  IMAD.HI.U32 R7, R9, R12, RZ ;  /* 0x0000000c09077227 */ /* 0x000fe200078e00ff */
[----:B------:R-:W-:Y:S03]  /*afa0*/  STL [R1+0x698], R18 ;  /* 0x0006981201007387 */ /* 0x000fe60000100800 */
[----:B------:R-:W-:-:S02]  /*afb0*/  @!P3 IMAD.MOV R17, RZ, RZ, -R17 ;  /* 0x000000ffff11b224 */ /* 0x000fc400078e0a11 */
[----:B------:R-:W-:Y:S01]  /*afc0*/  @!P2 IMAD.MOV R10, RZ, RZ, -R10 ;  /* 0x000000ffff0aa224 */ /* 0x000fe200078e0a0a */
[----:B------:R-:W-:Y:S01]  /*afd0*/  ISETP.GE.AND P2, PT, R6, RZ, PT ;  /* 0x000000ff0600720c */ /* 0x000fe20003f46270 */
[----:B------:R-:W-:Y:S01]  /*afe0*/  @!P5 IMAD.IADD R92, R92, 0x1, -R8 ;  /* 0x000000015c5cd824 */ /* 0x000fe200078e0a08 */
[----:B------:R-:W-:Y:S01]  /*aff0*/  ISETP.GE.AND P5, PT, R4, RZ, PT ;  /* 0x000000ff0400720c */ /* 0x000fe20003fa6270 */
[----:B------:R-:W-:Y:S01]  /*b000*/  @!P4 IMAD.MOV R5, RZ, RZ, -R5 ;  /* 0x000000ffff05c224 */ /* 0x000fe200078e0a05 */
[----:B------:R-:W-:Y:S01]  /*b010*/  STL [R1+0x69c], R17 ;  /* 0x00069c1101007387 */ /* 0x000fe20000100800 */
[C---:B------:R-:W-:Y:S01]  /*b020*/  IMAD R4, R8.reuse, R15, R16 ;  /* 0x0000000f08047224 */ /* 0x040fe200078e0210 */
[C---:B------:R-:W-:Y:S01]  /*b030*/  ISETP.GT.U32.AND P3, PT, R8.reuse, R92, PT ;  /* 0x0000005c0800720c */ /* 0x040fe20003f64070 */
[----:B------:R-:W-:Y:S01]  /*b040*/  IMAD.MOV R7, RZ, RZ, -R7 ;  /* 0x000000ffff077224 */ /* 0x000fe200078e0a07 */
[----:B------:R0:W-:Y:S01]  /*b050*/  STL [R1+0x6a4], R10 ;  /* 0x0006a40a01007387 */ /* 0x0001e20000100800 */
[--C-:B------:R-:W-:Y:S01]  /*b060*/  @!P6 IMAD.IADD R93, R93, 0x1, -R8.reuse ;  /* 0x000000015d5de824 */ /* 0x100fe200078e0a08 */
[----:B------:R-:W-:Y:S01]  /*b070*/  ISETP.GT.U32.AND P4, PT, R8, R4, PT ;  /* 0x000000040800720c */ /* 0x000fe20003f84070 */
[----:B------:R-:W-:Y:S01]  /*b080*/  @!P1 IMAD.IADD R2, R2, 0x1, -R8 ;  /* 0x0000000102029824 */ /* 0x000fe200078e0a08 */
[----:B------:R1:W-:Y:S01]  /*b090*/  STL [R1+0x6a8], R5 ;  /* 0x0006a80501007387 */ /* 0x0003e20000100800 */
[----:B------:R-:W-:Y:S01]  /*b0a0*/  VIADD R14, R0, 0xcc ;  /* 0x000000cc000e7836 */ /* 0x000fe20000000000 */
[----:B------:R-:W-:Y:S01]  /*b0b0*/  ISETP.GE.AND P1, PT, R11, RZ, PT ;  /* 0x000000ff0b00720c */ /* 0x000fe20003f26270 */
[----:B------:R-:W-:-:S02]  /*b0c0*/  @!P2 IMAD.MOV R93, RZ, RZ, -R93 ;  /* 0x000000ffff5da224 */ /* 0x000fc400078e0a5d */
[----:B0-----:R-:W-:Y:S01]  /*b0d0*/  IMAD.MOV.U32 R10, RZ, RZ, R2 ;  /* 0x000000ffff0a7224 */ /* 0x001fe200078e0002 */
[----:B------:R-:W-:Y:S01]  /*b0e0*/  IABS R3, R14 ;  /* 0x0000000e00037213 */ /* 0x000fe20000000000 */
[----:B------:R-:W-:Y:S02]  /*b0f0*/  VIADD R2, R0, 0xcd ;  /* 0x000000cd00027836 */ /* 0x000fe40000000000 */
[----:B-1----:R-:W-:Y:S02]  /*b100*/  IMAD R5, R8, R7, R12 ;  /* 0x0000000708057224 */ /* 0x002fe400078e020c */
[----:B------:R-:W-:Y:S01]  /*b110*/  @!P4 IMAD.IADD R4, R4, 0x1, -R8 ;  /* 0x000000010404c824 */ /* 0x000fe200078e0a08 */
[----:B------:R-:W-:Y:S01]  /*b120*/  IABS R11, R2 ;  /* 0x00000002000b7213 */ /* 0x000fe20000000000 */
[----:B------:R-:W-:Y:S01]  /*b130*/  @!P0 IMAD.MOV R10, RZ, RZ, -R10 ;  /* 0x000000ffff0a8224 */ /* 0x000fe200078e0a0a */
[C---:B------:R-:W-:Y:S01]  /*b140*/  ISETP.GT.U32.AND P6, PT, R8.reuse, R5, PT ;  /* 0x000000050800720c */ /* 0x040fe20003fc4070 */
[----:B------:R-:W-:Y:S01]  /*b150*/  IMAD.HI.U32 R6, R9, R3, RZ ;  /* 0x0000000309067227 */ /* 0x000fe200078e00ff */
[----:B------:R-:W-:-:S02]  /*b160*/  ISETP.GT.U32.AND P0, PT, R8, R4, PT ;  /* 0x000000040800720c */ /* 0x000fc40003f04070 */
[----:B------:R0:W-:Y:S01]  /*b170*/  STL [R1+0x6a0], R10 ;  /* 0x0006a00a01007387 */ /* 0x0001e20000100800 */
[----:B------:R-:W-:Y:S01]  /*b180*/  IMAD.MOV R6, RZ, RZ, -R6 ;  /* 0x000000ffff067224 */ /* 0x000fe200078e0a06 */
[----:B------:R-:W-:Y:S01]  /*b190*/  ISETP.GE.AND P4, PT, R14, RZ, PT ;  /* 0x000000ff0e00720c */ /* 0x000fe20003f86270 */
[----:B------:R-:W-:-:S04]  /*b1a0*/  IMAD.HI.U32 R7, R9, R11, RZ ;  /* 0x0000000b09077227 */ /* 0x000fc800078e00ff */
[----:B------:R-:W-:Y:S02]  /*b1b0*/  IMAD R3, R8, R6, R3 ;  /* 0x0000000608037224 */ /* 0x000fe400078e0203 */
[--C-:B------:R-:W-:Y:S02]  /*b1c0*/  @!P6 IMAD.IADD R5, R5, 0x1, -R8.reuse ;  /* 0x000000010505e824 */ /* 0x100fe400078e0a08 */
[----:B------:R-:W-:Y:S02]  /*b1d0*/  IMAD.MOV R7, RZ, RZ, -R7 ;  /* 0x000000ffff077224 */ /* 0x000fe400078e0a07 */
[----:B------:R-:W-:Y:S01]  /*b1e0*/  @!P0 IMAD.IADD R4, R4, 0x1, -R8 ;  /* 0x0000000104048824 */ /* 0x000fe200078e0a08 */
[C---:B------:R-:W-:Y:S01]  /*b1f0*/  ISETP.GT.U32.AND P6, PT, R8.reuse, R5, PT ;  /* 0x000000050800720c */ /* 0x040fe20003fc4070 */
[C---:B------:R-:W-:Y:S01]  /*b200*/  IMAD R11, R8.reuse, R7, R11 ;  /* 0x00000007080b7224 */ /* 0x040fe200078e020b */
[----:B------:R-:W-:Y:S01]  /*b210*/  ISETP.GT.U32.AND P0, PT, R8, R3, PT ;  /* 0x000000030800720c */ /* 0x000fe20003f04070 */
[----:B------:R-:W-:-:S02]  /*b220*/  VIADD R6, R0, 0xce ;  /* 0x000000ce00067836 */ /* 0x000fc40000000000 */
[----:B------:R-:W-:Y:S01]  /*b230*/  @!P3 IMAD.IADD R92, R92, 0x1, -R8 ;  /* 0x000000015c5cb824 */ /* 0x000fe200078e0a08 */
[----:B------:R-:W-:Y:S01]  /*b240*/  ISETP.GE.AND P3, PT, R13, RZ, PT ;  /* 0x000000ff0d00720c */ /* 0x000fe20003f66270 */
[C---:B------:R-:W-:Y:S01]  /*b250*/  VIADD R12, R0.reuse, 0xcf ;  /* 0x000000cf000c7836 */ /* 0x040fe20000000000 */
[----:B------:R-:W-:Y:S01]  /*b260*/  IABS R13, R6 ;  /* 0x00000006000d7213 */ /* 0x000fe20000000000 */
[----:B0-----:R-:W-:Y:S02]  /*b270*/  VIADD R10, R0, 0xd0 ;  /* 0x000000d0000a7836 */ /* 0x001fe40000000000 */
[----:B------:R-:W-:Y:S01]  /*b280*/  @!P5 IMAD.MOV R92, RZ, RZ, -R92 ;  /* 0x000000ffff5cd224 */ /* 0x000fe200078e0a5c */
[----:B------:R-:W-:Y:S01]  /*b290*/  IABS R14, R12 ;  /* 0x0000000c000e7213 */ /* 0x000fe20000000000 */
[----:B------:R-:W-:Y:S01]  /*b2a0*/  @!P6 IMAD.IADD R5, R5, 0x1, -R8 ;  /* 0x000000010505e824 */ /* 0x000fe200078e0a08 */
[----:B------:R-:W-:Y:S01]  /*b2b0*/  ISETP.GT.U32.AND P6, PT, R8, R11, PT ;  /* 0x0000000b0800720c */ /* 0x000fe20003fc4070 */
[----:B------:R-:W-:Y:S01]  /*b2c0*/  IMAD.HI.U32 R18, R9, R13, RZ ;  /* 0x0000000d09127227 */ /* 0x000fe200078e00ff */
[----:B------:R-:W-:-:S03]  /*b2d0*/  IABS R15, R10 ;  /* 0x0000000a000f7213 */ /* 0x000fc60000000000 */
[----:B------:R-:W-:Y:S01]  /*b2e0*/  @!P0 IMAD.IADD R3, R3, 0x1, -R8 ;  /* 0x0000000103038824 */ /* 0x000fe200078e0a08 */
[----:B------:R-:W-:Y:S01]  /*b2f0*/  ISETP.GE.AND P0, PT, R2, RZ, PT ;  /* 0x000000ff0200720c */ /* 0x000fe20003f06270 */
[----:B------:R-:W-:-:S04]  /*b300*/  IMAD.HI.U32 R16, R9, R14, RZ ;  /* 0x0000000e09107227 */ /* 0x000fc800078e00ff */
[----:B------:R-:W-:Y:S02]  /*b310*/  IMAD.MOV R18, RZ, RZ, -R18 ;  /* 0x000000ffff127224 */ /* 0x000fe400078e0a12 */
[----:B------:R-:W-:Y:S01]  /*b320*/  @!P6 IMAD.IADD R11, R11, 0x1, -R8 ;  /* 0x000000010b0be824 */ /* 0x000fe200078e0a08 */
[----:B------:R-:W-:Y:S01]  /*b330*/  ISETP.GT.U32.AND P6, PT, R8, R3, PT ;  /* 0x000000030800720c */ /* 0x000fe20003fc4070 */
[----:B------:R-:W-:-:S03]  /*b340*/  IMAD.HI.U32 R17, R9, R15, RZ ;  /* 0x0000000f09117227 */ /* 0x000fc600078e00ff */
[C---:B------:R-:W-:Y:S01]  /*b350*/  ISETP.GT.U32.AND P2, PT, R8.reuse, R11, PT ;  /* 0x0000000b0800720c */ /* 0x040fe20003f44070 */
[----:B------:R-:W-:Y:S02]  /*b360*/  IMAD.MOV R16, RZ, RZ, -R16 ;  /* 0x000000ffff107224 */ /* 0x000fe400078e0a10 */
[C---:B------:R-:W-:Y:S02]  /*b370*/  IMAD R2, R8.reuse, R18, R13 ;  /* 0x0000001208027224 */ /* 0x040fe400078e020d */
[----:B------:R-:W-:Y:S02]  /*b380*/  IMAD.MOV R17, RZ, RZ, -R17 ;  /* 0x000000ffff117224 */ /* 0x000fe400078e0a11 */
[C---:B------:R-:W-:Y:S01]  /*b390*/  IMAD R14, R8.reuse, R16, R14 ;  /* 0x00000010080e7224 */ /* 0x040fe200078e020e */
[C---:B------:R-:W-:Y:S01]  /*b3a0*/  ISETP.GT.U32.AND P5, PT, R8.reuse, R2, PT ;  /* 0x000000020800720c */ /* 0x040fe20003fa4070 */
[----:B------:R-:W-:Y:S02]  /*b3b0*/  IMAD.MOV.U32 R21, RZ, RZ, R4 ;  /* 0x000000ffff157224 */ /* 0x000fe400078e0004 */
[----:B------:R-:W-:-:S02]  /*b3c0*/  IMAD R15, R8, R17, R15 ;  /* 0x00000011080f7224 */ /* 0x000fc400078e020f */
[----:B------:R-:W-:Y:S01]  /*b3d0*/  @!P1 IMAD.MOV R21, RZ, RZ, -R21 ;  /* 0x000000ffff159224 */ /* 0x000fe200078e0a15 */
[C---:B------:R-:W-:Y:S01]  /*b3e0*/  ISETP.GT.U32.AND P1, PT, R8.reuse, R14, PT ;  /* 0x0000000e0800720c */ /* 0x040fe20003f24070 */
[--C-:B------:R-:W-:Y:S01]  /*b3f0*/  @!P6 IMAD.IADD R3, R3, 0x1, -R8.reuse ;  /* 0x000000010303e824 */ /* 0x100fe200078e0a08 */
[----:B------:R-:W-:Y:S01]  /*b400*/  ISETP.GT.U32.AND P6, PT, R8, R15, PT ;  /* 0x0000000f0800720c */ /* 0x000fe20003fc4070 */
[----:B------:R-:W-:Y:S01]  /*b410*/  VIADD R7, R0, 0xd1 ;  /* 0x000000d100077836 */ /* 0x000fe20000000000 */
[----:B------:R-:W-:Y:S01]  /*b420*/  STL [R1+0x688], R21 ;  /* 0x0006881501007387 */ /* 0x000fe20000100800 */
[----:B------:R-:W-:Y:S02]  /*b430*/  IMAD.MOV.U32 R19, RZ, RZ, R5 ;  /* 0x000000ffff137224 */ /* 0x000fe400078e0005 */
[--C-:B------:R-:W-:Y:S01]  /*b440*/  @!P5 IMAD.IADD R2, R2, 0x1, -R8.reuse ;  /* 0x000000010202d824 */ /* 0x100fe200078e0a08 */
[----:B------:R-:W-:Y:S01]  /*b450*/  IABS R13, R7 ;  /* 0x00000007000d7213 */ /* 0x000fe20000000000 */
[----:B------:R-:W-:Y:S01]  /*b460*/  VIADD R5, R0, 0xd2 ;  /* 0x000000d200057836 */ /* 0x000fe20000000000 */
[----:B------:R-:W-:Y:S01]  /*b470*/  ISETP.GE.AND P5, PT, R10, RZ, PT ;  /* 0x000000ff0a00720c */ /* 0x000fe20003fa6270 */
[--C-:B------:R-:W-:Y:S01]  /*b480*/  @!P2 IMAD.IADD R11, R11, 0x1, -R8.reuse ;  /* 0x000000010b0ba824 */ /* 0x100fe200078e0a08 */
[----:B------:R-:W-:Y:S01]  /*b490*/  ISETP.GE.AND P2, PT, R12, RZ, PT ;  /* 0x000000ff0c00720c */ /* 0x000fe20003f46270 */
[----:B------:R-:W-:Y:S01]  /*b4a0*/  @!P1 IMAD.IADD R14, R14, 0x1, -R8 ;  /* 0x000000010e0e9824 */ /* 0x000fe200078e0a08 */
[----:B------:R-:W-:Y:S01]  /*b4b0*/  ISETP.GT.U32.AND P1, PT, R8, R2, PT ;  /* 0x000000020800720c */ /* 0x000fe20003f24070 */
[----:B------:R-:W-:Y:S01]  /*b4c0*/  IMAD.HI.U32 R4, R9, R13, RZ ;  /* 0x0000000d09047227 */ /* 0x000fe200078e00ff */
[----:B------:R-:W-:-:S03]  /*b4d0*/  IABS R12, R5 ;  /* 0x00000005000c7213 */ /* 0x000fc60000000000 */
[----:B------:R-:W-:Y:S02]  /*b4e0*/  @!P6 IMAD.IADD R15, R15, 0x1, -R8 ;  /* 0x000000010f0fe824 */ /* 0x000fe400078e0a08 */
[----:B------:R-:W-:Y:S02]  /*b4f0*/  IMAD.MOV R4, RZ, RZ, -R4 ;  /* 0x000000ffff047224 */ /* 0x000fe400078e0a04 */
[----:B------:R-:W-:Y:S01]  /*b500*/  IMAD.MOV.U32 R16, RZ, RZ, R3 ;  /* 0x000000ffff107224 */ /* 0x000fe200078e0003 */
[----:B------:R-:W-:Y:S01]  /*b510*/  ISETP.GT.U32.AND P6, PT, R8, R15, PT ;  /* 0x0000000f0800720c */ /* 0x000fe20003fc4070 */
[----:B------:R-:W-:Y:S01]  /*b520*/  @!P3 IMAD.MOV R19, RZ, RZ, -R19 ;  /* 0x000000ffff13b224 */ /* 0x000fe200078e0a13 */
[----:B------:R-:W-:Y:S01]  /*b530*/  ISETP.GE.AND P3, PT, R6, RZ, PT ;  /* 0x000000ff0600720c */ /* 0x000fe20003f66270 */
[----:B------:R-:W-:-:S03]  /*b540*/  IMAD.HI.U32 R3, R9, R12, RZ ;  /* 0x0000000c09037227 */ /* 0x000fc600078e00ff */
[----:B------:R-:W-:Y:S01]  /*b550*/  STL [R1+0x690], R19 ;  /* 0x0006901301007387 */ /* 0x000fe20000100800 */
[----:B------:R-:W-:Y:S02]  /*b560*/  IMAD R6, R8, R4, R13 ;  /* 0x0000000408067224 */ /* 0x000fe400078e020d */
[----:B------:R-:W-:Y:S02]  /*b570*/  IMAD.MOV.U32 R13, RZ, RZ, R11 ;  /* 0x000000ffff0d7224 */ /* 0x000fe400078e000b */
[----:B------:R-:W-:Y:S02]  /*b580*/  VIADD R10, R0, 0xd3 ;  /* 0x000000d3000a7836 */ /* 0x000fe40000000000 */
[----:B------:R-:W-:Y:S02]  /*b590*/  IMAD.MOV R11, RZ, RZ, -R3 ;  /* 0x000000ffff0b7224 */ /* 0x000fe400078e0a03 */
[----:B------:R-:W-:Y:S01]  /*b5a0*/  @!P1 IMAD.IADD R2, R2, 0x1, -R8 ;  /* 0x0000000102029824 */ /* 0x000fe200078e0a08 */
[----:B------:R-:W-:Y:S01]  /*b5b0*/  ISETP.GE.AND P1, PT, R7, RZ, PT ;  /* 0x000000ff0700720c */ /* 0x000fe20003f26270 */
[----:B------:R-:W-:Y:S01]  /*b5c0*/  @!P0 IMAD.MOV R13, RZ, RZ, -R13 ;  /* 0x000000ffff0d8224 */ /* 0x000fe200078e0a0d */
[----:B------:R-:W-:Y:S01]  /*b5d0*/  IABS R4, R10 ;  /* 0x0000000a00047213 */ /* 0x000fe20000000000 */
[C---:B------:R-:W-:Y:S01]  /*b5e0*/  IMAD R7, R8.reuse, R11, R12 ;  /* 0x0000000b08077224 */ /* 0x040fe200078e020c */
[----:B------:R-:W-:Y:S01]  /*b5f0*/  ISETP.GT.U32.AND P0, PT, R8, R6, PT ;  /* 0x000000060800720c */ /* 0x000fe20003f04070 */
[----:B------:R-:W-:-:S02]  /*b600*/  @!P6 IMAD.IADD R15, R15, 0x1, -R8 ;  /* 0x000000010f0fe824 */ /* 0x000fc400078e0a08 */
[----:B------:R-:W-:Y:S01]  /*b610*/  IMAD.MOV.U32 R3, RZ, RZ, R4 ;  /* 0x000000ffff037224 */ /* 0x000fe200078e0004 */
[C---:B------:R-:W-:Y:S01]  /*b620*/  ISETP.GT.U32.AND P6, PT, R8.reuse, R7, PT ;  /* 0x000000070800720c */ /* 0x040fe20003fc4070 */
[----:B------:R-:W-:Y:S01]  /*b630*/  @!P4 IMAD.MOV R16, RZ, RZ, -R16 ;  /* 0x000000ffff10c224 */ /* 0x000fe200078e0a10 */
[----:B------:R-:W-:Y:S01]  /*b640*/  ISETP.GT.U32.AND P4, PT, R8, R14, PT ;  /* 0x0000000e0800720c */ /* 0x000fe20003f84070 */
[----:B------:R-:W-:-:S03]  /*b650*/  IMAD.HI.U32 R12, R9, R3, RZ ;  /* 0x00000003090c7227 */ /* 0x000fc600078e00ff */
[----:B------:R0:W-:Y:S01]  /*b660*/  STL [R1+0x680], R16 ;  /* 0x0006801001007387 */ /* 0x0001e20000100800 */
[----:B------:R-:W-:Y:S02]  /*b670*/  IMAD.MOV R12, RZ, RZ, -R12 ;  /* 0x000000ffff0c7224 */ /* 0x000fe400078e0a0c */
[----:B------:R-:W-:Y:S01]  /*b680*/  @!P0 IMAD.IADD R6, R6, 0x1, -R8 ;  /* 0x0000000106068824 */ /* 0x000fe200078e0a08 */
[----:B------:R1:W-:Y:S01]  /*b690*/  STL [R1+0x68c], R13 ;  /* 0x00068c0d01007387 */ /* 0x0003e20000100800 */
[----:B------:R-:W-:Y:S01]  /*b6a0*/  IMAD R3, R8, R12, R3 ;  /* 0x0000000c08037224 */ /* 0x000fe200078e0203 */
[----:B------:R-:W-:Y:S01]  /*b6b0*/  ISETP.GE.AND P0, PT, R10, RZ, PT ;  /* 0x000000ff0a00720c */ /* 0x000fe20003f06270 */
[----:B------:R-:W-:Y:S02]  /*b6c0*/  IMAD.MOV.U32 R18, RZ, RZ, R2 ;  /* 0x000000ffff127224 */ /* 0x000fe400078e0002 */
[----:B------:R-:W-:Y:S01]  /*b6d0*/  @!P6 IMAD.IADD R7, R7, 0x1, -R8 ;  /* 0x000000010707e824 */ /* 0x000fe200078e0a08 */
[----:B------:R-:W-:Y:S01]  /*b6e0*/  ISETP.GT.U32.AND P6, PT, R8, R6, PT ;  /* 0x000000060800720c */ /* 0x000fe20003fc4070 */
[----:B------:R-:W-:-:S02]  /*b6f0*/  VIADD R4, R0, 0xd4 ;  /* 0x000000d400047836 */ /* 0x000fc40000000000 */
[----:B------:R-:W-:Y:S01]  /*b700*/  @!P4 IMAD.IADD R14, R14, 0x1, -R8 ;  /* 0x000000010e0ec824 */ /* 0x000fe200078e0a08 */
[----:B------:R-:W-:Y:S01]  /*b710*/  ISETP.GE.AND P4, PT, R5, RZ, PT ;  /* 0x000000ff0500720c */ /* 0x000fe20003f86270 */
[----:B------:R-:W-:Y:S01]  /*b720*/  @!P3 IMAD.MOV R18, RZ, RZ, -R18 ;  /* 0x000000ffff12b224 */ /* 0x000fe200078e0a12 */
[----:B------:R-:W-:Y:S01]  /*b730*/  ISETP.GT.U32.AND P3, PT, R8, R3, PT ;  /* 0x000000030800720c */ /* 0x000fe20003f64070 */
[C---:B------:R-:W-:Y:S01]  /*b740*/  VIADD R11, R0.reuse, 0xd5 ;  /* 0x000000d5000b7836 */ /* 0x040fe20000000000 */
[----:B------:R-:W-:Y:S01]  /*b750*/  IABS R5, R4 ;  /* 0x0000000400057213 */ /* 0x000fe20000000000 */
[----:B------:R-:W-:Y:S01]  /*b760*/  IMAD.MOV.U32 R17, RZ, RZ, R14 ;  /* 0x000000ffff117224 */ /* 0x000fe200078e000e */
[----:B------:R-:W-:Y:S01]  /*b770*/  STL [R1+0x674], R18 ;  /* 0x0006741201007387 */ /* 0x000fe20000100800 */
[----:B------:R-:W-:Y:S01]  /*b780*/  VIADD R10, R0, 0xd6 ;  /* 0x000000d6000a7836 */ /* 0x000fe20000000000 */
[----:B0-----:R-:W-:Y:S01]  /*b790*/  IABS R16, R11 ;  /* 0x0000000b00107213 */ /* 0x001fe20000000000 */
[----:B-1----:R-:W-:-:S03]  /*b7a0*/  IMAD.HI.U32 R13, R9, R5, RZ ;  /* 0x00000005090d7227 */ /* 0x002fc600078e00ff */
[----:B------:R-:W-:Y:S01]  /*b7b0*/  IABS R12, R10 ;  /* 0x0000000a000c7213 */ /* 0x000fe20000000000 */
[----:B------:R-:W-:Y:S01]  /*b7c0*/  @!P2 IMAD.MOV R17, RZ, RZ, -R17 ;  /* 0x000000ffff11a224 */ /* 0x000fe200078e0a11 */
[----:B------:R-:W-:Y:S01]  /*b7d0*/  ISETP.GT.U32.AND P2, PT, R8, R7, PT ;  /* 0x000000070800720c */ /* 0x000fe20003f44070 */
[----:B------:R-:W-:Y:S02]  /*b7e0*/  @!P6 IMAD.IADD R6, R6, 0x1, -R8 ;  /* 0x000000010606e824 */ /* 0x000fe400078e0a08 */
[----:B------:R-:W-:Y:S01]  /*b7f0*/  IMAD.MOV R13, RZ, RZ, -R13 ;  /* 0x000000ffff0d7224 */ /* 0x000fe200078e0a0d */
[----:B------:R-:W-:Y:S01]  /*b800*/  STL [R1+0x67c], R17 ;  /* 0x00067c1101007387 */ /* 0x000fe20000100800 */
[----:B------:R-:W-:Y:S02]  /*b810*/  IMAD.MOV.U32 R2, RZ, RZ, R16 ;  /* 0x000000ffff027224 */ /* 0x000fe400078e0010 */
[----:B------:R-:W-:Y:S02]  /*b820*/  IMAD.MOV.U32 R14, RZ, RZ, R15 ;  /* 0x000000ffff0e7224 */ /* 0x000fe400078e000f */
[----:B------:R-:W-:Y:S01]  /*b830*/  @!P3 IMAD.IADD R3, R3, 0x1, -R8 ;  /* 0x000000010303b824 */ /* 0x000fe200078e0a08 */
[----:B------:R-:W-:Y:S01]  /*b840*/  ISETP.GE.AND P3, PT, R10, RZ, PT ;  /* 0x000000ff0a00720c */ /* 0x000fe20003f66270 */
[----:B------:R-:W-:-:S02]  /*b850*/  IMAD.MOV.U32 R16, RZ, RZ, R6 ;  /* 0x000000ffff107224 */ /* 0x000fc400078e0006 */
[----:B------:R-:W-:Y:S02]  /*b860*/  IMAD R5, R8, R13, R5 ;  /* 0x0000000d08057224 */ /* 0x000fe400078e0205 */
[----:B------:R-:W-:Y:S01]  /*b870*/  @!P5 IMAD.MOV R14, RZ, RZ, -R14 ;  /* 0x000000ffff0ed224 */ /* 0x000fe200078e0a0e */
[----:B------:R-:W-:Y:S01]  /*b880*/  ISETP.GE.AND P5, PT, R4, RZ, PT ;  /* 0x000000ff0400720c */ /* 0x000fe20003fa6270 */
[----:B------:R-:W-:Y:S01]  /*b890*/  @!P1 IMAD.MOV R16, RZ, RZ, -R16 ;  /* 0x000000ffff109224 */ /* 0x000fe200078e0a10 */
[C---:B------:R-:W-:Y:S01]  /*b8a0*/  ISETP.GT.U32.AND P1, PT, R8.reuse, R3, PT ;  /* 0x000000030800720c */ /* 0x040fe20003f24070 */
[C---:B------:R-:W-:Y:S01]  /*b8b0*/  IMAD.HI.U32 R13, R9.reuse, R2, RZ ;  /* 0x00000002090d7227 */ /* 0x040fe200078e00ff */
[----:B------:R-:W-:Y:S01]  /*b8c0*/  ISETP.GT.U32.AND P6, PT, R8, R5, PT ;  /* 0x000000050800720c */ /* 0x000fe20003fc4070 */
[----:B------:R0:W-:Y:S02]  /*b8d0*/  STL [R1], R14 ;  /* 0x0000000e01007387 */ /* 0x0001e40000100800 */
[----:B------:R-:W-:-:S02]  /*b8e0*/  IMAD.HI.U32 R4, R9, R12, RZ ;  /* 0x0000000c09047227 */ /* 0x000fc400078e00ff */
[----:B------:R1:W-:Y:S02]  /*b8f0*/  STL [R1+0x4], R16 ;  /* 0x0000041001007387 */ /* 0x0003e40000100800 */
[----:B------:R-:W-:Y:S01]  /*b900*/  @!P2 IMAD.IADD R7, R7, 0x1, -R8 ;  /* 0x000000010707a824 */ /* 0x000fe200078e0a08 */
[----:B------:R-:W-:Y:S01]  /*b910*/  ISETP.GE.AND P2, PT, R11, RZ, PT ;  /* 0x000000ff0b00720c */ /* 0x000fe20003f46270 */
[----:B------:R-:W-:Y:S02]  /*b920*/  IMAD.MOV R13, RZ, RZ, -R13 ;  /* 0x000000ffff0d7224 */ /* 0x000fe400078e0a0d */
[----:B------:R-:W-:Y:S02]  /*b930*/  IMAD.MOV R11, RZ, RZ, -R4 ;  /* 0x000000ffff0b7224 */ /* 0x000fe400078e0a04 */
[C---:B------:R-:W-:Y:S02]  /*b940*/  IMAD R4, R8.reuse, R13, R2 ;  /* 0x0000000d08047224 */ /* 0x040fe400078e0202 */
[----:B------:R-:W-:-:S02]  /*b950*/  IMAD R2, R8, R11, R12 ;  /* 0x0000000b08027224 */ /* 0x000fc400078e020c */
[----:B------:R-:W-:Y:S02]  /*b960*/  VIADD R15, R0, 0xd7 ;  /* 0x000000d7000f7836 */ /* 0x000fe40000000000 */
[--C-:B------:R-:W-:Y:S01]  /*b970*/  @!P1 IMAD.IADD R3, R3, 0x1, -R8.reuse ;  /* 0x0000000103039824 */ /* 0x100fe200078e0a08 */
[----:B------:R-:W-:Y:S01]  /*b980*/  ISETP.GT.U32.AND P1, PT, R8, R2, PT ;  /* 0x000000020800720c */ /* 0x000fe20003f24070 */
[----:B------:R-:W-:Y:S01]  /*b990*/  @!P6 IMAD.IADD R5, R5, 0x1, -R8 ;  /* 0x000000010505e824 */ /* 0x000fe200078e0a08 */
[----:B0-----:R-:W-:Y:S01]  /*b9a0*/  IABS R14, R15 ;  /* 0x0000000f000e7213 */ /* 0x001fe20000000000 */
[----:B------:R-:W-:Y:S02]  /*b9b0*/  IMAD.MOV.U32 R11, RZ, RZ, R7 ;  /* 0x000000ffff0b7224 */ /* 0x000fe400078e0007 */
[----:B------:R-:W-:Y:S01]  /*b9c0*/  VIADD R6, R0, 0xd9 ;  /* 0x000000d900067836 */ /* 0x000fe20000000000 */
[C---:B------:R-:W-:Y:S01]  /*b9d0*/  ISETP.GT.U32.AND P6, PT, R8.reuse, R5, PT ;  /* 0x000000050800720c */ /* 0x040fe20003fc4070 */
[----:B------:R-:W-:Y:S01]  /*b9e0*/  @!P4 IMAD.MOV R11, RZ, RZ, -R11 ;  /* 0x000000ffff0bc224 */ /* 0x000fe200078e0a0b */
[----:B------:R-:W-:Y:S01]  /*b9f0*/  ISETP.GT.U32.AND P4, PT, R8, R4, PT ;  /* 0x000000040800720c */ /* 0x000fe20003f84070 */
[----:B------:R-:W-:Y:S01]  /*ba00*/  IMAD.HI.U32 R13, R9, R14, RZ ;  /* 0x0000000e090d7227 */ /* 0x000fe200078e00ff */
[----:B-1----:R-:W-:-:S02]  /*ba10*/  IABS R16, R6 ;  /* 0x0000000600107213 */ /* 0x002fc40000000000 */
[----:B------:R0:W-:Y:S01]  /*ba20*/  STL [R1+0x66c], R11 ;  /* 0x00066c0b01007387 */ /* 0x0001e20000100800 */
[----:B------:R-:W-:Y:S02]  /*ba30*/  VIADD R12, R0, 0xda ;  /* 0x000000da000c7836 */ /* 0x000fe40000000000 */
[----:B------:R-:W-:Y:S02]  /*ba40*/  IMAD.MOV R13, RZ, RZ, -R13 ;  /* 0x000000ffff0d7224 */ /* 0x000fe400078e0a0d */
[----:B------:R-:W-:Y:S02]  /*ba50*/  @!P1 IMAD.IADD R2, R2, 0x1, -R8 ;  /* 0x0000000102029824 */ /* 0x000fe400078e0a08 */
[----:B------:R-:W-:Y:S02]  /*ba60*/  IMAD R13, R8, R13, R14 ;  /* 0x0000000d080d7224 */ /* 0x000fe400078e020e */
[--C-:B------:R-:W-:Y:S01]  /*ba70*/  @!P6 IMAD.IADD R5, R5, 0x1, -R8.reuse ;  /* 0x000000010505e824 */ /* 0x100fe200078e0a08 */
[----:B0-----:R-:W-:Y:S01]  /*ba80*/  IABS R11, R12 ;  /* 0x0000000c000b7213 */ /* 0x001fe20000000000 */
[----:B------:R-:W-:Y:S01]  /*ba90*/  @!P4 IMAD.IADD R4, R4, 0x1, -R8 ;  /* 0x000000010404c824 */ /* 0x000fe200078e0a08 */
[----:B------:R-:W-:Y:S01]  /*baa0*/  ISETP.GT.U32.AND P1, PT, R8, R2, PT ;  /* 0x000000020800720c */ /* 0x000fe20003f24070 */
[----:B------:R-:W-:Y:S01]  /*bab0*/  VIADD R10, R0, 0xd8 ;  /* 0x000000d8000a7836 */ /* 0x000fe20000000000 */
[----:B------:R-:W-:Y:S01]  /*bac0*/  ISETP.GE.AND P6, PT, R15, RZ, PT ;  /* 0x000000ff0f00720c */ /* 0x000fe20003fc6270 */
[----:B------:R-:W-:Y:S01]  /*bad0*/  IMAD.HI.U32 R15, R9, R16, RZ ;  /* 0x00000010090f7227 */ /* 0x000fe200078e00ff */
[----:B------:R-:W-:-:S02]  /*bae0*/  ISETP.GT.U32.AND P4, PT, R8, R13, PT ;  /* 0x0000000d0800720c */ /* 0x000fc40003f84070 */
[----:B------:R-:W-:Y:S01]  /*baf0*/  IABS R7, R10 ;  /* 0x0000000a00077213 */ /* 0x000fe20000000000 */
[----:B------:R-:W-:Y:S02]  /*bb00*/  IMAD.MOV.U32 R17, RZ, RZ, R3 ;  /* 0x000000ffff117224 */ /* 0x000fe400078e0003 */
[----:B------:R-:W-:Y:S02]  /*bb10*/  IMAD.MOV.U32 R14, RZ, RZ, R11 ;  /* 0x000000ffff0e7224 */ /* 0x000fe400078e000b */
[----:B------:R-:W-:Y:S02]  /*bb20*/  IMAD.MOV R15, RZ, RZ, -R15 ;  /* 0x000000ffff0f7224 */ /* 0x000fe400078e0a0f */
[----:B------:R-:W-:Y:S01]  /*bb30*/  @!P0 IMAD.MOV R17, RZ, RZ, -R17 ;  /* 0x000000ffff118224 */ /* 0x000fe200078e0a11 */
[----:B------:R-:W-:Y:S01]  /*bb40*/  ISETP.GT.U32.AND P0, PT, R8, R4, PT ;  /* 0x000000040800720c */ /* 0x000fe20003f04070 */
[----:B------:R-:W-:-:S03]  /*bb50*/  IMAD.HI.U32 R3, R9, R14, RZ ;  /* 0x0000000e09037227 */ /* 0x000fc600078e00ff */
[----:B------:R0:W-:Y:S01]  /*bb60*/  STL [R1+0x664], R17 ;  /* 0x0006641101007387 */ /* 0x0001e20000100800 */
[----:B------:R-:W-:Y:S02]  /*bb70*/  IMAD R15, R8, R15, R16 ;  /* 0x0000000f080f7224 */ /* 0x000fe400078e0210 */
[----:B------:R-:W-:Y:S01]  /*bb80*/  @!P5 IMAD.MOV R5, RZ, RZ, -R5 ;  /* 0x000000ffff05d224 */ /* 0x000fe200078e0a05 */
[----:B------:R-:W-:Y:S01]  /*bb90*/  ISETP.GE.AND P5, PT, R10, RZ, PT ;  /* 0x000000ff0a00720c */ /* 0x000fe20003fa6270 */
[----:B------:R-:W-:Y:S02]  /*bba0*/  IMAD.MOV R3, RZ, RZ, -R3 ;  /* 0x000000ffff037224 */ /* 0x000fe400078e0a03 */
[--C-:B------:R-:W-:Y:S01]  /*bbb0*/  @!P1 IMAD.IADD R2, R2, 0x1, -R8.reuse ;  /* 0x0000000102029824 */ /* 0x100fe200078e0a08 */
[----:B------:R-:W-:Y:S01]  /*bbc0*/  ISETP.GT.U32.AND P1, PT, R8, R15, PT ;  /* 0x0000000f0800720c */ /* 0x000fe20003f24070 */
[----:B------:R-:W-:Y:S01]  /*bbd0*/  IMAD.HI.U32 R11, R9, R7, RZ ;  /* 0x00000007090b7227 */ /* 0x000fe200078e00ff */
[----:B------:R1:W-:Y:S03]  /*bbe0*/  STL [R1+0x668], R5 ;  /* 0x0006680501007387 */ /* 0x0003e60000100800 */
[----:B------:R-:W-:-:S02]  /*bbf0*/  @!P4 IMAD.IADD R13, R13, 0x1, -R8 ;  /* 0x000000010d0dc824 */ /* 0x000fc400078e0a08 */
[C---:B------:R-:W-:Y:S02]  /*bc00*/  IMAD R3, R8.reuse, R3, R14 ;  /* 0x0000000308037224 */ /* 0x040fe400078e020e */
[----:B0-----:R-:W-:Y:S01]  /*bc10*/  IMAD.MOV.U32 R17, RZ, RZ, R2 ;  /* 0x000000ffff117224 */ /* 0x001fe200078e0002 */
[----:B------:R-:W-:Y:S01]  /*bc20*/  ISETP.GT.U32.AND P4, PT, R8, R13, PT ;  /* 0x0000000d0800720c */ /* 0x000fe20003f84070 */
[----:B------:R-:W-:Y:S02]  /*bc30*/  IMAD.MOV R11, RZ, RZ, -R11 ;  /* 0x000000ffff0b7224 */ /* 0x000fe400078e0a0b */
[----:B-1----:R-:W-:Y:S02]  /*bc40*/  VIADD R5, R0, 0xdb ;  /* 0x000000db00057836 */ /* 0x002fe40000000000 */
[----:B------:R-:W-:Y:S01]  /*bc50*/  @!P3 IMAD.MOV R17, RZ, RZ, -R17 ;  /* 0x000000ffff11b224 */ /* 0x000fe200078e0a11 */
[C---:B------:R-:W-:Y:S01]  /*bc60*/  ISETP.GT.U32.AND P3, PT, R8.reuse, R3, PT ;  /* 0x000000030800720c */ /* 0x040fe20003f64070 */
[----:B------:R-:W-:Y:S01]  /*bc70*/  IMAD R7, R8, R11, R7 ;  /* 0x0000000b08077224 */ /* 0x000fe200078e0207 */
[----:B------:R-:W-:Y:S01]  /*bc80*/  IABS R11, R5 ;  /* 0x00000005000b7213 */ /* 0x000fe20000000000 */
[----:B------:R-:W-:-:S02]  /*bc90*/  @!P0 IMAD.IADD R4, R4, 0x1, -R8 ;  /* 0x0000000104048824 */ /* 0x000fc400078e0a08 */
[----:B------:R-:W-:Y:S01]  /*bca0*/  @!P1 IMAD.IADD R15, R15, 0x1, -R8 ;  /* 0x000000010f0f9824 */ /* 0x000fe200078e0a08 */
[----:B------:R-:W-:Y:S01]  /*bcb0*/  ISETP.GT.U32.AND P0, PT, R8, R7, PT ;  /* 0x000000070800720c */ /* 0x000fe20003f04070 */
[----:B------:R-:W-:Y:S02]  /*bcc0*/  IMAD.MOV.U32 R18, RZ, RZ, R4 ;  /* 0x000000ffff127224 */ /* 0x000fe400078e0004 */
[----:B------:R-:W-:Y:S01]  /*bcd0*/  VIADD R4, R0, 0xdc ;  /* 0x000000dc00047836 */ /* 0x000fe20000000000 */
[----:B------:R-:W-:Y:S01]  /*bce0*/  ISETP.GT.U32.AND P1, PT, R8, R15, PT ;  /* 0x0000000f0800720c */ /* 0x000fe20003f24070 */
[----:B------:R-:W-:-:S04]  /*bcf0*/  IMAD.HI.U32 R2, R9, R11, RZ ;  /* 0x0000000b09027227 */ /* 0x000fc800078e00ff */
[----:B------:R-:W-:Y:S01]  /*bd00*/  @!P2 IMAD.MOV R18, RZ, RZ, -R18 ;  /* 0x000000ffff12a224 */ /* 0x000fe200078e0a12 */
[----:B------:R-:W-:Y:S01]  /*bd10*/  ISETP.GE.AND P2, PT, R6, RZ, PT ;  /* 0x000000ff0600720c */ /* 0x000fe20003f46270 */
[----:B------:R-:W-:Y:S01]  /*bd20*/  IMAD.MOV R2, RZ, RZ, -R2 ;  /* 0x000000ffff027224 */ /* 0x000fe200078e0a02 */
[----:B------:R-:W-:Y:S01]  /*bd30*/  IABS R6, R4 ;  /* 0x0000000400067213 */ /* 0x000fe20000000000 */
[--C-:B------:R-:W-:Y:S01]  /*bd40*/  @!P4 IMAD.IADD R13, R13, 0x1, -R8.reuse ;  /* 0x000000010d0dc824 */ /* 0x100fe200078e0a08 */
[----:B------:R-:W-:Y:S01]  /*bd50*/  ISETP.GE.AND P4, PT, R12, RZ, PT ;  /* 0x000000ff0c00720c */ /* 0x000fe20003f86270 */
[----:B------:R-:W-:Y:S01]  /*bd60*/  @!P3 IMAD.IADD R3, R3, 0x1, -R8 ;  /* 0x000000010303b824 */ /* 0x000fe200078e0a08 */
[----:B------:R-:W-:Y:S01]  /*bd70*/  STL [R1+0x654], R18 ;  /* 0x0006541201007387 */ /* 0x000fe20000100800 */
[----:B------:R-:W-:Y:S02]  /*bd80*/  IMAD R2, R8, R2, R11 ;  /* 0x0000000208027224 */ /* 0x000fe400078e020b */
[----:B------:R-:W-:Y:S01]  /*bd90*/  VIADD R10, R0, 0xdd ;  /* 0x000000dd000a7836 */ /* 0x000fe20000000000 */
[----:B------:R-:W-:Y:S01]  /*bda0*/  ISETP.GT.U32.AND P3, PT, R8, R3, PT ;  /* 0x000000030800720c */ /* 0x000fe20003f64070 */
[----:B------:R-:W-:Y:S01]  /*bdb0*/  IMAD.MOV.U32 R11, RZ, RZ, R6 ;  /* 0x000000ffff0b7224 */ /* 0x000fe200078e0006 */
[----:B------:R-:W-:Y:S01]  /*bdc0*/  STL [R1+0x658], R17 ;  /* 0x0006581101007387 */ /* 0x000fe20000100800 */
[----:B------:R-:W-:Y:S01]  /*bdd0*/  IMAD.MOV.U32 R14, RZ, RZ, R13 ;  /* 0x000000ffff0e7224 */ /* 0x000fe200078e000d */
[----:B------:R-:W-:Y:S01]  /*bde0*/  IABS R12, R10 ;  /* 0x0000000a000c7213 */ /* 0x000fe20000000000 */
[----:B------:R-:W-:-:S04]  /*bdf0*/  IMAD.HI.U32 R13, R9, R11, RZ ;  /* 0x0000000b090d7227 */ /* 0x000fc800078e00ff */
[----:B------:R-:W-:Y:S01]  /*be00*/  @!P6 IMAD.MOV R14, RZ, RZ, -R14 ;  /* 0x000000ffff0ee224 */ /* 0x000fe200078e0a0e */
[----:B------:R-:W-:Y:S01]  /*be10*/  ISETP.GT.U32.AND P6, PT, R8, R2, PT ;  /* 0x000000020800720c */ /* 0x000fe20003fc4070 */
[----:B------:R-:W-:Y:S02]  /*be20*/  IMAD.MOV R13, RZ, RZ, -R13 ;  /* 0x000000ffff0d7224 */ /* 0x000fe400078e0a0d */
[----:B------:R-:W-:Y:S01]  /*be30*/  @!P0 IMAD.IADD R7, R7, 0x1, -R8 ;  /* 0x0000000107078824 */ /* 0x000fe200078e0a08 */
[----:B------:R0:W-:Y:S01]  /*be40*/  STL [R1+0x650], R14 ;  /* 0x0006500e01007387 */ /* 0x0001e20000100800 */
[----:B------:R-:W-:Y:S02]  /*be50*/  IMAD.MOV.U32 R6, RZ, RZ, R12 ;  /* 0x000000ffff067224 */ /* 0x000fe400078e000c */
[----:B------:R-:W-:Y:S01]  /*be60*/  @!P1 IMAD.IADD R15, R15, 0x1, -R8 ;  /* 0x000000010f0f9824 */ /* 0x000fe200078e0a08 */
[----:B------:R-:W-:Y:S01]  /*be70*/  ISETP.GE.AND P1, PT, R4, RZ, PT ;  /* 0x000000ff0400720c */ /* 0x000fe20003f26270 */
[C---:B------:R-:W-:Y:S01]  /*be80*/  IMAD R4, R8.reuse, R13, R11 ;  /* 0x0000000d08047224 */ /* 0x040fe200078e020b */
[----:B------:R-:W-:Y:S01]  /*be90*/  ISETP.GT.U32.AND P0, PT, R8, R7, PT ;  /* 0x000000070800720c */ /* 0x000fe20003f04070 */
[----:B------:R-:W-:-:S04]  /*bea0*/  IMAD.HI.U32 R12, R9, R6, RZ ;  /* 0x00000006090c7227 */ /* 0x000fc800078e00ff */
[----:B------:R-:W-:Y:S01]  /*beb0*/  @!P3 IMAD.IADD R3, R3, 0x1, -R8 ;  /* 0x000000010303b824 */ /* 0x000fe200078e0a08 */
[----:B------:R-:W-:Y:S01]  /*bec0*/  ISETP.GT.U32.AND P3, PT, R8, R4, PT ;  /* 0x000000040800720c */ /* 0x000fe20003f64070 */
[----:B------:R-:W-:Y:S02]  /*bed0*/  IMAD.MOV R11, RZ, RZ, -R12 ;  /* 0x000000ffff0b7224 */ /* 0x000fe400078e0a0c */
[----:B------:R-:W-:Y:S02]  /*bee0*/  @!P6 IMAD.IADD R2, R2, 0x1, -R8 ;  /* 0x000000010202e824 */ /* 0x000fe400078e0a08 */
[C---:B------:R-:W-:Y:S02]  /*bef0*/  IMAD R11, R8.reuse, R11, R6 ;  /* 0x0000000b080b7224 */ /* 0x040fe400078e0206 */
[----:B------:R-:W-:Y:S01]  /*bf00*/  @!P4 IMAD.MOV R3, RZ, RZ, -R3 ;  /* 0x000000ffff03c224 */ /* 0x000fe200078e0a03 */
[C---:B------:R-:W-:Y:S01]  /*bf10*/  ISETP.GT.U32.AND P6, PT, R8.reuse, R2, PT ;  /* 0x000000020800720c */ /* 0x040fe20003fc4070 */
[----:B------:R-:W-:Y:S01]  /*bf20*/  @!P0 IMAD.IADD R7, R7, 0x1, -R8 ;  /* 0x0000000107078824 */ /* 0x000fe200078e0a08 */
[----:B------:R-:W-:Y:S01]  /*bf30*/  ISETP.GT.U32.AND P4, PT, R8, R11, PT ;  /* 0x0000000b0800720c */ /* 0x000fe20003f84070 */
[C---:B------:R-:W-:Y:S01]  /*bf40*/  VIADD R6, R0.reuse, 0xdf ;  /* 0x000000df00067836 */ /* 0x040fe20000000000 */
[----:B------:R-:W-:Y:S01]  /*bf50*/  ISETP.GE.AND P0, PT, R5, RZ, PT ;  /* 0x000000ff0500720c */ /* 0x000fe20003f06270 */
[----:B------:R-:W-:-:S02]  /*bf60*/  VIADD R5, R0, 0xde ;  /* 0x000000de00057836 */ /* 0x000fc40000000000 */
[----:B------:R-:W-:Y:S02]  /*bf70*/  @!P3 IMAD.IADD R4, R4, 0x1, -R8 ;  /* 0x000000010404b824 */ /* 0x000fe400078e0a08 */
[----:B0-----:R-:W-:Y:S01]  /*bf80*/  IMAD.MOV.U32 R14, RZ, RZ, R7 ;  /* 0x000000ffff0e7224 */ /* 0x001fe200078e0007 */
[----:B------:R-:W-:Y:S01]  /*bf90*/  IABS R13, R5 ;  /* 0x00000005000d7213 */ /* 0x000fe20000000000 */
[----:B------:R-:W-:Y:S01]  /*bfa0*/  IMAD.MOV.U32 R7, RZ, RZ, R15 ;  /* 0x000000ffff077224 */ /* 0x000fe200078e000f */
[----:B------:R-:W-:Y:S01]  /*bfb0*/  ISETP.GT.U32.AND P3, PT, R8, R4, PT ;  /* 0x000000040800720c */ /* 0x000fe20003f64070 */
[----:B------:R-:W-:Y:S01]  /*bfc0*/  @!P5 IMAD.MOV R14, RZ, RZ, -R14 ;  /* 0x000000ffff0ed224 */ /* 0x000fe200078e0a0e */
[----:B------:R-:W-:Y:S01]  /*bfd0*/  ISETP.GE.AND P5, PT, R10, RZ, PT ;  /* 0x000000ff0a00720c */ /* 0x000fe20003fa6270 */
[----:B------:R-:W-:Y:S01]  /*bfe0*/  @!P2 IMAD.MOV R7, RZ, RZ, -R7 ;  /* 0x000000ffff07a224 */ /* 0x000fe200078e0a07 */
[----:B------:R-:W-:Y:S01]  /*bff0*/  ISETP.GE.AND P2, PT, R5, RZ, PT ;  /* 0x000000ff0500720c */ /* 0x000fe20003f46270 */
[--C-:B------:R-:W-:Y:S01]  /*c000*/  @!P6 IMAD.IADD R2, R2, 0x1, -R8.reuse ;  /* 0x000000010202e824 */ /* 0x100fe200078e0a08 */
[----:B------:R-:W-:Y:S01]  /*c010*/  STL [R1+0x8], R14 ;  /* 0x0000080e01007387 */ /* 0x000fe20000100800 */
[----:B------:R-:W-:Y:S01]  /*c020*/  IMAD.MOV.U32 R12, RZ, RZ, R13 ;  /* 0x000000ffff0c7224 */ /* 0x000fe200078e000d */
[----:B------:R-:W-:Y:S01]  /*c030*/  ISETP.GE.AND P6, PT, R6, RZ, PT ;  /* 0x000000ff0600720c */ /* 0x000fe20003fc6270 */
[----:B------:R-:W-:Y:S01]  /*c040*/  @!P4 IMAD.IADD R11, R11, 0x1, -R8 ;  /* 0x000000010b0bc824 */ /* 0x000fe200078e0a08 */
[----:B------:R0:W-:Y:S01]  /*c050*/  STL [R1+0xc], R7 ;  /* 0x00000c0701007387 */ /* 0x0001e20000100800 */
[----:B------:R-:W-:Y:S01]  /*c060*/  IMAD.MOV.U32 R13, RZ, RZ, R2 ;  /* 0x000000ffff0d7224 */ /* 0x000fe200078e0002 */
[----:B------:R-:W-:Y:S01]  /*c070*/  IABS R6, R6 ;  /* 0x0000000600067213 */ /* 0x000fe20000000000 */
[----:B------:R-:W-:Y:S01]  /*c080*/  VIADD R5, R0, 0xe0 ;  /* 0x000000e000057836 */ /* 0x000fe20000000000 */
[----:B------:R-:W-:Y:S01]  /*c090*/  ISETP.GT.U32.AND P4, PT, R8, R11, PT ;  /* 0x0000000b0800720c */ /* 0x000fe20003f84070 */
[----:B------:R-:W-:Y:S01]  /*c0a0*/  @!P0 IMAD.MOV R13, RZ, RZ, -R13 ;  /* 0x000000ffff0d8224 */ /* 0x000fe200078e0a0d */
[----:B------:R-:W-:Y:S01]  /*c0b0*/  STL [R1+0x644], R3 ;  /* 0x0006440301007387 */ /* 0x000fe20000100800 */
[----:B------:R-:W-:Y:S01]  /*c0c0*/  @!P3 IMAD.IADD R4, R4, 0x1, -R8 ;  /* 0x000000010404b824 */ /* 0x000fe200078e0a08 */
[----:B------:R-:W-:Y:S01]  /*c0d0*/  IABS R10, R5 ;  /* 0x00000005000a7213 */ /* 0x000fe20000000000 */
[----:B------:R-:W-:Y:S01]  /*c0e0*/  IMAD.HI.U32 R2, R9, R6, RZ ;  /* 0x0000000609027227 */ /* 0x000fe200078e00ff */
[----:B------:R1:W-:Y:S01]  /*c0f0*/  STL [R1+0x640], R13 ;  /* 0x0006400d01007387 */ /* 0x0003e20000100800 */
[----:B------:R-:W-:-:S02]  /*c100*/  ISETP.GE.AND P3, PT, R5, RZ, PT ;  /* 0x000000ff0500720c */ /* 0x000fc40003f66270 */
[----:B0-----:R-:W-:-:S04]  /*c110*/  IMAD.HI.U32 R7, R9, R12, RZ ;  /* 0x0000000c09077227 */ /* 0x001fc800078e00ff */
[----:B------:R-:W-:Y:S02]  /*c120*/  IMAD.MOV R7, RZ, RZ, -R7 ;  /* 0x000000ffff077224 */ /* 0x000fe400078e0a07 */
[----:B------:R-:W-:Y:S02]  /*c130*/  @!P4 IMAD.IADD R11, R11, 0x1, -R8 ;  /* 0x000000010b0bc824 */ /* 0x000fe400078e0a08 */
[C---:B------:R-:W-:Y:S02]  /*c140*/  IMAD R12, R8.reuse, R7, R12 ;  /* 0x00000007080c7224 */ /* 0x040fe400078e020c */
[----:B-1----:R-:W-:Y:S02]  /*c150*/  IMAD.MOV.U32 R13, RZ, RZ, R4 ;  /* 0x000000ffff0d7224 */ /* 0x002fe400078e0004 */
[----:B------:R-:W-:Y:S01]  /*c160*/  IMAD.HI.U32 R4, R9, R10, RZ ;  /* 0x0000000a09047227 */ /* 0x000fe200078e00ff */
[----:B------:R-:W-:-:S03]  /*c170*/  ISETP.GT.U32.AND P0, PT, R8, R12, PT ;  /* 0x0000000c0800720c */ /* 0x000fc60003f04070 */
[----:B------:R-:W-:Y:S02]  /*c180*/  @!P1 IMAD.MOV R13, RZ, RZ, -R13 ;  /* 0x000000ffff0d9224 */ /* 0x000fe400078e0a0d */
[----:B------:R-:W-:Y:S02]  /*c190*/  IMAD.MOV R4, RZ, RZ, -R4 ;  /* 0x000000ffff047224 */ /* 0x000fe400078e0a04 */
[----:B------:R-:W-:Y:S01]  /*c1a0*/  VIADD R3, R0, 0xe1 ;  /* 0x000000e100037836 */ /* 0x000fe20000000000 */
[----:B------:R0:W-:Y:S01]  /*c1b0*/  STL [R1+0x63c], R13 ;  /* 0x00063c0d01007387 */ /* 0x0001e20000100800 */
[----:B------:R-:W-:Y:S02]  /*c1c0*/  IMAD R10, R8, R4, R10 ;  /* 0x00000004080a7224 */ /* 0x000fe400078e020a */
[----:B------:R-:W-:Y:S01]  /*c1d0*/  IMAD.MOV R2, RZ, RZ, -R2 ;  /* 0x000000ffff027224 */ /* 0x000fe200078e0a02 */
[----:B------:R-:W-:Y:S01]  /*c1e0*/  IABS R7, R3 ;  /* 0x0000000300077213 */ /* 0x000fe20000000000 */
[----:B------:R-:W-:Y:S01]  /*c1f0*/  @!P0 IMAD.IADD R12, R12, 0x1, -R8 ;  /* 0x000000010c0c8824 */ /* 0x000fe200078e0a08 */
[----:B------:R-:W-:Y:S01]  /*c200*/  ISETP.GE.AND P1, PT, R3, RZ, PT ;  /* 0x000000ff0300720c */ /* 0x000fe20003f26270 */
[----:B------:R-:W-:-:S02]  /*c210*/  IMAD R6, R8, R2, R6 ;  /* 0x0000000208067224 */ /* 0x000fc400078e0206 */
[----:B------:R-:W-:Y:S01]  /*c220*/  IMAD.HI.U32 R2, R9, R7, RZ ;  /* 0x0000000709027227 */ /* 0x000fe200078e00ff */
[C---:B------:R-:W-:Y:S02]  /*c230*/  ISETP.GT.U32.AND P0, PT, R8.reuse, R12, PT ;  /* 0x0000000c0800720c */ /* 0x040fe40003f04070 */
[C---:B------:R-:W-:Y:S01]  /*c240*/  ISETP.GT.U32.AND P4, PT, R8.reuse, R6, PT ;  /* 0x000000060800720c */ /* 0x040fe20003f84070 */
[----:B0-----:R-:W-:Y:S02]  /*c250*/  IMAD.MOV.U32 R13, RZ, RZ, R11 ;  /* 0x000000ffff0d7224 */ /* 0x001fe400078e000b */
[----:B------:R-:W-:Y:S02]  /*c260*/  IMAD.MOV R2, RZ, RZ, -R2 ;  /* 0x000000ffff027224 */ /* 0x000fe400078e0a02 */
[----:B------:R-:W-:Y:S01]  /*c270*/  @!P5 IMAD.MOV R13, RZ, RZ, -R13 ;  /* 0x000000ffff0dd224 */ /* 0x000fe200078e0a0d */
[C---:B------:R-:W-:Y:S01]  /*c280*/  ISETP.GT.U32.AND P5, PT, R8.reuse, R10, PT ;  /* 0x0000000a0800720c */ /* 0x040fe20003fa4070 */
[----:B------:R-:W-:-:S02]  /*c290*/  IMAD R7, R8, R2, R7 ;  /* 0x0000000208077224 */ /* 0x000fc400078e0207 */
[----:B------:R-:W-:Y:S01]  /*c2a0*/  VIADD R2, R0, 0xe3 ;  /* 0x000000e300027836 */ /* 0x000fe20000000000 */
[----:B------:R0:W-:Y:S01]  /*c2b0*/  STL [R1+0x638], R13 ;  /* 0x0006380d01007387 */ /* 0x0001e20000100800 */
[--C-:B------:R-:W-:Y:S01]  /*c2c0*/  @!P0 IMAD.IADD R12, R12, 0x1, -R8.reuse ;  /* 0x000000010c0c8824 */ /* 0x100fe200078e0a08 */
[----:B------:R-:W-:Y:S01]  /*c2d0*/  ISETP.GT.U32.AND P0, PT, R8, R7, PT ;  /* 0x000000070800720c */ /* 0x000fe20003f04070 */
[----:B------:R-:W-:Y:S01]  /*c2e0*/  @!P4 IMAD.IADD R6, R6, 0x1, -R8 ;  /* 0x000000010606c824 */ /* 0x000fe200078e0a08 */
[----:B------:R-:W-:Y:S01]  /*c2f0*/  IABS R3, R2 ;  /* 0x0000000200037213 */ /* 0x000fe20000000000 */
[----:B------:R-:W-:Y:S02]  /*c300*/  IMAD.MOV.U32 R15, RZ, RZ, R12 ;  /* 0x000000ffff0f7224 */ /* 0x000fe400078e000c */
[----:B------:R-:W-:Y:S01]  /*c310*/  VIADD R5, R0, 0xe2 ;  /* 0x000000e200057836 */ /* 0x000fe20000000000 */
[----:B------:R-:W-:Y:S01]  /*c320*/  ISETP.GT.U32.AND P4, PT, R8, R6, PT ;  /* 0x000000060800720c */ /* 0x000fe20003f84070 */
[----:B------:R-:W-:-:S02]  /*c330*/  @!P5 IMAD.IADD R10, R10, 0x1, -R8 ;  /* 0x000000010a0ad824 */ /* 0x000fc400078e0a08 */
[----:B0-----:R-:W-:Y:S01]  /*c340*/  IMAD.HI.U32 R13, R9, R3, RZ ;  /* 0x00000003090d7227 */ /* 0x001fe200078e00ff */
[----:B------:R-:W-:Y:S02]  /*c350*/  IABS R11, R5 ;  /* 0x00000005000b7213 */ /* 0x000fe40000000000 */
[C---:B------:R-:W-:Y:S01]  /*c360*/  ISETP.GT.U32.AND P5, PT, R8.reuse, R10, PT ;  /* 0x0000000a0800720c */ /* 0x040fe20003fa4070 */
[----:B------:R-:W-:Y:S01]  /*c370*/  @!P2 IMAD.MOV R15, RZ, RZ, -R15 ;  /* 0x000000ffff0fa224 */ /* 0x000fe200078e0a0f */
[----:B------:R-:W-:Y:S01]  /*c380*/  ISETP.GE.AND P2, PT, R5, RZ, PT ;  /* 0x000000ff0500720c */ /* 0x000fe20003f46270 */
[----:B------:R-:W-:Y:S02]  /*c390*/  IMAD.MOV R13, RZ, RZ, -R13 ;  /* 0x000000ffff0d7224 */ /* 0x000fe400078e0a0d */
[----:B------:R-:W-:Y:S01]  /*c3a0*/  @!P0 IMAD.IADD R7, R7, 0x1, -R8 ;  /* 0x0000000107078824 */ /* 0x000fe200078e0a08 */
[----:B------:R0:W-:Y:S01]  /*c3b0*/  STL [R1+0x3e8], R15 ;  /* 0x0003e80f01007387 */ /* 0x0001e20000100800 */
[----:B------:R-:W-:-:S02]  /*c3c0*/  IMAD R3, R8, R13, R3 ;  /* 0x0000000d08037224 */ /* 0x000fc400078e0203 */
[----:B------:R-:W-:Y:S01]  /*c3d0*/  IMAD.HI.U32 R12, R9, R11, RZ ;  /* 0x0000000b090c7227 */ /* 0x000fe200078e00ff */
[----:B------:R-:W-:-:S03]  /*c3e0*/  ISETP.GT.U32.AND P0, PT, R8, R7, PT ;  /* 0x000000070800720c */ /* 0x000fc60003f04070 */
[----:B------:R-:W-:Y:S02]  /*c3f0*/  @!P5 IMAD.IADD R10, R10, 0x1, -R8 ;  /* 0x000000010a0ad824 */ /* 0x000fe400078e0a08 */
[----:B------:R-:W-:Y:S02]  /*c400*/  VIADD R13, R0, 0xe5 ;  /* 0x000000e5000d7836 */ /* 0x000fe40000000000 */
[----:B0-----:R-:W-:Y:S02]  /*c410*/  IMAD.MOV.U32 R15, RZ, RZ, R10 ;  /* 0x000000ffff0f7224 */ /* 0x001fe400078e000a */
[----:B------:R-:W-:Y:S02]  /*c420*/  IMAD.MOV R12, RZ, RZ, -R12 ;  /* 0x000000ffff0c7224 */ /* 0x000fe400078e0a0c */
[----:B------:R-:W-:Y:S01]  /*c430*/  @!P3 IMAD.MOV R15, RZ, RZ, -R15 ;  /* 0x000000ffff0fb224 */ /* 0x000fe200078e0a0f */
[----:B------:R-:W-:Y:S01]  /*c440*/  ISETP.GT.U32.AND P3, PT, R8, R3, PT ;  /* 0x000000030800720c */ /* 0x000fe20003f64070 */
[----:B------:R-:W-:-:S02]  /*c450*/  VIADD R4, R0, 0xe4 ;  /* 0x000000e400047836 */ /* 0x000fc40000000000 */
[--C-:B------:R-:W-:Y:S01]  /*c460*/  @!P4 IMAD.IADD R6, R6, 0x1, -R8.reuse ;  /* 0x000000010606c824 */ /* 0x100fe200078e0a08 */
[----:B------:R-:W-:Y:S01]  /*c470*/  ISETP.GE.AND P4, PT, R2, RZ, PT ;  /* 0x000000ff0200720c */ /* 0x000fe20003f86270 */
[----:B------:R-:W-:Y:S01]  /*c480*/  @!P0 IMAD.IADD R7, R7, 0x1, -R8 ;  /* 0x0000000107078824 */ /* 0x000fe200078e0a08 */
[----:B------:R-:W-:Y:S01]  /*c490*/  ISETP.GE.AND P0, PT, R13, RZ, PT ;  /* 0x000000ff0d00720c */ /* 0x000fe20003f06270 */
[----:B------:R-:W-:Y:S01]  /*c4a0*/  IMAD R2, R8, R12, R11 ;  /* 0x0000000c08027224 */ /* 0x000fe200078e020b */
[----:B------:R-:W-:Y:S01]  /*c4b0*/  IABS R13, R13 ;  /* 0x0000000d000d7213 */ /* 0x000fe20000000000 */
[----:B------:R-:W-:Y:S01]  /*c4c0*/  IMAD.MOV.U32 R16, RZ, RZ, R6 ;  /* 0x000000ffff107224 */ /* 0x000fe200078e0006 */
[----:B------:R-:W-:Y:S01]  /*c4d0*/  IABS R14, R4 ;  /* 0x00000004000e7213 */ /* 0x000fe20000000000 */
[----:B------:R-:W-:Y:S01]  /*c4e0*/  VIADD R10, R0, 0xe7 ;  /* 0x000000e7000a7836 */ /* 0x000fe20000000000 */
[----:B------:R-:W-:Y:S01]  /*c4f0*/  ISETP.GT.U32.AND P5, PT, R8, R2, PT ;  /* 0x000000020800720c */ /* 0x000fe20003fa4070 */
[----:B------:R-:W-:-:S02]  /*c500*/  @!P3 IMAD.IADD R3, R3, 0x1, -R8 ;  /* 0x000000010303b824 */ /* 0x000fc400078e0a08 */
[----:B------:R-:W-:-:S03]  /*c510*/  IMAD.HI.U32 R12, R9, R13, RZ ;  /* 0x0000000d090c7227 */ /* 0x000fc600078e00ff */
[----:B------:R-:W-:Y:S01]  /*c520*/  ISETP.GT.U32.AND P3, PT, R8, R3, PT ;  /* 0x000000030800720c */ /* 0x000fe20003f64070 */
[----:B------:R-:W-:Y:S01]  /*c530*/  IMAD.MOV.U32 R5, RZ, RZ, R14 ;  /* 0x000000ffff057224 */ /* 0x000fe200078e000e */
[----:B------:R-:W-:Y:S01]  /*c540*/  IABS R14, R10 ;  /* 0x0000000a000e7213 */ /* 0x000fe20000000000 */
[----:B------:R-:W-:Y:S02]  /*c550*/  IMAD.MOV R12, RZ, RZ, -R12 ;  /* 0x000000ffff0c7224 */ /* 0x000fe400078e0a0c */
[----:B------:R-:W-:-:S04]  /*c560*/  IMAD.HI.U32 R11, R9, R5, RZ ;  /* 0x00000005090b7227 */ /* 0x000fc800078e00ff */
[----:B------:R-:W-:Y:S01]  /*c570*/  @!P6 IMAD.MOV R16, RZ, RZ, -R16 ;  /* 0x000000ffff10e224 */ /* 0x000fe200078e0a10 */
[----:B------:R-:W-:Y:S01]  /*c580*/  ISETP.GE.AND P6, PT, R4, RZ, PT ;  /* 0x000000ff0400720c */ /* 0x000fe20003fc6270 */
[----:B------:R-:W-:Y:S02]  /*c590*/  IMAD R12, R8, R12, R13 ;  /* 0x0000000c080c7224 */ /* 0x000fe400078e020d */
[----:B------:R-:W-:Y:S01]  /*c5a0*/  IMAD.MOV R11, RZ, RZ, -R11 ;  /* 0x000000ffff0b7224 */ /* 0x000fe200078e0a0b */
[----:B------:R0:W-:Y:S01]  /*c5b0*/  STL [R1+0x330], R16 ;  /* 0x0003301001007387 */ /* 0x0001e20000100800 */
[--C-:B------:R-:W-:Y:S02]  /*c5c0*/  @!P5 IMAD.IADD R2, R2, 0x1, -R8.reuse ;  /* 0x000000010202d824 */ /* 0x100fe400078e0a08 */
[----:B------:R-:W-:Y:S01]  /*c5d0*/  @!P3 IMAD.IADD R3, R3, 0x1, -R8 ;  /* 0x000000010303b824 */ /* 0x000fe200078e0a08 */
[C---:B------:R-:W-:Y:S01]  /*c5e0*/  ISETP.GT.U32.AND P3, PT, R8.reuse, R12, PT ;  /* 0x0000000c0800720c */ /* 0x040fe20003f64070 */
[C---:B------:R-:W-:Y:S01]  /*c5f0*/  IMAD R5, R8.reuse, R11, R5 ;  /* 0x0000000b08057224 */ /* 0x040fe200078e0205 */
[----:B------:R-:W-:Y:S01]  /*c600*/  ISETP.GT.U32.AND P5, PT, R8, R2, PT ;  /* 0x000000020800720c */ /* 0x000fe20003fa4070 */
[C---:B------:R-:W-:Y:S01]  /*c610*/  VIADD R4, R0.reuse, 0xe6 ;  /* 0x000000e600047836 */ /* 0x040fe20000000000 */
[----:B------:R1:W-:Y:S01]  /*c620*/  STL [R1+0x10], R15 ;  /* 0x0000100f01007387 */ /* 0x0003e20000100800 */
[----:B------:R-:W-:-:S02]  /*c630*/  VIADD R11, R0, 0xe8 ;  /* 0x000000e8000b7836 */ /* 0x000fc40000000000 */
[----:B0-----:R-:W-:Y:S01]  /*c640*/  IMAD.MOV.U32 R16, RZ, RZ, R7 ;  /* 0x000000ffff107224 */ /* 0x001fe200078e0007 */
[----:B------:R-:W-:Y:S01]  /*c650*/  IABS R6, R4 ;  /* 0x0000000400067213 */ /* 0x000fe20000000000 */
[----:B------:R-:W-:Y:S01]  /*c660*/  IMAD.HI.U32 R13, R9, R14, RZ ;  /* 0x0000000e090d7227 */ /* 0x000fe200078e00ff */
[----:B------:R-:W-:-:S03]  /*c670*/  IABS R7, R11 ;  /* 0x0000000b00077213 */ /* 0x000fc60000000000 */
[----:B------:R-:W-:Y:S01]  /*c680*/  @!P1 IMAD.MOV R16, RZ, RZ, -R16 ;  /* 0x000000ffff109224 */ /* 0x000fe200078e0a10 */
[----:B------:R-:W-:Y:S01]  /*c690*/  ISETP.GT.U32.AND P1, PT, R8, R5, PT ;  /* 0x000000050800720c */ /* 0x000fe20003f24070 */
[----:B-1----:R-:W-:-:S03]  /*c6a0*/  IMAD.HI.U32 R15, R9, R6, RZ ;  /* 0x00000006090f7227 */ /* 0x002fc600078e00ff */
[----:B------:R0:W-:Y:S01]  /*c6b0*/  STL [R1+0x14], R16 ;  /* 0x0000141001007387 */ /* 0x0001e20000100800 */
[--C-:B------:R-:W-:Y:S02]  /*c6c0*/  @!P3 IMAD.IADD R12, R12, 0x1, -R8.reuse ;  /* 0x000000010c0cb824 */ /* 0x100fe400078e0a08 */
[----:B------:R-:W-:Y:S02]  /*c6d0*/  IMAD.MOV R15, RZ, RZ, -R15 ;  /* 0x000000ffff0f7224 */ /* 0x000fe400078e0a0f */
[----:B------:R-:W-:Y:S01]  /*c6e0*/  @!P5 IMAD.IADD R2, R2, 0x1, -R8 ;  /* 0x000000010202d824 */ /* 0x000fe200078e0a08 */
[----:B------:R-:W-:Y:S01]  /*c6f0*/  ISETP.GE.AND P5, PT, R4, RZ, PT ;  /* 0x000000ff0400720c */ /* 0x000fe20003fa6270 */
[----:B------:R-:W-:Y:S01]  /*c700*/  IMAD.HI.U32 R4, R9, R7, RZ ;  /* 0x0000000709047227 */ /* 0x000fe200078e00ff */
[----:B------:R-:W-:-:S03]  /*c710*/  ISETP.GT.U32.AND P3, PT, R8, R12, PT ;  /* 0x0000000c0800720c */ /* 0x000fc60003f64070 */
[----:B------:R-:W-:Y:S02]  /*c720*/  @!P1 IMAD.IADD R5, R5, 0x1, -R8 ;  /* 0x0000000105059824 */ /* 0x000fe400078e0a08 */
[C---:B------:R-:W-:Y:S02]  /*c730*/  IMAD R6, R8.reuse, R15, R6 ;  /* 0x0000000f08067224 */ /* 0x040fe400078e0206 */
[----:B------:R-:W-:Y:S01]  /*c740*/  IMAD.MOV.U32 R17, RZ, RZ, R2 ;  /* 0x000000ffff117224 */ /* 0x000fe200078e0002 */
[C---:B------:R-:W-:Y:S01]  /*c750*/  ISETP.GT.U32.AND P1, PT, R8.reuse, R5, PT ;  /* 0x000000050800720c */ /* 0x040fe20003f24070 */
[----:B------:R-:W-:Y:S02]  /*c760*/  IMAD.MOV R4, RZ, RZ, -R4 ;  /* 0x000000ffff047224 */ /* 0x000fe400078e0a04 */
[----:B------:R-:W-:Y:S01]  /*c770*/  @!P2 IMAD.MOV R17, RZ, RZ, -R17 ;  /* 0x000000ffff11a224 */ /* 0x000fe200078e0a11 */
[----:B------:R-:W-:Y:S01]  /*c780*/  ISETP.GT.U32.AND P2, PT, R8, R6, PT ;  /* 0x000000060800720c */ /* 0x000fe20003f44070 */
[----:B0-----:R-:W-:-:S02]  /*c790*/  IMAD.MOV.U32 R16, RZ, RZ, R3 ;  /* 0x000000ffff107224 */ /* 0x001fc400078e0003 */
[----:B------:R-:W-:Y:S01]  /*c7a0*/  IMAD R3, R8, R4, R7 ;  /* 0x0000000408037224 */ /* 0x000fe200078e0207 */
[----:B------:R-:W-:Y:S01]  /*c7b0*/  STL [R1+0x32c], R17 ;  /* 0x00032c1101007387 */ /* 0x000fe20000100800 */
[----:B------:R-:W-:Y:S02]  /*c7c0*/  IMAD.MOV R13, RZ, RZ, -R13 ;  /* 0x000000ffff0d7224 */ /* 0x000fe400078e0a0d */
[----:B------:R-:W-:Y:S01]  /*c7d0*/  @!P3 IMAD.IADD R12, R12, 0x1, -R8 ;  /* 0x000000010c0cb824 */ /* 0x000fe200078e0a08 */
[C---:B------:R-:W-:Y:S01]  /*c7e0*/  ISETP.GT.U32.AND P3, PT, R8.reuse, R3, PT ;  /* 0x000000030800720c */ /* 0x040fe20003f64070 */
[----:B------:R-:W-:Y:S02]  /*c7f0*/  IMAD R14, R8, R13, R14 ;  /* 0x0000000d080e7224 */ /* 0x000fe400078e020e */
[--C-:B------:R-:W-:Y:S02]  /*c800*/  @!P1 IMAD.IADD R5, R5, 0x1, -R8.reuse ;  /* 0x0000000105059824 */ /* 0x100fe400078e0a08 */
[----:B------:R-:W-:Y:S01]  /*c810*/  @!P2 IMAD.IADD R6, R6, 0x1, -R8 ;  /* 0x000000010606a824 */ /* 0x000fe200078e0a08 */
[----:B------:R-:W-:Y:S01]  /*c820*/  ISETP.GT.U32.AND P1, PT, R8, R14, PT ;  /* 0x0000000e0800720c */ /* 0x000fe20003f24070 */
[----:B------:R-:W-:-:S02]  /*c830*/  IMAD.MOV.U32 R15, RZ, RZ, R5 ;  /* 0x000000ffff0f7224 */ /* 0x000fc400078e0005 */
[----:B------:R-:W-:Y:S01]  /*c840*/  VIADD R4, R0, 0xea ;  /* 0x000000ea00047836 */ /* 0x000fe20000000000 */
[----:B------:R-:W-:Y:S01]  /*c850*/  ISETP.GT.U32.AND P2, PT, R8, R6, PT ;  /* 0x000000060800720c */ /* 0x000fe20003f44070 */
[----:B------:R-:W-:Y:S01]  /*c860*/  @!P4 IMAD.MOV R16, RZ, RZ, -R16 ;  /* 0x000000ffff10c224 */ /* 0x000fe200078e0a10 */
[----:B------:R-:W-:Y:S01]  /*c870*/  ISETP.GE.AND P4, PT, R10, RZ, PT ;  /* 0x000000ff0a00720c */ /* 0x000fe20003f86270 */
[----:B------:R-:W-:Y:S01]  /*c880*/  @!P6 IMAD.MOV R15, RZ, RZ, -R15 ;  /* 0x000000ffff0fe224 */ /* 0x000fe200078e0a0f */
[----:B------:R-:W-:Y:S01]  /*c890*/  IABS R7, R4 ;  /* 0x0000000400077213 */ /* 0x000fe20000000000 */
[----:B------:R-:W-:Y:S01]  /*c8a0*/  @!P3 IMAD.IADD R3, R3, 0x1, -R8 ;  /* 0x000000010303b824 */ /* 0x000fe200078e0a08 */
[----:B------:R-:W-:Y:S01]  /*c8b0*/  STL [R1+0x350], R16 ;  /* 0x0003501001007387 */ /* 0x000fe20000100800 */
[----:B------:R-:W-:Y:S01]  /*c8c0*/  VIADD R2, R0, 0xe9 ;  /* 0x000000e900027836 */ /* 0x000fe20000000000 */
[----:B------:R-:W-:Y:S01]  /*c8d0*/  ISETP.GE.AND P6, PT, R11, RZ, PT ;  /* 0x000000ff0b00720c */ /* 0x000fe20003fc6270 */
[----:B------:R-:W-:Y:S01]  /*c8e0*/  IMAD.HI.U32 R5, R9, R7, RZ ;  /* 0x0000000709057227 */ /* 0x000fe200078e00ff */
[----:B------:R0:W-:Y:S01]  /*c8f0*/  STL [R1+0x340], R15 ;  /* 0x0003400f01007387 */ /* 0x0001e20000100800 */
[----:B------:R-:W-:-:S02]  /*c900*/  ISETP.GT.U32.AND P3, PT, R8, R3, PT ;  /* 0x000000030800720c */ /* 0x000fc40003f64070 */
[--C-:B------:R-:W-:Y:S01]  /*c910*/  @!P1 IMAD.IADD R14, R14, 0x1, -R8.reuse ;  /* 0x000000010e0e9824 */ /* 0x100fe200078e0a08 */
[----:B------:R-:W-:Y:S01]  /*c920*/  IABS R13, R2 ;  /* 0x00000002000d7213 */ /* 0x000fe20000000000 */
[----:B------:R-:W-:Y:S02]  /*c930*/  IMAD.MOV R5, RZ, RZ, -R5 ;  /* 0x000000ffff057224 */ /* 0x000fe400078e0a05 */
[----:B------:R-:W-:Y:S01]  /*c940*/  @!P2 IMAD.IADD R6, R6, 0x1, -R8 ;  /* 0x000000010606a824 */ /* 0x000fe200078e0a08 */
[----:B------:R-:W-:Y:S01]  /*c950*/  ISETP.GT.U32.AND P1, PT, R8, R14, PT ;  /* 0x0000000e0800720c */ /* 0x000fe20003f24070 */
[----:B------:R-:W-:Y:S01]  /*c960*/  IMAD.HI.U32 R10, R9, R13, RZ ;  /* 0x0000000d090a7227 */ /* 0x000fe200078e00ff */
[----:B------:R-:W-:-:S03]  /*c970*/  ISETP.GE.AND P2, PT, R4, RZ, PT ;  /* 0x000000ff0400720c */ /* 0x000fc60003f46270 */
[----:B0-----:R-:W-:Y:S02]  /*c980*/  IMAD.MOV.U32 R15, RZ, RZ, R12 ;  /* 0x000000ffff0f7224 */ /* 0x001fe400078e000c */
[----:B------:R-:W-:Y:S02]  /*c990*/  IMAD.MOV R10, RZ, RZ, -R10 ;  /* 0x000000ffff0a7224 */ /* 0x000fe400078e0a0a */
[----:B------:R-:W-:Y:S01]  /*c9a0*/  @!P0 IMAD.MOV R15, RZ, RZ, -R15 ;  /* 0x000000ffff0f8224 */ /* 0x000fe200078e0a0f */
[----:B------:R-:W-:Y:S01]  /*c9b0*/  ISETP.GE.AND P0, PT, R2, RZ, PT ;  /* 0x000000ff0200720c */ /* 0x000fe20003f06270 */
[----:B------:R-:W-:Y:S02]  /*c9c0*/  IMAD R2, R8, R5, R7 ;  /* 0x0000000508027224 */ /* 0x000fe400078e0207 */
[----:B------:R-:W-:Y:S01]  /*c9d0*/  VIADD R7, R0, 0xeb ;  /* 0x000000eb00077836 */ /* 0x000fe20000000000 */
[----:B------:R0:W-:Y:S01]  /*c9e0*/  STL [R1+0x33c], R15 ;  /* 0x00033c0f01007387 */ /* 0x0001e20000100800 */
[----:B------:R-:W-:-:S02]  /*c9f0*/  @!P3 IMAD.IADD R3, R3, 0x1, -R8 ;  /* 0x000000010303b824 */ /* 0x000fc400078e0a08 */
[----:B------:R-:W-:Y:S01]  /*ca00*/  IMAD R13, R8, R10, R13 ;  /* 0x0000000a080d7224 */ /* 0x000fe200078e020d */
[----:B------:R-:W-:Y:S01]  /*ca10*/  IABS R17, R7 ;  /* 0x0000000700117213 */ /* 0x000fe20000000000 */
[----:B------:R-:W-:Y:S02]  /*ca20*/  @!P1 IMAD.IADD R14, R14, 0x1, -R8 ;  /* 0x000000010e0e9824 */ /* 0x000fe400078e0a08 */
[----:B------:R-:W-:Y:S01]  /*ca30*/  VIADD R10, R0, 0xec ;  /* 0x000000ec000a7836 */ /* 0x000fe20000000000 */
[----:B------:R-:W-:Y:S01]  /*ca40*/  ISETP.GT.U32.AND P1, PT, R8, R13, PT ;  /* 0x0000000d0800720c */ /* 0x000fe20003f24070 */
[----:B------:R-:W-:Y:S02]  /*ca50*/  IMAD.MOV.U32 R11, RZ, RZ, R14 ;  /* 0x000000ffff0b7224 */ /* 0x000fe400078e000e */
[----:B0-----:R-:W-:Y:S02]  /*ca60*/  IMAD.MOV.U32 R15, RZ, RZ, R6 ;  /* 0x000000ffff0f7224 */ /* 0x001fe400078e0006 */
[----:B------:R-:W-:Y:S01]  /*ca70*/  @!P4 IMAD.MOV R11, RZ, RZ, -R11 ;  /* 0x000000ffff0bc224 */ /* 0x000fe200078e0a0b */
[----:B------:R-:W-:Y:S01]  /*ca80*/  ISETP.GE.AND P4, PT, R10, RZ, PT ;  /* 0x000000ff0a00720c */ /* 0x000fe20003f86270 */
[----:B------:R-:W-:Y:S01]  /*ca90*/  @!P5 IMAD.MOV R15, RZ, RZ, -R15 ;  /* 0x000000ffff0fd224 */ /* 0x000fe200078e0a0f */
[----:B------:R-:W-:Y:S01]  /*caa0*/  ISETP.GE.AND P5, PT, R7, RZ, PT ;  /* 0x000000ff0700720c */ /* 0x000fe20003fa6270 */
[----:B------:R-:W-:Y:S01]  /*cab0*/  IMAD.MOV.U32 R7, RZ, RZ, R3 ;  /* 0x000000ffff077224 */ /* 0x000fe200078e0003 */
[----:B------:R-:W-:Y:S01]  /*cac0*/  IABS R10, R10 ;  /* 0x0000000a000a7213 */ /* 0x000fe20000000000 */
[----:B------:R-:W-:Y:S01]  /*cad0*/  IMAD.HI.U32 R6, R9, R17, RZ ;  /* 0x0000001109067227 */ /* 0x000fe200078e00ff */
[----:B------:R-:W-:Y:S03]  /*cae0*/  STL [R1+0x348], R15 ;  /* 0x0003480f01007387 */ /* 0x000fe60000100800 */
[----:B------:R-:W-:Y:S01]  /*caf0*/  @!P6 IMAD.MOV R7, RZ, RZ, -R7 ;  /* 0x000000ffff07e224 */ /* 0x000fe200078e0a07 */
[----:B------:R-:W-:Y:S01]  /*cb00*/  ISETP.GT.U32.AND P6, PT, R8, R2, PT ;  /* 0x000000020800720c */ /* 0x000fe20003fc4070 */
[----:B------:R-:W-:Y:S01]  /*cb10*/  @!P1 IMAD.IADD R13, R13, 0x1, -R8 ;  /* 0x000000010d0d9824 */ /* 0x000fe200078e0a08 */
[----:B------:R0:W-:Y:S01]  /*cb20*/  STL [R1+0x36c], R11 ;  /* 0x00036c0b01007387 */ /* 0x0001e20000100800 */
[----:B------:R-:W-:-:S02]  /*cb30*/  VIADD R4, R0, 0xed ;  /* 0x000000ed00047836 */ /* 0x000fc40000000000 */
[----:B------:R-:W-:Y:S01]  /*cb40*/  IMAD.MOV R6, RZ, RZ, -R6 ;  /* 0x000000ffff067224 */ /* 0x000fe200078e0a06 */
[----:B------:R-:W-:Y:S01]  /*cb50*/  ISETP.GT.U32.AND P1, PT, R8, R13, PT ;  /* 0x0000000d0800720c */ /* 0x000fe20003f24070 */
[----:B------:R-:W-:Y:S01]  /*cb60*/  VIADD R12, R0, 0xef ;  /* 0x000000ef000c7836 */ /* 0x000fe20000000000 */
[----:B------:R-:W-:Y:S01]  /*cb70*/  ISETP.GE.AND P3, PT, R4, RZ, PT ;  /* 0x000000ff0400720c */ /* 0x000fe20003f66270 */
[----:B------:R-:W-:Y:S01]  /*cb80*/  IMAD R17, R8, R6, R17 ;  /* 0x0000000608117224 */ /* 0x000fe200078e0211 */
[----:B------:R-:W-:Y:S01]  /*cb90*/  IABS R4, R4 ;  /* 0x0000000400047213 */ /* 0x000fe20000000000 */
[----:B------:R1:W-:Y:S01]  /*cba0*/  STL [R1+0x18], R7 ;  /* 0x0000180701007387 */ /* 0x0003e20000100800 */
[----:B0-----:R-:W-:-:S04]  /*cbb0*/  IMAD.HI.U32 R11, R9, R10, RZ ;  /* 0x0000000a090b7227 */ /* 0x001fc800078e00ff */
[----:B------:R-:W-:Y:S02]  /*cbc0*/  @!P6 IMAD.IADD R2, R2, 0x1, -R8 ;  /* 0x000000010202e824 */ /* 0x000fe400078e0a08 */
[----:B------:R-:W-:Y:S02]  /*cbd0*/  IMAD.MOV R11, RZ, RZ, -R11 ;  /* 0x000000ffff0b7224 */ /* 0x000fe400078e0a0b */
[----:B------:R-:W-:Y:S01]  /*cbe0*/  VIADD R5, R0, 0xee ;  /* 0x000000ee00057836 */ /* 0x000fe20000000000 */
[C---:B------:R-:W-:Y:S01]  /*cbf0*/  ISETP.GT.U32.AND P6, PT, R8.reuse, R2, PT ;  /* 0x000000020800720c */ /* 0x040fe20003fc4070 */
[C---:B------:R-:W-:Y:S01]  /*cc00*/  IMAD R10, R8.reuse, R11, R10 ;  /* 0x0000000b080a7224 */ /* 0x040fe200078e020a */
[----:B-1----:R-:W-:Y:S01]  /*cc10*/  IABS R7, R12 ;  /* 0x0000000c00077213 */ /* 0x002fe20000000000 */
[----:B------:R-:W-:Y:S01]  /*cc20*/  @!P1 IMAD.IADD R13, R13, 0x1, -R8 ;  /* 0x000000010d0d9824 */ /* 0x000fe200078e0a08 */
[----:B------:R-:W-:Y:S01]  /*cc30*/  ISETP.GT.U32.AND P1, PT, R8, R17, PT ;  /* 0x000000110800720c */ /* 0x000fe20003f24070 */
[----:B------:R-:W-:Y:S01]  /*cc40*/  IMAD.HI.U32 R3, R9, R4, RZ ;  /* 0x0000000409037227 */ /* 0x000fe200078e00ff */
[----:B------:R-:W-:-:S03]  /*cc50*/  IABS R6, R5 ;  /* 0x0000000500067213 */ /* 0x000fc60000000000 */
[----:B------:R-:W-:-:S04]  /*cc60*/  IMAD.HI.U32 R11, R9, R7, RZ ;  /* 0x00000007090b7227 */ /* 0x000fc800078e00ff */
[----:B------:R-:W-:Y:S01]  /*cc70*/  @!P6 IMAD.IADD R2, R2, 0x1, -R8 ;  /* 0x000000010202e824 */ /* 0x000fe200078e0a08 */
[----:B------:R-:W-:Y:S01]  /*cc80*/  ISETP.GT.U32.AND P6, PT, R8, R10, PT ;  /* 0x0000000a0800720c */ /* 0x000fe20003fc4070 */
[----:B------:R-:W-:Y:S02]  /*cc90*/  IMAD.MOV R3, RZ, RZ, -R3 ;  /* 0x000000ffff037224 */ /* 0x000fe400078e0a03 */
[----:B------:R-:W-:Y:S02]  /*cca0*/  VIADD R14, R0, 0xf1 ;  /* 0x000000f1000e7836 */ /* 0x000fe40000000000 */
[----:B------:R-:W-:Y:S02]  /*ccb0*/  IMAD.MOV R11, RZ, RZ, -R11 ;  /* 0x000000ffff0b7224 */ /* 0x000fe400078e0a0b */
[----:B------:R-:W-:-:S04]  /*ccc0*/  IMAD.HI.U32 R18, R9, R6, RZ ;  /* 0x0000000609127227 */ /* 0x000fc800078e00ff */
[C---:B------:R-:W-:Y:S01]  /*ccd0*/  IMAD R4, R8.reuse, R3, R4 ;  /* 0x0000000308047224 */ /* 0x040fe200078e0204 */
[----:B------:R-:W-:Y:S01]  /*cce0*/  IABS R3, R14 ;  /* 0x0000000e00037213 */ /* 0x000fe20000000000 */
[----:B------:R-:W-:Y:S02]  /*ccf0*/  IMAD R7, R8, R11, R7 ;  /* 0x0000000b08077224 */ /* 0x000fe400078e0207 */
[----:B------:R-:W-:Y:S02]  /*cd00*/  IMAD.MOV R18, RZ, RZ, -R18 ;  /* 0x000000ffff127224 */ /* 0x000fe400078e0a12 */
[----:B------:R-:W-:Y:S02]  /*cd10*/  IMAD.MOV.U32 R21, RZ, RZ, R13 ;  /* 0x000000ffff157224 */ /* 0x000fe400078e000d */
[--C-:B------:R-:W-:Y:S02]  /*cd20*/  @!P1 IMAD.IADD R17, R17, 0x1, -R8.reuse ;  /* 0x0000000111119824 */ /* 0x100fe400078e0a08 */
[----:B------:R-:W-:Y:S01]  /*cd30*/  @!P6 IMAD.IADD R10, R10, 0x1, -R8 ;  /* 0x000000010a0ae824 */ /* 0x000fe200078e0a08 */
[C---:B------:R-:W-:Y:S01]  /*cd40*/  ISETP.GT.U32.AND P6, PT, R8.reuse, R7, PT ;  /* 0x000000070800720c */ /* 0x040fe20003fc4070 */
[C---:B------:R-:W-:Y:S01]  /*cd50*/  IMAD R6, R8.reuse, R18, R6 ;  /* 0x0000001208067224 */ /* 0x040fe200078e0206 */
[----:B------:R-:W-:Y:S01]  /*cd60*/  ISETP.GT.U32.AND P1, PT, R8, R17, PT ;  /* 0x000000110800720c */ /* 0x000fe20003f24070 */
[----:B------:R-:W-:-:S04]  /*cd70*/  IMAD.HI.U32 R13, R9, R3, RZ ;  /* 0x00000003090d7227 */ /* 0x000fc800078e00ff */
[----:B------:R-:W-:Y:S02]  /*cd80*/  IMAD.MOV.U32 R19, RZ, RZ, R2 ;  /* 0x000000ffff137224 */ /* 0x000fe400078e0002 */
[----:B------:R-:W-:Y:S01]  /*cd90*/  @!P0 IMAD.MOV R21, RZ, RZ, -R21 ;  /* 0x000000ffff158224 */ /* 0x000fe200078e0a15 */
[C---:B------:R-:W-:Y:S01]  /*cda0*/  ISETP.GT.U32.AND P0, PT, R8.reuse, R4, PT ;  /* 0x000000040800720c */ /* 0x040fe20003f04070 */
[----:B------:R-:W-:Y:S02]  /*cdb0*/  IMAD.MOV R13, RZ, RZ, -R13 ;  /* 0x000000ffff0d7224 */ /* 0x000fe400078e0a0d */
[----:B------:R-:W-:Y:S01]  /*cdc0*/  @!P2 IMAD.MOV R19, RZ, RZ, -R19 ;  /* 0x000000ffff13a224 */ /* 0x000fe200078e0a13 */
[C---:B------:R-:W-:Y:S01]  /*cdd0*/  ISETP.GT.U32.AND P2, PT, R8.reuse, R6, PT ;  /* 0x000000060800720c */ /* 0x040fe20003f44070 */
[----:B------:R-:W-:Y:S01]  /*cde0*/  IMAD R3, R8, R13, R3 ;  /* 0x0000000d08037224 */ /* 0x000fe200078e0203 */
[----:B------:R0:W-:Y:S01]  /*cdf0*/  STL [R1+0x1c], R21 ;  /* 0x00001c1501007387 */ /* 0x0001e20000100800 */
[----:B------:R-:W-:-:S02]  /*ce00*/  VIADD R16, R0, 0xf0 ;  /* 0x000000f000107836 */ /* 0x000fc40000000000 */
[----:B------:R-:W-:Y:S01]  /*ce10*/  VIADD R13, R0, 0xf2 ;  /* 0x000000f2000d7836 */ /* 0x000fe20000000000 */
[----:B------:R-:W-:Y:S01]  /*ce20*/  STL [R1+0x35c], R19 ;  /* 0x00035c1301007387 */ /* 0x000fe20000100800 */
[--C-:B------:R-:W-:Y:S01]  /*ce30*/  @!P6 IMAD.IADD R7, R7, 0x1, -R8.reuse ;  /* 0x000000010707e824 */ /* 0x100fe200078e0a08 */
[----:B------:R-:W-:Y:S01]  /*ce40*/  IABS R15, R16 ;  /* 0x00000010000f7213 */ /* 0x000fe20000000000 */
[--C-:B------:R-:W-:Y:S01]  /*ce50*/  @!P0 IMAD.IADD R4, R4, 0x1, -R8.reuse ;  /* 0x0000000104048824 */ /* 0x100fe200078e0a08 */
[----:B------:R-:W-:Y:S01]  /*ce60*/  IABS R2, R13 ;  /* 0x0000000d00027213 */ /* 0x000fe20000000000 */
[--C-:B------:R-:W-:Y:S01]  /*ce70*/  @!P1 IMAD.IADD R17, R17, 0x1, -R8.reuse ;  /* 0x0000000111119824 */ /* 0x100fe200078e0a08 */
[----:B------:R-:W-:Y:S01]  /*ce80*/  ISETP.GT.U32.AND P0, PT, R8, R10, PT ;  /* 0x0000000a0800720c */ /* 0x000fe20003f04070 */
[----:B------:R-:W-:Y:S01]  /*ce90*/  @!P2 IMAD.IADD R6, R6, 0x1, -R8 ;  /* 0x000000010606a824 */ /* 0x000fe200078e0a08 */
[C---:B------:R-:W-:Y:S01]  /*cea0*/  ISETP.GT.U32.AND P6, PT, R8.reuse, R7, PT ;  /* 0x000000070800720c */ /* 0x040fe20003fc4070 */
[----:B------:R-:W-:Y:S01]  /*ceb0*/  IMAD.HI.U32 R11, R9, R15, RZ ;  /* 0x0000000f090b7227 */ /* 0x000fe200078e00ff */
[----:B------:R-:W-:-:S02]  /*cec0*/  ISETP.GT.U32.AND P2, PT, R8, R4, PT ;  /* 0x000000040800720c */ /* 0x000fc40003f44070 */
[----:B------:R-:W-:Y:S01]  /*ced0*/  ISETP.GE.AND P1, PT, R5, RZ, PT ;  /* 0x000000ff0500720c */ /* 0x000fe20003f26270 */
[----:B0-----:R-:W-:-:S04]  /*cee0*/  IMAD.HI.U32 R21, R9, R2, RZ ;  /* 0x0000000209157227 */ /* 0x001fc800078e00ff */
[----:B------:R-:W-:Y:S02]  /*cef0*/  IMAD.MOV.U32 R18, RZ, RZ, R17 ;  /* 0x000000ffff127224 */ /* 0x000fe400078e0011 */
[----:B------:R-:W-:Y:S02]  /*cf00*/  IMAD.MOV R11, RZ, RZ, -R11 ;  /* 0x000000ffff0b7224 */ /* 0x000fe400078e0a0b */
[----:B------:R-:W-:Y:S02]  /*cf10*/  IMAD.MOV R21, RZ, RZ, -R21 ;  /* 0x000000ffff157224 */ /* 0x000fe400078e0a15 */
[----:B------:R-:W-:Y:S01]  /*cf20*/  @!P5 IMAD.MOV R18, RZ, RZ, -R18 ;  /* 0x000000ffff12d224 */ /* 0x000fe200078e0a12 */
[C---:B------:R-:W-:Y:S01]  /*cf30*/  ISETP.GT.U32.AND P5, PT, R8.reuse, R6, PT ;  /* 0x000000060800720c */ /* 0x040fe20003fa4070 */
[C---:B------:R-:W-:Y:S02]  /*cf40*/  IMAD R15, R8.reuse, R11, R15 ;  /* 0x0000000b080f7224 */ /* 0x040fe400078e020f */
[----:B------:R-:W-:Y:S01]  /*cf50*/  IMAD R2, R8, R21, R2 ;  /* 0x0000001508027224 */ /* 0x000fe200078e0202 */
[----:B------:R0:W-:Y:S01]  /*cf60*/  STL [R1+0x358], R18 ;  /* 0x0003581201007387 */ /* 0x0001e20000100800 */
[----:B------:R-:W-:-:S02]  /*cf70*/  VIADD R5, R0, 0xf4 ;  /* 0x000000f400057836 */ /* 0x000fc40000000000 */
[----:B------:R-:W-:Y:S02]  /*cf80*/  VIADD R11, R0, 0xf3 ;  /* 0x000000f3000b7836 */ /* 0x000fe40000000000 */
[--C-:B------:R-:W-:Y:S01]  /*cf90*/  @!P0 IMAD.IADD R10, R10, 0x1, -R8.reuse ;  /* 0x000000010a0a8824 */ /* 0x100fe200078e0a08 */
[C---:B------:R-:W-:Y:S01]  /*cfa0*/  ISETP.GT.U32.AND P0, PT, R8.reuse, R15, PT ;  /* 0x0000000f0800720c */ /* 0x040fe20003f04070 */
[--C-:B------:R-:W-:Y:S01]  /*cfb0*/  @!P6 IMAD.IADD R7, R7, 0x1, -R8.reuse ;  /* 0x000000010707e824 */ /* 0x100fe200078e0a08 */
[----:B------:R-:W-:Y:S01]  /*cfc0*/  ISETP.GT.U32.AND P6, PT, R8, R2, PT ;  /* 0x000000020800720c */ /* 0x000fe20003fc4070 */
[--C-:B------:R-:W-:Y:S01]  /*cfd0*/  @!P2 IMAD.IADD R4, R4, 0x1, -R8.reuse ;  /* 0x000000010404a824 */ /* 0x100fe200078e0a08 */
[----:B------:R-:W-:Y:S01]  /*cfe0*/  ISETP.GT.U32.AND P2, PT, R8, R3, PT ;  /* 0x000000030800720c */ /* 0x000fe20003f44070 */
[----:B------:R-:W-:Y:S01]  /*cff0*/  @!P5 IMAD.IADD R6, R6, 0x1, -R8 ;  /* 0x000000010606d824 */ /* 0x000fe200078e0a08 */
[----:B0-----:R-:W-:Y:S01]  /*d000*/  IABS R18, R5 ;  /* 0x0000000500127213 */ /* 0x001fe20000000000 */
[----:B------:R-:W-:Y:S01]  /*d010*/  IMAD.MOV.U32 R22, RZ, RZ, R4 ;  /* 0x000000ffff167224 */ /* 0x000fe200078e0004 */
[----:B------:R-:W-:Y:S01]  /*d020*/  IABS R17, R11 ;  /* 0x0000000b00117213 */ /* 0x000fe20000000000 */
[----:B------:R-:W-:Y:S01]  /*d030*/  IMAD.MOV.U32 R23, RZ, RZ, R10 ;  /* 0x000000ffff177224 */ /* 0x000fe200078e000a */
[----:B------:R-:W-:Y:S01]  /*d040*/  ISETP.GE.AND P5, PT, R12, RZ, PT ;  /* 0x000000ff0c00720c */ /* 0x000fe20003fa6270 */
[----:B------:R-:W-:-:S04]  /*d050*/  IMAD.HI.U32 R12, R9, R18, RZ ;  /* 0x00000012090c7227 */ /* 0x000fc800078e00ff */
[----:B------:R-:W-:-:S04]  /*d060*/  IMAD.HI.U32 R19, R9, R17, RZ ;  /* 0x0000001109137227 */ /* 0x000fc800078e00ff */
[----:B------:R-:W-:Y:S02]  /*d070*/  IMAD.MOV R12, RZ, RZ, -R12 ;  /* 0x000000ffff0c7224 */ /* 0x000fe400078e0a0c */
[----:B------:R-:W-:Y:S02]  /*d080*/  IMAD.MOV R19, RZ, RZ, -R19 ;  /* 0x000000ffff137224 */ /* 0x000fe400078e0a13 */
[--C-:B------:R-:W-:Y:S01]  /*d090*/  @!P0 IMAD.IADD R15, R15, 0x1, -R8.reuse ;  /* 0x000000010f0f8824 */ /* 0x100fe200078e0a08 */
[----:B------:R-:W-:Y:S01]  /*d0a0*/  ISETP.GE.AND P0, PT, R16, RZ, PT ;  /* 0x000000ff1000720c */ /* 0x000fe20003f06270 */
[--C-:B------:R-:W-:Y:S02]  /*d0b0*/  @!P6 IMAD.IADD R2, R2, 0x1, -R8.reuse ;  /* 0x000000010202e824 */ /* 0x100fe400078e0a08 */
[----:B------:R-:W-:Y:S01]  /*d0c0*/  @!P2 IMAD.IADD R3, R3, 0x1, -R8 ;  /* 0x000000010303a824 */ /* 0x000fe200078e0a08 */
[----:B------:R-:W-:Y:S01]  /*d0d0*/  ISETP.GE.AND P2, PT, R14, RZ, PT ;  /* 0x000000ff0e00720c */ /* 0x000fe20003f46270 */
[C---:B------:R-:W-:Y:S01]  /*d0e0*/  IMAD R12, R8.reuse, R12, R18 ;  /* 0x0000000c080c7224 */ /* 0x040fe200078e0212 */
[C---:B------:R-:W-:Y:S01]  /*d0f0*/  ISETP.GT.U32.AND P6, PT, R8.reuse, R15, PT ;  /* 0x0000000f0800720c */ /* 0x040fe20003fc4070 */
[----:B------:R-:W-:-:S02]  /*d100*/  IMAD R17, R8, R19, R17 ;  /* 0x0000001308117224 */ /* 0x000fc400078e0211 */
[----:B------:R-:W-:Y:S01]  /*d110*/  @!P3 IMAD.MOV R22, RZ, RZ, -R22 ;  /* 0x000000ffff16b224 */ /* 0x000fe200078e0a16 */
[C---:B------:R-:W-:Y:S01]  /*d120*/  ISETP.GT.U32.AND P3, PT, R8.reuse, R2, PT ;  /* 0x000000020800720c */ /* 0x040fe20003f64070 */
[----:B------:R-:W-:Y:S02]  /*d130*/  IMAD.MOV.U32 R18, RZ, RZ, R6 ;  /* 0x000000ffff127224 */ /* 0x000fe400078e0006 */
[----:B------:R-:W-:Y:S01]  /*d140*/  @!P4 IMAD.MOV R23, RZ, RZ, -R23 ;  /* 0x000000ffff17c224 */ /* 0x000fe200078e0a17 */
[----:B------:R-:W-:Y:S01]  /*d150*/  ISETP.GT.U32.AND P4, PT, R8, R3, PT ;  /* 0x000000030800720c */ /* 0x000fe20003f84070 */
[----:B------:R-:W-:Y:S02]  /*d160*/  VIADD R14, R0, 0xf5 ;  /* 0x000000f5000e7836 */ /* 0x000fe40000000000 */
[----:B------:R-:W-:Y:S01]  /*d170*/  @!P1 IMAD.MOV R18, RZ, RZ, -R18 ;  /* 0x000000ffff129224 */ /* 0x000fe200078e0a12 */
[C---:B------:R-:W-:Y:S01]  /*d180*/  ISETP.GT.U32.AND P1, PT, R8.reuse, R17, PT ;  /* 0x000000110800720c */ /* 0x040fe20003f24070 */
[----:B------:R-:W-:Y:S01]  /*d190*/  IMAD.MOV.U32 R4, RZ, RZ, R7 ;  /* 0x000000ffff047224 */ /* 0x000fe200078e0007 */
[----:B------:R-:W-:Y:S01]  /*d1a0*/  IABS R10, R14 ;  /* 0x0000000e000a7213 */ /* 0x000fe20000000000 */
[----:B------:R-:W-:Y:S01]  /*d1b0*/  @!P6 IMAD.IADD R15, R15, 0x1, -R8 ;  /* 0x000000010f0fe824 */ /* 0x000fe200078e0a08 */
[----:B------:R-:W-:Y:S01]  /*d1c0*/  STL [R1+0x368], R23 ;  /* 0x0003681701007387 */ /* 0x000fe20000100800 */
[----:B------:R-:W-:Y:S01]  /*d1d0*/  @!P5 IMAD.MOV R4, RZ, RZ, -R4 ;  /* 0x000000ffff04d224 */ /* 0x000fe200078e0a04 */
[----:B------:R-:W-:Y:S01]  /*d1e0*/  ISETP.GE.AND P5, PT, R13, RZ, PT ;  /* 0x000000ff0d00720c */ /* 0x000fe20003fa6270 */
[----:B------:R-:W-:Y:S01]  /*d1f0*/  IMAD.HI.U32 R7, R9, R10, RZ ;  /* 0x0000000a09077227 */ /* 0x000fe200078e00ff */
[----:B------:R-:W-:Y:S01]  /*d200*/  ISETP.GT.U32.AND P6, PT, R8, R12, PT ;  /* 0x0000000c0800720c */ /* 0x000fe20003fc4070 */
[----:B------:R-:W-:Y:S02]  /*d210*/  STL [R1+0x374], R22 ;  /* 0x0003741601007387 */ /* 0x000fe40000100800 */
[--C-:B------:R-:W-:Y:S01]  /*d220*/  @!P3 IMAD.IADD R2, R2, 0x1, -R8.reuse ;  /* 0x000000010202b824 */ /* 0x100fe200078e0a08 */
[----:B------:R-:W-:Y:S01]  /*d230*/  ISETP.GE.AND P3, PT, R5, RZ, PT ;  /* 0x000000ff0500720c */ /* 0x000fe20003f66270 */
[--C-:B------:R-:W-:Y:S01]  /*d240*/  @!P4 IMAD.IADD R3, R3, 0x1, -R8.reuse ;  /* 0x000000010303c824 */ /* 0x100fe200078e0a08 */
[----:B------:R0:W-:Y:S01]  /*d250*/  STL [R1+0x378], R18 ;  /* 0x0003781201007387 */ /* 0x0001e20000100800 */
[----:B------:R-:W-:Y:S01]  /*d260*/  VIADD R16, R0, 0xf6 ;  /* 0x000000f600107836 */ /* 0x000fe20000000000 */
[----:B------:R-:W-:Y:S01]  /*d270*/  ISETP.GE.AND P4, PT, R11, RZ, PT ;  /* 0x000000ff0b00720c */ /* 0x000fe20003f86270 */
[----:B------:R-:W-:Y:S01]  /*d280*/  IMAD.MOV R5, RZ, RZ, -R7 ;  /* 0x000000ffff057224 */ /* 0x000fe200078e0a07 */
[----:B------:R1:W-:Y:S01]  /*d290*/  STL [R1+0x3c0], R4 ;  /* 0x0003c00401007387 */ /* 0x0003e20000100800 */
[----:B------:R-:W-:Y:S01]  /*d2a0*/  @!P1 IMAD.IADD R17, R17, 0x1, -R8 ;  /* 0x0000000111119824 */ /* 0x000fe200078e0a08 */
[----:B------:R-:W-:Y:S01]  /*d2b0*/  IABS R6, R16 ;  /* 0x0000001000067213 */ /* 0x000fe20000000000 */
[----:B------:R-:W-:Y:S01]  /*d2c0*/  IMAD.MOV.U32 R19, RZ, RZ, R15 ;  /* 0x000000ffff137224 */ /* 0x000fe200078e000f */
[----:B------:R-:W-:Y:S01]  /*d2d0*/  ISETP.GE.AND P1, PT, R14, RZ, PT ;  /* 0x000000ff0e00720c */ /* 0x000fe20003f26270 */
[----:B------:R-:W-:-:S02]  /*d2e0*/  @!P5 IMAD.MOV R2, RZ, RZ, -R2 ;  /* 0x000000ffff02d224 */ /* 0x000fc400078e0a02 */
[----:B0-----:R-:W-:Y:S02]  /*d2f0*/  IMAD.MOV.U32 R18, RZ, RZ, R3 ;  /* 0x000000ffff127224 */ /* 0x001fe400078e0003 */
[C---:B------:R-:W-:Y:S02]  /*d300*/  IMAD R3, R8.reuse, R5, R10 ;  /* 0x0000000508037224 */ /* 0x040fe400078e020a */
[----:B------:R-:W-:Y:S01]  /*d310*/  @!P0 IMAD.MOV R19, RZ, RZ, -R19 ;  /* 0x000000ffff138224 */ /* 0x000fe200078e0a13 */
[C---:B------:R-:W-:Y:S01]  /*d320*/  ISETP.GT.U32.AND P0, PT, R8.reuse, R17, PT ;  /* 0x000000110800720c */ /* 0x040fe20003f04070 */
[----:B-1----:R-:W-:Y:S01]  /*d330*/  IMAD.HI.U32 R4, R9, R6, RZ ;  /* 0x0000000609047227 */ /* 0x002fe200078e00ff */
[----:B------:R-:W-:Y:S02]  /*d340*/  ISETP.GT.U32.AND P5, PT, R8, R3, PT ;  /* 0x000000030800720c */ /* 0x000fe40003fa4070 */
[----:B------:R-:W-:Y:S01]  /*d350*/  STL [R1+0x20], R19 ;  /* 0x0000201301007387 */ /* 0x000fe20000100800 */
[----:B------:R-:W-:Y:S01]  /*d360*/  @!P6 IMAD.IADD R12, R12, 0x1, -R8 ;  /* 0x000000010c0ce824 */ /* 0x000fe200078e0a08 */
[----:B------:R-:W-:Y:S01]  /*d370*/  ISETP.GE.AND P6, PT, R16, RZ, PT ;  /* 0x000000ff1000720c */ /* 0x000fe20003fc6270 */
[----:B------:R-:W-:-:S02]  /*d380*/  IMAD.MOV R4, RZ, RZ, -R4 ;  /* 0x000000ffff047224 */ /* 0x000fc400078e0a04 */
[----:B------:R-:W-:Y:S01]  /*d390*/  @!P2 IMAD.MOV R18, RZ, RZ, -R18 ;  /* 0x000000ffff12a224 */ /* 0x000fe200078e0a12 */
[C---:B------:R-:W-:Y:S01]  /*d3a0*/  ISETP.GT.U32.AND P2, PT, R8.reuse, R12, PT ;  /* 0x0000000c0800720c */ /* 0x040fe20003f44070 */
[----:B------:R-:W-:Y:S02]  /*d3b0*/  IMAD R6, R8, R4, R6 ;  /* 0x0000000408067224 */ /* 0x000fe400078e0206 */
[--C-:B------:R-:W-:Y:S01]  /*d3c0*/  @!P0 IMAD.IADD R17, R17, 0x1, -R8.reuse ;  /* 0x0000000111118824 */ /* 0x100fe200078e0a08 */
[----:B------:R-:W-:Y:S01]  /*d3d0*/  STL [R1+0x24], R18 ;  /* 0x0000241201007387 */ /* 0x000fe20000100800 */
[----:B------:R-:W-:Y:S02]  /*d3e0*/  VIADD R10, R0, 0xf7 ;  /* 0x000000f7000a7836 */ /* 0x000fe40000000000 */
[----:B------:R-:W-:Y:S01]  /*d3f0*/  @!P5 IMAD.IADD R3, R3, 0x1, -R8 ;  /* 0x000000010303d824 */ /* 0x000fe200078e0a08 */
[----:B------:R-:W-:Y:S01]  /*d400*/  ISETP.GT.U32.AND P5, PT, R8, R6, PT ;  /* 0x000000060800720c */ /* 0x000fe20003fa4070 */
[----:B------:R-:W-:Y:S01]  /*d410*/  IMAD.MOV.U32 R14, RZ, RZ, R17 ;  /* 0x000000ffff0e7224 */ /* 0x000fe200078e0011 */
[----:B------:R-:W-:Y:S01]  /*d420*/  ISETP.GE.AND P0, PT, R10, RZ, PT ;  /* 0x000000ff0a00720c */ /* 0x000fe20003f06270 */
[----:B------:R-:W-:Y:S01]  /*d430*/  VIADD R11, R0, 0xf8 ;  /* 0x000000f8000b7836 */ /* 0x000fe20000000000 */
[----:B------:R-:W-:Y:S01]  /*d440*/  IABS R10, R10 ;  /* 0x0000000a000a7213 */ /* 0x000fe20000000000 */
[----:B------:R-:W-:Y:S01]  /*d450*/  @!P4 IMAD.MOV R14, RZ, RZ, -R14 ;  /* 0x000000ffff0ec224 */ /* 0x000fe200078e0a0e */
[----:B------:R-:W-:Y:S01]  /*d460*/  ISETP.GT.U32.AND P4, PT, R8, R3, PT ;  /* 0x000000030800720c */ /* 0x000fe20003f84070 */
[----:B------:R-:W-:Y:S01]  /*d470*/  @!P2 IMAD.IADD R12, R12, 0x1, -R8 ;  /* 0x000000010c0ca824 */ /* 0x000fe200078e0a08 */
[----:B------:R-:W-:Y:S01]  /*d480*/  ISETP.GE.AND P2, PT, R11, RZ, PT ;  /* 0x000000ff0b00720c */ /* 0x000fe20003f46270 */
[----:B------:R-:W-:Y:S01]  /*d490*/  IMAD.HI.U32 R13, R9, R10, RZ ;  /* 0x0000000a090d7227 */ /* 0x000fe200078e00ff */
[----:B------:R-:W-:Y:S01]  /*d4a0*/  IABS R11, R11 ;  /* 0x0000000b000b7213 */ /* 0x000fe20000000000 */
[----:B------:R0:W-:Y:S02]  /*d4b0*/  STL [R1+0x388], R2 ;  /* 0x0003880201007387 */ /* 0x0001e40000100800 */
[----:B------:R-:W-:-:S02]  /*d4c0*/  IMAD.MOV R13, RZ, RZ, -R13 ;  /* 0x000000ffff0d7224 */ /* 0x000fc400078e0a0d */
[----:B------:R1:W-:Y:S01]  /*d4d0*/  STL [R1+0x380], R14 ;  /* 0x0003800e01007387 */ /* 0x0003e20000100800 */
[----:B------:R-:W-:Y:S02]  /*d4e0*/  @!P5 IMAD.IADD R6, R6, 0x1, -R8 ;  /* 0x000000010606d824 */ /* 0x000fe400078e0a08 */
[C---:B------:R-:W-:Y:S02]  /*d4f0*/  IMAD R10, R8.reuse, R13, R10 ;  /* 0x0000000d080a7224 */ /* 0x040fe400078e020a */
[----:B------:R-:W-:Y:S01]  /*d500*/  @!P4 IMAD.IADD R3, R3, 0x1, -R8 ;  /* 0x000000010303c824 */ /* 0x000fe200078e0a08 */
[----:B------:R-:W-:Y:S01]  /*d510*/  ISETP.GT.U32.AND P5, PT, R8, R6, PT ;  /* 0x000000060800720c */ /* 0x000fe20003fa4070 */
[----:B0-----:R-:W-:Y:S01]  /*d520*/  VIADD R2, R0, 0xfa ;  /* 0x000000fa00027836 */ /* 0x001fe20000000000 */
[----:B------:R-:W-:Y:S01]  /*d530*/  ISETP.GT.U32.AND P4, PT, R8, R10, PT ;  /* 0x0000000a0800720c */ /* 0x000fe20003f84070 */
[----:B------:R-:W-:Y:S02]  /*d540*/  VIADD R4, R0, 0xf9 ;  /* 0x000000f900047836 */ /* 0x000fe40000000000 */
[----:B-1----:R-:W-:Y:S01]  /*d550*/  IMAD.MOV.U32 R14, RZ, RZ, R12 ;  /* 0x000000ffff0e7224 */ /* 0x002fe200078e000c */
[----:B------:R-:W-:Y:S01]  /*d560*/  IABS R5, R2 ;  /* 0x0000000200057213 */ /* 0x000fe20000000000 */
[----:B------:R-:W-:Y:S01]  /*d570*/  IMAD.HI.U32 R12, R9, R11, RZ ;  /* 0x0000000b090c7227 */ /* 0x000fe200078e00ff */
[----:B------:R-:W-:-:S03]  /*d580*/  IABS R7, R4 ;  /* 0x0000000400077213 */ /* 0x000fc60000000000 */
[----:B------:R-:W-:Y:S01]  /*d590*/  @!P3 IMAD.MOV R14, RZ, RZ, -R14 ;  /* 0x000000ffff0eb224 */ /* 0x000fe200078e0a0e */
[----:B------:R-:W-:Y:S01]  /*d5a0*/  ISETP.GE.AND P3, PT, R4, RZ, PT ;  /* 0x000000ff0400720c */ /* 0x000fe20003f66270 */
[----:B------:R-:W-:Y:S02]  /*d5b0*/  IMAD.MOV R13, RZ, RZ, -R12 ;  /* 0x000000ffff0d7224 */ /* 0x000fe400078e0a0c */
[----:B------:R-:W-:Y:S01]  /*d5c0*/  IMAD.HI.U32 R4, R9, R5, RZ ;  /* 0x0000000509047227 */ /* 0x000fe200078e00ff */
[----:B------:R0:W-:Y:S03]  /*d5d0*/  STL [R1+0x394], R14 ;  /* 0x0003940e01007387 */ /* 0x0001e60000100800 */
[----:B------:R-:W-:Y:S02]  /*d5e0*/  IMAD R11, R8, R13, R11 ;  /* 0x0000000d080b7224 */ /* 0x000fe400078e020b */
[----:B------:R-:W-:-:S02]  /*d5f0*/  IMAD.MOV R4, RZ, RZ, -R4 ;  /* 0x000000ffff047224 */ /* 0x000fc400078e0a04 */
[----:B------:R-:W-:Y:S02]  /*d600*/  @!P5 IMAD.IADD R6, R6, 0x1, -R8 ;  /* 0x000000010606d824 */ /* 0x000fe400078e0a08 */
[----:B------:R-:W-:-:S04]  /*d610*/  IMAD.HI.U32 R12, R9, R7, RZ ;  /* 0x00000007090c7227 */ /* 0x000fc800078e00ff */
[----:B0-----:R-:W-:Y:S02]  /*d620*/  IMAD.MOV.U32 R14, RZ, RZ, R3 ;  /* 0x000000ffff0e7224 */ /* 0x001fe400078e0003 */
[C---:B------:R-:W-:Y:S02]  /*d630*/  IMAD R5, R8.reuse, R4, R5 ;  /* 0x0000000408057224 */ /* 0x040fe400078e0205 */
[----:B------:R-:W-:Y:S01]  /*d640*/  @!P1 IMAD.MOV R14, RZ, RZ, -R14 ;  /* 0x000000ffff0e9224 */ /* 0x000fe200078e0a0e */
[----:B------:R-:W-:Y:S01]  /*d650*/  ISETP.GT.U32.AND P1, PT, R8, R11, PT ;  /* 0x0000000b0800720c */ /* 0x000fe20003f24070 */
[----:B------:R-:W-:Y:S02]  /*d660*/  @!P4 IMAD.IADD R10, R10, 0x1, -R8 ;  /* 0x000000010a0ac824 */ /* 0x000fe400078e0a08 */
[----:B------:R-:W-:Y:S01]  /*d670*/  IMAD.MOV.U32 R17, RZ, RZ, R6 ;  /* 0x000000ffff117224 */ /* 0x000fe200078e0006 */
[----:B------:R0:W-:Y:S01]  /*d680*/  STL [R1+0x390], R14 ;  /* 0x0003900e01007387 */ /* 0x0001e20000100800 */
[----:B------:R-:W-:Y:S01]  /*d690*/  IMAD.MOV R13, RZ, RZ, -R12 ;  /* 0x000000ffff0d7224 */ /* 0x000fe200078e0a0c */
[----:B------:R-:W-:Y:S01]  /*d6a0*/  ISETP.GT.U32.AND P4, PT, R8, R10, PT ;  /* 0x0000000a0800720c */ /* 0x000fe20003f84070 */
[----:B------:R-:W-:-:S02]  /*d6b0*/  VIADD R12, R0, 0xfb ;  /* 0x000000fb000c7836 */ /* 0x000fc40000000000 */
[----:B------:R-:W-:Y:S01]  /*d6c0*/  @!P6 IMAD.MOV R17, RZ, RZ, -R17 ;  /* 0x000000ffff11e224 */ /* 0x000fe200078e0a11 */
[C---:B------:R-:W-:Y:S01]  /*d6d0*/  ISETP.GT.U32.AND P6, PT, R8.reuse, R5, PT ;  /* 0x000000050800720c */ /* 0x040fe20003fc4070 */
[----:B------:R-:W-:Y:S01]  /*d6e0*/  IMAD R7, R8, R13, R7 ;  /* 0x0000000d08077224 */ /* 0x000fe200078e0207 */
[----:B------:R-:W-:Y:S01]  /*d6f0*/  IABS R13, R12 ;  /* 0x0000000c000d7213 */ /* 0x000fe20000000000 */
[----:B------:R-:W-:Y:S01]  /*d700*/  @!P1 IMAD.IADD R11, R11, 0x1, -R8 ;  /* 0x000000010b0b9824 */ /* 0x000fe200078e0a08 */
[----:B------:R-:W-:Y:S01]  /*d710*/  STL [R1+0x3a8], R17 ;  /* 0x0003a81101007387 */ /* 0x000fe20000100800 */
[----:B------:R-:W-:Y:S01]  /*d720*/  VIADD R4, R0, 0xfc ;  /* 0x000000fc00047836 */ /* 0x000fe20000000000 */
[C---:B------:R-:W-:Y:S01]  /*d730*/  ISETP.GT.U32.AND P5, PT, R8.reuse, R7, PT ;  /* 0x000000070800720c */ /* 0x040fe20003fa4070 */
[----:B0-----:R-:W-:Y:S01]  /*d740*/  IMAD.HI.U32 R14, R9, R13, RZ ;  /* 0x0000000d090e7227 */ /* 0x001fe200078e00ff */
[----:B------:R-:W-:Y:S02]  /*d750*/  ISETP.GT.U32.AND P1, PT, R8, R11, PT ;  /* 0x0000000b0800720c */ /* 0x000fe40003f24070 */
[----:B------:R-:W-:Y:S01]  /*d760*/  IABS R16, R4 ;  /* 0x0000000400107213 */ /* 0x000fe20000000000 */
[----:B------:R-:W-:-:S02]  /*d770*/  IMAD.MOV R14, RZ, RZ, -R14 ;  /* 0x000000ffff0e7224 */ /* 0x000fc400078e0a0e */
[--C-:B------:R-:W-:Y:S01]  /*d780*/  @!P4 IMAD.IADD R10, R10, 0x1, -R8.reuse ;  /* 0x000000010a0ac824 */ /* 0x100fe200078e0a08 */
[----:B------:R-:W-:Y:S01]  /*d790*/  ISETP.GE.AND P4, PT, R2, RZ, PT ;  /* 0x000000ff0200720c */ /* 0x000fe20003f86270 */
[----:B------:R-:W-:Y:S02]  /*d7a0*/  @!P6 IMAD.IADD R5, R5, 0x1, -R8 ;  /* 0x000000010505e824 */ /* 0x000fe400078e0a08 */
[----:B------:R-:W-:Y:S02]  /*d7b0*/  IMAD.MOV.U32 R6, RZ, RZ, R16 ;  /* 0x000000ffff067224 */ /* 0x000fe400078e0010 */
[C---:B------:R-:W-:Y:S01]  /*d7c0*/  IMAD R2, R8.reuse, R14, R13 ;  /* 0x0000000e08027224 */ /* 0x040fe200078e020d */
[----:B------:R-:W-:Y:S01]  /*d7d0*/  ISETP.GT.U32.AND P6, PT, R8, R5, PT ;  /* 0x000000050800720c */ /* 0x000fe20003fc4070 */
[----:B------:R-:W-:-:S04]  /*d7e0*/  IMAD.HI.U32 R13, R9, R6, RZ ;  /* 0x00000006090d7227 */ /* 0x000fc800078e00ff */
[--C-:B------:R-:W-:Y:S01]  /*d7f0*/  @!P1 IMAD.IADD R11, R11, 0x1, -R8.reuse ;  /* 0x000000010b0b9824 */ /* 0x100fe200078e0a08 */
[----:B------:R-:W-:Y:S01]  /*d800*/  ISETP.GT.U32.AND P1, PT, R8, R2, PT ;  /* 0x000000020800720c */ /* 0x000fe20003f24070 */
[----:B------:R-:W-:Y:S02]  /*d810*/  @!P5 IMAD.IADD R7, R7, 0x1, -R8 ;  /* 0x000000010707d824 */ /* 0x000fe400078e0a08 */
[----:B------:R-:W-:Y:S02]  /*d820*/  VIADD R3, R0, 0xfd ;  /* 0x000000fd00037836 */ /* 0x000fe40000000000 */
[----:B------:R-:W-:Y:S01]  /*d830*/  IMAD.MOV R13, RZ, RZ, -R13 ;  /* 0x000000ffff0d7224 */ /* 0x000fe200078e0a0d */
[----:B------:R-:W-:Y:S01]  /*d840*/  ISETP.GT.U32.AND P5, PT, R8, R7, PT ;  /* 0x000000070800720c */ /* 0x000fe20003fa4070 */
[----:B------:R-:W-:Y:S01]  /*d850*/  @!P2 IMAD.MOV R11, RZ, RZ, -R11 ;  /* 0x000000ffff0ba224 */ /* 0x000fe200078e0a0b */
[----:B------:R-:W-:Y:S01]  /*d860*/  ISETP.GE.AND P2, PT, R4, RZ, PT ;  /* 0x000000ff0400720c */ /* 0x000fe20003f46270 */
[----:B------:R-:W-:Y:S01]  /*d870*/  IMAD R4, R8, R13, R6 ;  /* 0x0000000d08047224 */ /* 0x000fe200078e0206 */
[----:B------:R-:W-:Y:S01]  /*d880*/  IABS R15, R3 ;  /* 0x00000003000f7213 */ /* 0x000fe20000000000 */
[----:B------:R-:W-:-:S02]  /*d890*/  IMAD.MOV.U32 R16, RZ, RZ, R10 ;  /* 0x000000ffff107224 */ /* 0x000fc400078e000a */
[----:B------:R-:W-:Y:S01]  /*d8a0*/  @!P6 IMAD.IADD R5, R5, 0x1, -R8 ;  /* 0x000000010505e824 */ /* 0x000fe200078e0a08 */
[----:B------:R-:W-:Y:S01]  /*d8b0*/  ISETP.GT.U32.AND P6, PT, R8, R4, PT ;  /* 0x000000040800720c */ /* 0x000fe20003fc4070 */
[----:B------:R-:W-:-:S04]  /*d8c0*/  IMAD.HI.U32 R10, R9, R15, RZ ;  /* 0x0000000f090a7227 */ /* 0x000fc800078e00ff */
[----:B------:R-:W-:Y:S02]  /*d8d0*/  @!P1 IMAD.IADD R2, R2, 0x1, -R8 ;  /* 0x0000000102029824 */ /* 0x000fe400078e0a08 */
[----:B------:R-:W-:Y:S02]  /*d8e0*/  IMAD.MOV R10, RZ, RZ, -R10 ;  /* 0x000000ffff0a7224 */ /* 0x000fe400078e0a0a */
[----:B------:R-:W-:Y:S01]  /*d8f0*/  @!P0 IMAD.MOV R16, RZ, RZ, -R16 ;  /* 0x000000ffff108224 */ /* 0x000fe200078e0a10 */
[C---:B------:R-:W-:Y:S01]  /*d900*/  ISETP.GT.U32.AND P1, PT, R8.reuse, R2, PT ;  /* 0x000000020800720c */ /* 0x040fe20003f24070 */
[--C-:B------:R-:W-:Y:S01]  /*d910*/  @!P5 IMAD.IADD R7, R7, 0x1, -R8.reuse ;  /* 0x000000010707d824 */ /* 0x100fe200078e0a08 */
[----:B------:R-:W-:Y:S01]  /*d920*/  ISETP.GE.AND P5, PT, R3, RZ, PT ;  /* 0x000000ff0300720c */ /* 0x000fe20003fa6270 */
[----:B------:R-:W-:Y:S01]  /*d930*/  IMAD R3, R8, R10, R15 ;  /* 0x0000000a08037224 */ /* 0x000fe200078e020f */
[----:B------:R-:W-:Y:S01]  /*d940*/  STL [R1+0x3a0], R16 ;  /* 0x0003a01001007387 */ /* 0x000fe20000100800 */
[----:B------:R-:W-:Y:S01]  /*d950*/  VIADD R10, R0, 0xfe ;  /* 0x000000fe000a7836 */ /* 0x000fe20000000000 */
[----:B------:R-:W-:Y:S01]  /*d960*/  ISETP.GE.AND P0, PT, R12, RZ, PT ;  /* 0x000000ff0c00720c */ /* 0x000fe20003f06270 */
[----:B------:R-:W-:Y:S01]  /*d970*/  @!P6 IMAD.IADD R4, R4, 0x1, -R8 ;  /* 0x000000010404e824 */ /* 0x000fe200078e0a08 */
[----:B------:R0:W-:Y:S01]  /*d980*/  STL [R1+0x2c], R11 ;  /* 0x00002c0b01007387 */ /* 0x0001e20000100800 */
[----:B------:R-:W-:-:S02]  /*d990*/  IMAD.MOV.U32 R12, RZ, RZ, R7 ;  /* 0x000000ffff0c7224 */ /* 0x000fc400078e0007 */
[----:B------:R-:W-:Y:S01]  /*d9a0*/  VIADD R15, R0, 0xff ;  /* 0x000000ff000f7836 */ /* 0x000fe20000000000 */
[----:B------:R-:W-:Y:S01]  /*d9b0*/  ISETP.GT.U32.AND P6, PT, R8, R4, PT ;  /* 0x000000040800720c */ /* 0x000fe20003fc4070 */
[----:B------:R-:W-:Y:S02]  /*d9c0*/  @!P1 IMAD.IADD R2, R2, 0x1, -R8 ;  /* 0x0000000102029824 */ /* 0x000fe400078e0a08 */
[----:B------:R-:W-:Y:S01]  /*d9d0*/  @!P3 IMAD.MOV R12, RZ, RZ, -R12 ;  /* 0x000000ffff0cb224 */ /* 0x000fe200078e0a0c */
[----:B------:R-:W-:Y:S01]  /*d9e0*/  ISETP.GE.AND P3, PT, R10, RZ, PT ;  /* 0x000000ff0a00720c */ /* 0x000fe20003f66270 */
[----:B------:R-:W-:Y:S02]  /*d9f0*/  VIADD R14, R0, 0x100 ;  /* 0x00000100000e7836 */ /* 0x000fe40000000000 */
[----:B0-----:R-:W-:Y:S01]  /*da00*/  IMAD.MOV.U32 R11, RZ, RZ, R5 ;  /* 0x000000ffff0b7224 */ /* 0x001fe200078e0005 */
[----:B------:R-:W-:Y:S01]  /*da10*/  IABS R5, R10 ;  /* 0x0000000a00057213 */ /* 0x000fe20000000000 */
[----:B------:R-:W-:Y:S01]  /*da20*/  IMAD.MOV.U32 R10, RZ, RZ, R2 ;  /* 0x000000ffff0a7224 */ /* 0x000fe200078e0002 */
[----:B------:R-:W-:Y:S01]  /*da30*/  STL [R1+0x30], R12 ;  /* 0x0000300c01007387 */ /* 0x000fe20000100800 */
[----:B------:R-:W-:Y:S01]  /*da40*/  @!P4 IMAD.MOV R11, RZ, RZ, -R11 ;  /* 0x000000ffff0bc224 */ /* 0x000fe200078e0a0b */
[----:B------:R-:W-:Y:S01]  /*da50*/  ISETP.GE.AND P4, PT, R15, RZ, PT ;  /* 0x000000ff0f00720c */ /* 0x000fe20003f86270 */
[----:B------:R-:W-:Y:S01]  /*da60*/  IMAD.HI.U32 R7, R9, R5, RZ ;  /* 0x0000000509077227 */ /* 0x000fe200078e00ff */
[----:B------:R-:W-:-:S02]  /*da70*/  IABS R15, R15 ;  /* 0x0000000f000f7213 */ /* 0x000fc40000000000 */
[----:B------:R0:W-:Y:S01]  /*da80*/  STL [R1+0x3b4], R11 ;  /* 0x0003b40b01007387 */ /* 0x0001e20000100800 */
[----:B------:R-:W-:Y:S01]  /*da90*/  IMAD.MOV R7, RZ, RZ, -R7 ;  /* 0x000000ffff077224 */ /* 0x000fe200078e0a07 */
[----:B------:R-:W-:Y:S01]  /*daa0*/  ISETP.GE.AND P1, PT, R14, RZ, PT ;  /* 0x000000ff0e00720c */ /* 0x000fe20003f26270 */
[----:B------:R-:W-:Y:S01]  /*dab0*/  @!P0 IMAD.MOV R10, RZ, RZ, -R10 ;  /* 0x000000ffff0a8224 */ /* 0x000fe200078e0a0a */
[C---:B------:R-:W-:Y:S01]  /*dac0*/  ISETP.GT.U32.AND P0, PT, R8.reuse, R3, PT ;  /* 0x000000030800720c */ /* 0x040fe20003f04070 */
[----:B------:R-:W-:Y:S01]  /*dad0*/  IMAD R5, R8, R7, R5 ;  /* 0x0000000708057224 */ /* 0x000fe200078e0205 */
[----:B------:R-:W-:Y:S01]  /*dae0*/  IABS R14, R14 ;  /* 0x0000000e000e7213 */ /* 0x000fe20000000000 */
[----:B------:R-:W-:Y:S01]  /*daf0*/  @!P6 IMAD.IADD R4, R4, 0x1, -R8 ;  /* 0x000000010404e824 */ /* 0x000fe200078e0a08 */
[----:B------:R1:W-:Y:S01]  /*db00*/  STL [R1+0x3ac], R10 ;  /* 0x0003ac0a01007387 */ /* 0x0003e20000100800 */
[----:B------:R-:W-:Y:S01]  /*db10*/  VIADD R17, R0, 0x102 ;  /* 0x0000010200117836 */ /* 0x000fe20000000000 */
[----:B------:R-:W-:Y:S01]  /*db20*/  ISETP.GT.U32.AND P6, PT, R8, R5, PT ;  /* 0x000000050800720c */ /* 0x000fe20003fc4070 */
[----:B0-----:R-:W-:-:S04]  /*db30*/  IMAD.HI.U32 R11, R9, R15, RZ ;  /* 0x0000000f090b7227 */ /* 0x001fc800078e00ff */
[----:B------:R-:W-:Y:S02]  /*db40*/  IMAD.MOV R11, RZ, RZ, -R11 ;  /* 0x000000ffff0b7224 */ /* 0x000fe400078e0a0b */
[----:B------:R-:W-:Y:S01]  /*db50*/  @!P0 IMAD.IADD R3, R3, 0x1, -R8 ;  /* 0x0000000103038824 */ /* 0x000fe200078e0a08 */
[----:B-1----:R-:W-:Y:S01]  /*db60*/  IABS R10, R17 ;  /* 0x00000011000a7213 */ /* 0x002fe20000000000 */
[C---:B------:R-:W-:Y:S02]  /*db70*/  IMAD R15, R8.reuse, R11, R15 ;  /* 0x0000000b080f7224 */ /* 0x040fe400078e020f */
[----:B------:R-:W-:Y:S01]  /*db80*/  IMAD.HI.U32 R2, R9, R14, RZ ;  /* 0x0000000e09027227 */ /* 0x000fe200078e00ff */
[----:B------:R-:W-:-:S03]  /*db90*/  ISETP.GT.U32.AND P0, PT, R8, R3, PT ;  /* 0x000000030800720c */ /* 0x000fc60003f04070 */
[----:B------:R-:W-:Y:S02]  /*dba0*/  @!P6 IMAD.IADD R5, R5, 0x1, -R8 ;  /* 0x000000010505e824 */ /* 0x000fe400078e0a08 */
[----:B------:R-:W-:-:S03]  /*dbb0*/  IMAD.HI.U32 R11, R9, R10, RZ ;  /* 0x0000000a090b7227 */ /* 0x000fc600078e00ff */
[----:B------:R-:W-:Y:S01]  /*dbc0*/  ISETP.GT.U32.AND P6, PT, R8, R5, PT ;  /* 0x000000050800720c */ /* 0x000fe20003fc4070 */
[----:B------:R-:W-:Y:S02]  /*dbd0*/  VIADD R6, R0, 0x101 ;  /* 0x0000010100067836 */ /* 0x000fe40000000000 */
[----:B------:R-:W-:Y:S02]  /*dbe0*/  IMAD.MOV R2, RZ, RZ, -R2 ;  /* 0x000000ffff027224 */ /* 0x000fe400078e0a02 */
[----:B------:R-:W-:Y:S01]  /*dbf0*/  IMAD.MOV R11, RZ, RZ, -R11 ;  /* 0x000000ffff0b7224 */ /* 0x000fe200078e0a0b */
[----:B------:R-:W-:Y:S01]  /*dc00*/  IABS R13, R6 ;  /* 0x00000006000d7213 */ /* 0x000fe20000000000 */
[----:B------:R-:W-:Y:S02]  /*dc10*/  IMAD R14, R8, R2, R14 ;  /* 0x00000002080e7224 */ /* 0x000fe400078e020e */
[----:B------:R-:W-:Y:S02]  /*dc20*/  VIADD R16, R0, 0x104 ;  /* 0x0000010400107836 */ /* 0x000fe40000000000 */
[----:B------:R-:W-:-:S02]  /*dc30*/  IMAD R10, R8, R11, R10 ;  /* 0x0000000b080a7224 */ /* 0x000fc400078e020a */
[----:B------:R-:W-:Y:S01]  /*dc40*/  @!P0 IMAD.IADD R3, R3, 0x1, -R8 ;  /* 0x0000000103038824 */ /* 0x000fe200078e0a08 */
[C---:B------:R-:W-:Y:S01]  /*dc50*/  ISETP.GT.U32.AND P0, PT, R8.reuse, R15, PT ;  /* 0x0000000f0800720c */ /* 0x040fe20003f04070 */
[----:B------:R-:W-:Y:S01]  /*dc60*/  IMAD.MOV.U32 R19, RZ, RZ, R4 ;  /* 0x000000ffff137224 */ /* 0x000fe200078e0004 */
[----:B------:R-:W-:Y:S01]  /*dc70*/  IABS R12, R16 ;  /* 0x00000010000c7213 */ /* 0x000fe20000000000 */
[----:B------:R-:W-:Y:S02]  /*dc80*/  IMAD.MOV.U32 R18, RZ, RZ, R3 ;  /* 0x000000ffff127224 */ /* 0x000fe400078e0003 */
[----:B------:R-:W-:Y:S01]  /*dc90*/  @!P2 IMAD.MOV R19, RZ, RZ, -R19 ;  /* 0x000000ffff13a224 */ /* 0x000fe200078e0a13 */
[C---:B------:R-:W-:Y:S01]  /*dca0*/  ISETP.GT.U32.AND P2, PT, R8.reuse, R14, PT ;  /* 0x0000000e0800720c */ /* 0x040fe20003f44070 */
[----:B------:R-:W-:Y:S01]  /*dcb0*/  @!P6 IMAD.IADD R5, R5, 0x1, -R8 ;  /* 0x000000010505e824 */ /* 0x000fe200078e0a08 */
[----:B------:R-:W-:Y:S01]  /*dcc0*/  ISETP.GT.U32.AND P6, PT, R8, R10, PT ;  /* 0x0000000a0800720c */ /* 0x000fe20003fc4070 */
[----:B------:R-:W-:Y:S01]  /*dcd0*/  IMAD.HI.U32 R7, R9, R13, RZ ;  /* 0x0000000d09077227 */ /* 0x000fe200078e00ff */
[----:B------:R-:W-:Y:S03]  /*dce0*/  STL [R1+0x3b8], R19 ;  /* 0x0003b81301007387 */ /* 0x000fe60000100800 */
[----:B------:R-:W-:-:S02]  /*dcf0*/  @!P5 IMAD.MOV R18, RZ, RZ, -R18 ;  /* 0x000000ffff12d224 */ /* 0x000fc400078e0a12 */
[----:B------:R-:W-:Y:S02]  /*dd00*/  IMAD.MOV R7, RZ, RZ, -R7 ;  /* 0x000000ffff077224 */ /* 0x000fe400078e0a07 */
[----:B------:R-:W-:Y:S01]  /*dd10*/  VIADD R2, R0, 0x103 ;  /* 0x0000010300027836 */ /* 0x000fe20000000000 */
[----:B------:R0:W-:Y:S01]  /*dd20*/  STL [R1+0x3e0], R18 ;  /* 0x0003e01201007387 */ /* 0x0001e20000100800 */
[----:B------:R-:W-:-:S04]  /*dd30*/  IMAD.HI.U32 R4, R9, R12, RZ ;  /* 0x0000000c09047227 */ /* 0x000fc800078e00ff */
[C---:B------:R-:W-:Y:S01]  /*dd40*/  IMAD R13, R8.reuse, R7, R13 ;  /* 0x00000007080d7224 */ /* 0x040fe200078e020d */
[----:B------:R-:W-:Y:S01]  /*dd50*/  IABS R7, R2 ;  /* 0x0000000200077213 */ /* 0x000fe20000000000 */
[----:B------:R-:W-:Y:S02]  /*dd60*/  IMAD.MOV R4, RZ, RZ, -R4 ;  /* 0x000000ffff047224 */ /* 0x000fe400078e0a04 */
[----:B------:R-:W-:Y:S01]  /*dd70*/  @!P0 IMAD.IADD R15, R15, 0x1, -R8 ;  /* 0x000000010f0f8824 */ /* 0x000fe200078e0a08 */
[----:B------:R-:W-:Y:S01]  /*dd80*/  ISETP.GT.U32.AND P5, PT, R8, R13, PT ;  /* 0x0000000d0800720c */ /* 0x000fe20003fa4070 */
[----:B0-----:R-:W-:Y:S01]  /*dd90*/  IMAD.MOV.U32 R18, RZ, RZ, R5 ;  /* 0x000000ffff127224 */ /* 0x001fe200078e0005 */
[----:B------:R-:W-:Y:S01]  /*dda0*/  ISETP.GE.AND P0, PT, R6, RZ, PT ;  /* 0x000000ff0600720c */ /* 0x000fe20003f06270 */
[----:B------:R-:W-:Y:S01]  /*ddb0*/  IMAD R12, R8, R4, R12 ;  /* 0x00000004080c7224 */ /* 0x000fe200078e020c */
[----:B------:R-:W-:Y:S01]  /*ddc0*/  IABS R4, R0 ;  /* 0x0000000000047213 */ /* 0x000fe20000000000 */
[--C-:B------:R-:W-:Y:S01]  /*ddd0*/  @!P2 IMAD.IADD R14, R14, 0x1, -R8.reuse ;  /* 0x000000010e0ea824 */ /* 0x100fe200078e0a08 */
[----:B------:R-:W-:Y:S01]  /*dde0*/  ISETP.GT.U32.AND P2, PT, R8, R15, PT ;  /* 0x0000000f0800720c */ /* 0x000fe20003f44070 */
[----:B------:R-:W-:-:S02]  /*ddf0*/  @!P6 IMAD.IADD R10, R10, 0x1, -R8 ;  /* 0x000000010a0ae824 */ /* 0x000fc400078e0a08 */
[----:B------:R-:W-:Y:S02]  /*de00*/  @!P3 IMAD.MOV R18, RZ, RZ, -R18 ;  /* 0x000000ffff12b224 */ /* 0x000fe400078e0a12 */
[----:B------:R-:W-:Y:S01]  /*de10*/  IMAD.HI.U32 R11, R9, R7, RZ ;  /* 0x00000007090b7227 */ /* 0x000fe200078e00ff */
[C---:B------:R-:W-:Y:S02]  /*de20*/  ISETP.GT.U32.AND P6, PT, R8.reuse, R10, PT ;  /* 0x0000000a0800720c */ /* 0x040fe40003fc4070 */
[----:B------:R0:W-:Y:S01]  /*de30*/  STL [R1+0x3c8], R18 ;  /* 0x0003c81201007387 */ /* 0x0001e20000100800 */
[----:B------:R-:W-:Y:S02]  /*de40*/  IMAD.MOV R11, RZ, RZ, -R11 ;  /* 0x000000ffff0b7224 */ /* 0x000fe400078e0a0b */
[----:B------:R-:W-:Y:S01]  /*de50*/  @!P5 IMAD.IADD R13, R13, 0x1, -R8 ;  /* 0x000000010d0dd824 */ /* 0x000fe200078e0a08 */
[C---:B------:R-:W-:Y:S01]  /*de60*/  ISETP.GT.U32.AND P5, PT, R8.reuse, R14, PT ;  /* 0x0000000e0800720c */ /* 0x040fe20003fa4070 */
[----:B------:R-:W-:-:S02]  /*de70*/  IMAD R3, R8, R11, R7 ;  /* 0x0000000b08037224 */ /* 0x000fc400078e0207 */
[----:B------:R-:W-:Y:S01]  /*de80*/  @!P2 IMAD.IADD R15, R15, 0x1, -R8 ;  /* 0x000000010f0fa824 */ /* 0x000fe200078e0a08 */
[----:B------:R-:W-:Y:S01]  /*de90*/  ISETP.GT.U32.AND P3, PT, R8, R13, PT ;  /* 0x0000000d0800720c */ /* 0x000fe20003f64070 */
[----:B------:R-:W-:Y:S01]  /*dea0*/  VIADD R11, R0, 0x1ff ;  /* 0x000001ff000b7836 */ /* 0x000fe20000000000 */
[----:B------:R-:W-:Y:S01]  /*deb0*/  ISETP.GT.U32.AND P2, PT, R8, R3, PT ;  /* 0x000000030800720c */ /* 0x000fe20003f44070 */
[----:B0-----:R-:W-:-:S03]  /*dec0*/  IMAD.HI.U32 R18, R9, R4, RZ ;  /* 0x0000000409127227 */ /* 0x001fc600078e00ff */
[----:B------:R-:W-:Y:S01]  /*ded0*/  IABS R7, R11 ;  /* 0x0000000b00077213 */ /* 0x000fe20000000000 */
[----:B------:R-:W-:Y:S02]  /*dee0*/  IMAD.MOV R18, RZ, RZ, -R18 ;  /* 0x000000ffff127224 */ /* 0x000fe400078e0a12 */
[----:B------:R-:W-:Y:S02]  /*def0*/  @!P6 IMAD.IADD R10, R10, 0x1, -R8 ;  /* 0x000000010a0ae824 */ /* 0x000fe400078e0a08 */
[----:B------:R-:W-:Y:S02]  /*df00*/  IMAD R4, R8, R18, R4 ;  /* 0x0000001208047224 */ /* 0x000fe400078e0204 */
[----:B------:R-:W-:Y:S02]  /*df10*/  VIADD R6, R0, 0x106 ;  /* 0x0000010600067836 */ /* 0x000fe40000000000 */
[--C-:B------:R-:W-:Y:S01]  /*df20*/  @!P5 IMAD.IADD R14, R14, 0x1, -R8.reuse ;  /* 0x000000010e0ed824 */ /* 0x100fe200078e0a08 */
[C---:B------:R-:W-:Y:S01]  /*df30*/  ISETP.GT.U32.AND P6, PT, R8.reuse, R4, PT ;  /* 0x000000040800720c */ /* 0x040fe20003fc4070 */
[----:B------:R-:W-:Y:S01]  /*df40*/  @!P2 IMAD.IADD R3, R3, 0x1, -R8 ;  /* 0x000000010303a824 */ /* 0x000fe200078e0a08 */
[----:B------:R-:W-:Y:S01]  /*df50*/  IABS R5, R6 ;  /* 0x0000000600057213 */ /* 0x000fe20000000000 */
[----:B------:R-:W-:Y:S01]  /*df60*/  IMAD.HI.U32 R18, R9, R7, RZ ;  /* 0x0000000709127227 */ /* 0x000fe200078e00ff */
[----:B------:R-:W-:-:S02]  /*df70*/  ISETP.GT.U32.AND P5, PT, R8, R12, PT ;  /* 0x0000000c0800720c */ /* 0x000fc40003fa4070 */
[----:B------:R-:W-:Y:S01]  /*df80*/  ISETP.GE.AND P2, PT, R2, RZ, PT ;  /* 0x000000ff0200720c */ /* 0x000fe20003f46270 */
[----:B------:R-:W-:Y:S01]  /*df90*/  @!P3 IMAD.IADD R13, R13, 0x1, -R8 ;  /* 0x000000010d0db824 */ /* 0x000fe200078e0a08 */
[----:B------:R-:W-:Y:S01]  /*dfa0*/  ISETP.GE.AND P3, PT, R17, RZ, PT ;  /* 0x000000ff1100720c */ /* 0x000fe20003f66270 */
[----:B------:R-:W-:-:S04]  /*dfb0*/  IMAD.HI.U32 R17, R9, R5, RZ ;  /* 0x0000000509117227 */ /* 0x000fc800078e00ff */
[----:B------:R-:W-:Y:S01]  /*dfc0*/  @!P6 IMAD.IADD R4, R4, 0x1, -R8 ;  /* 0x000000010404e824 */ /* 0x000fe200078e0a08 */
[C---:B------:R-:W-:Y:S01]  /*dfd0*/  ISETP.GT.U32.AND P6, PT, R8.reuse, R3, PT ;  /* 0x000000030800720c */ /* 0x040fe20003fc4070 */
[----:B------:R-:W-:Y:S02]  /*dfe0*/  IMAD.MOV R18, RZ, RZ, -R18 ;  /* 0x000000ffff127224 */ /* 0x000fe400078e0a12 */
[----:B------:R-:W-:Y:S02]  /*dff0*/  IMAD.MOV.U32 R19, RZ, RZ, R14 ;  /* 0x000000ffff137224 */ /* 0x000fe400078e000e */
[----:B------:R-:W-:Y:S02]  /*e000*/  IMAD.MOV R17, RZ, RZ, -R17 ;  /* 0x000000ffff117224 */ /* 0x000fe400078e0a11 */
[----:B------:R-:W-:Y:S02]  /*e010*/  IMAD R7, R8, R18, R7 ;  /* 0x0000001208077224 */ /* 0x000fe400078e0207 */
[----:B------:R-:W-:-:S02]  /*e020*/  IMAD.MOV.U32 R14, RZ, RZ, R13 ;  /* 0x000000ffff0e7224 */ /* 0x000fc400078e000d */
[----:B------:R-:W-:Y:S02]  /*e030*/  IMAD.MOV.U32 R21, RZ, RZ, R15 ;  /* 0x000000ffff157224 */ /* 0x000fe400078e000f */
[----:B------:R-:W-:Y:S01]  /*e040*/  @!P5 IMAD.IADD R12, R12, 0x1, -R8 ;  /* 0x000000010c0cd824 */ /* 0x000fe200078e0a08 */
[----:B------:R-:W-:Y:S01]  /*e050*/  ISETP.GE.AND P5, PT, R16, RZ, PT ;  /* 0x000000ff1000720c */ /* 0x000fe20003fa6270 */
[C---:B------:R-:W-:Y:S02]  /*e060*/  IMAD R5, R8.reuse, R17, R5 ;  /* 0x0000001108057224 */ /* 0x040fe400078e0205 */
[----:B------:R-:W-:Y:S01]  /*e070*/  @!P0 IMAD.MOV R14, RZ, RZ, -R14 ;  /* 0x000000ffff0e8224 */ /* 0x000fe200078e0a0e */
[C---:B------:R-:W-:Y:S01]  /*e080*/  ISETP.GT.U32.AND P0, PT, R8.reuse, R7, PT ;  /* 0x000000070800720c */ /* 0x040fe20003f04070 */
[----:B------:R-:W-:Y:S01]  /*e090*/  @!P4 IMAD.MOV R21, RZ, RZ, -R21 ;  /* 0x000000ffff15c224 */ /* 0x000fe200078e0a15 */
[C---:B------:R-:W-:Y:S01]  /*e0a0*/  ISETP.GT.U32.AND P4, PT, R8.reuse, R12, PT ;  /* 0x0000000c0800720c */ /* 0x040fe20003f84070 */
[----:B------:R-:W-:Y:S01]  /*e0b0*/  @!P1 IMAD.MOV R19, RZ, RZ, -R19 ;  /* 0x000000ffff139224 */ /* 0x000fe200078e0a13 */
[C---:B------:R-:W-:Y:S01]  /*e0c0*/  ISETP.GT.U32.AND P1, PT, R8.reuse, R4, PT ;  /* 0x000000040800720c */ /* 0x040fe20003f24070 */
[----:B------:R-:W-:Y:S01]  /*e0d0*/  @!P3 IMAD.MOV R10, RZ, RZ, -R10 ;  /* 0x000000ffff0ab224 */ /* 0x000fe200078e0a0a */
[----:B------:R-:W-:Y:S01]  /*e0e0*/  STL [R1+0x3c4], R21 ;  /* 0x0003c41501007387 */ /* 0x000fe20000100800 */
[----:B------:R-:W-:Y:S01]  /*e0f0*/  @!P6 IMAD.IADD R3, R3, 0x1, -R8 ;  /* 0x000000010303e824 */ /* 0x000fe200078e0a08 */
[----:B------:R-:W-:Y:S01]  /*e100*/  ISETP.GT.U32.AND P6, PT, R8, R5, PT ;  /* 0x000000050800720c */ /* 0x000fe20003fc4070 */
[C---:B------:R-:W-:Y:S01]  /*e110*/  VIADD R2, R0.reuse, 0x107 ;  /* 0x0000010700027836 */ /* 0x040fe20000000000 */
[----:B------:R-:W-:Y:S01]  /*e120*/  STL [R1+0x34], R19 ;  /* 0x0000341301007387 */ /* 0x000fe20000100800 */
[----:B------:R-:W-:Y:S01]  /*e130*/  ISETP.GE.AND P3, PT, R11, RZ, PT ;  /* 0x000000ff0b00720c */ /* 0x000fe20003f66270 */
[----:B------:R-:W-:-:S02]  /*e140*/  VIADD R11, R0, 0x109 ;  /* 0x00000109000b7836 */ /* 0x000fc40000000000 */
[----:B------:R0:W-:Y:S01]  /*e150*/  STL [R1+0x38], R14 ;  /* 0x0000380e01007387 */ /* 0x0001e20000100800 */
[--C-:B------:R-:W-:Y:S01]  /*e160*/  @!P0 IMAD.IADD R7, R7, 0x1, -R8.reuse ;  /* 0x0000000107078824 */ /* 0x100fe200078e0a08 */
[----:B------:R-:W-:Y:S01]  /*e170*/  IABS R16, R2 ;  /* 0x0000000200107213 */ /* 0x000fe20000000000 */
[--C-:B------:R-:W-:Y:S01]  /*e180*/  @!P4 IMAD.IADD R12, R12, 0x1, -R8.reuse ;  /* 0x000000010c0cc824 */ /* 0x100fe200078e0a08 */
[----:B------:R1:W-:Y:S01]  /*e190*/  STL [R1+0x3d4], R10 ;  /* 0x0003d40a01007387 */ /* 0x0003e20000100800 */
[----:B------:R-:W-:Y:S01]  /*e1a0*/  ISETP.GE.AND P4, PT, R6, RZ, PT ;  /* 0x000000ff0600720c */ /* 0x000fe20003f86270 */
[--C-:B------:R-:W-:Y:S01]  /*e1b0*/  @!P1 IMAD.IADD R4, R4, 0x1, -R8.reuse ;  /* 0x0000000104049824 */ /* 0x100fe200078e0a08 */
[----:B------:R-:W-:Y:S01]  /*e1c0*/  ISETP.GE.AND P0, PT, R0, RZ, PT ;  /* 0x000000ff0000720c */ /* 0x000fe20003f06270 */
[----:B------:R-:W-:Y:S01]  /*e1d0*/  @!P6 IMAD.IADD R5, R5, 0x1, -R8 ;  /* 0x000000010505e824 */ /* 0x000fe200078e0a08 */
[----:B------:R-:W-:Y:S01]  /*e1e0*/  ISETP.GT.U32.AND P6, PT, R8, R7, PT ;  /* 0x000000070800720c */ /* 0x000fe20003fc4070 */
[----:B0-----:R-:W-:Y:S01]  /*e1f0*/  IMAD.MOV.U32 R14, RZ, RZ, R3 ;  /* 0x000000ffff0e7224 */ /* 0x001fe200078e0003 */
[----:B------:R-:W-:Y:S01]  /*e200*/  ISETP.GE.AND P1, PT, R2, RZ, PT ;  /* 0x000000ff0200720c */ /* 0x000fe20003f26270 */
[----:B------:R-:W-:-:S04]  /*e210*/  IMAD.HI.U32 R13, R9, R16, RZ ;  /* 0x00000010090d7227 */ /* 0x000fc800078e00ff */
[----:B-1----:R-:W-:Y:S02]  /*e220*/  VIADD R10, R0, 0x108 ;  /* 0x00000108000a7836 */ /* 0x002fe40000000000 */
[----:B------:R-:W-:Y:S01]  /*e230*/  @!P2 IMAD.MOV R14, RZ, RZ, -R14 ;  /* 0x000000ffff0ea224 */ /* 0x000fe200078e0a0e */
[C---:B------:R-:W-:Y:S01]  /*e240*/  ISETP.GT.U32.AND P2, PT, R8.reuse, R5, PT ;  /* 0x000000050800720c */ /* 0x040fe20003f44070 */
[----:B------:R-:W-:Y:S01]  /*e250*/  IMAD.MOV R13, RZ, RZ, -R13 ;  /* 0x000000ffff0d7224 */ /* 0x000fe200078e0a0d */
[----:B------:R-:W-:Y:S01]  /*e260*/  IABS R15, R10 ;  /* 0x0000000a000f7213 */ /* 0x000fe20000000000 */
[----:B------:R-:W-:Y:S01]  /*e270*/  @!P6 IMAD.IADD R7, R7, 0x1, -R8 ;  /* 0x000000010707e824 */ /* 0x000fe200078e0a08 */
[----:B------:R0:W-:Y:S01]  /*e280*/  STL [R1+0x3d0], R14 ;  /* 0x0003d00e01007387 */ /* 0x0001e20000100800 */
[----:B------:R-:W-:Y:S01]  /*e290*/  IMAD R2, R8, R13, R16 ;  /* 0x0000000d08027224 */ /* 0x000fe200078e0210 */
[----:B------:R-:W-:Y:S01]  /*e2a0*/  IABS R13, R11 ;  /* 0x0000000b000d7213 */ /* 0x000fe20000000000 */
[----:B------:R-:W-:-:S04]  /*e2b0*/  IMAD.HI.U32 R6, R9, R15, RZ ;  /* 0x0000000f09067227 */ /* 0x000fc800078e00ff */
[----:B------:R-:W-:Y:S02]  /*e2c0*/  IMAD.MOV R6, RZ, RZ, -R6 ;  /* 0x000000ffff067224 */ /* 0x000fe400078e0a06 */
[----:B------:R-:W-:Y:S02]  /*e2d0*/  VIADD R3, R0, 0x10a ;  /* 0x0000010a00037836 */ /* 0x000fe40000000000 */
[----:B0-----:R-:W-:Y:S02]  /*e2e0*/  IMAD.MOV.U32 R14, RZ, RZ, R4 ;  /* 0x000000ffff0e7224 */ /* 0x001fe400078e0004 */
[C---:B------:R-:W-:Y:S01]  /*e2f0*/  IMAD R15, R8.reuse, R6, R15 ;  /* 0x00000006080f7224 */ /* 0x040fe200078e020f */
[----:B------:R-:W-:Y:S01]  /*e300*/  IABS R6, R3 ;  /* 0x0000000300067213 */ /* 0x000fe20000000000 */
[----:B------:R-:W-:Y:S01]  /*e310*/  @!P0 IMAD.MOV R14, RZ, RZ, -R14 ;  /* 0x000000ffff0e8224 */ /* 0x000fe200078e0a0e */
[----:B------:R-:W-:Y:S01]  /*e320*/  ISETP.GT.U32.AND P0, PT, R8, R2, PT ;  /* 0x000000020800720c */ /* 0x000fe20003f04070 */
[----:B------:R-:W-:Y:S01]  /*e330*/  VIADD R4, R0, 0x10b ;  /* 0x0000010b00047836 */ /* 0x000fe20000000000 */
[----:B------:R-:W-:Y:S01]  /*e340*/  ISETP.GT.U32.AND P6, PT, R8, R15, PT ;  /* 0x0000000f0800720c */ /* 0x000fe20003fc4070 */
[----:B------:R-:W-:Y:S01]  /*e350*/  @!P2 IMAD.IADD R5, R5, 0x1, -R8 ;  /* 0x000000010505a824 */ /* 0x000fe200078e0a08 */
[----:B------:R0:W-:Y:S01]  /*e360*/  STL [R1+0x7c], R14 ;  /* 0x00007c0e01007387 */ /* 0x0001e20000100800 */
[----:B------:R-:W-:Y:S01]  /*e370*/  ISETP.GE.AND P2, PT, R10, RZ, PT ;  /* 0x000000ff0a00720c */ /* 0x000fe20003f46270 */
[----:B------:R-:W-:-:S04]  /*e380*/  IMAD.HI.U32 R16, R9, R6, RZ ;  /* 0x0000000609107227 */ /* 0x000fc800078e00ff */
[----:B------:R-:W-:Y:S02]  /*e390*/  @!P5 IMAD.MOV R12, RZ, RZ, -R12 ;  /* 0x000000ffff0cd224 */ /* 0x000fe400078e0a0c */
[----:B------:R-:W-:Y:S01]  /*e3a0*/  IMAD.MOV R16, RZ, RZ, -R16 ;  /* 0x000000ffff107224 */ /* 0x000fe200078e0a10 */
[----:B0-----:R-:W-:Y:S01]  /*e3b0*/  IABS R14, R4 ;  /* 0x00000004000e7213 */ /* 0x001fe20000000000 */
[--C-:B------:R-:W-:Y:S01]  /*e3c0*/  @!P0 IMAD.IADD R2, R2, 0x1, -R8.reuse ;  /* 0x0000000102028824 */ /* 0x100fe200078e0a08 */
[----:B------:R-:W-:Y:S01]  /*e3d0*/  ISETP.GE.AND P0, PT, R11, RZ, PT ;  /* 0x000000ff0b00720c */ /* 0x000fe20003f06270 */
[----:B------:R-:W-:Y:S01]  /*e3e0*/  @!P6 IMAD.IADD R15, R15, 0x1, -R8 ;  /* 0x000000010f0fe824 */ /* 0x000fe200078e0a08 */
[----:B------:R-:W-:Y:S01]  /*e3f0*/  STL [R1+0x3cc], R12 ;  /* 0x0003cc0c01007387 */ /* 0x000fe20000100800 */
[----:B------:R-:W-:Y:S01]  /*e400*/  IMAD.MOV.U32 R10, RZ, RZ, R14 ;  /* 0x000000ffff0a7224 */ /* 0x000fe200078e000e */
[C---:B------:R-:W-:Y:S01]  /*e410*/  ISETP.GT.U32.AND P5, PT, R8.reuse, R2, PT ;  /* 0x000000020800720c */ /* 0x040fe20003fa4070 */
[----:B------:R-:W-:Y:S01]  /*e420*/  IMAD.HI.U32 R14, R9, R13, RZ ;  /* 0x0000000d090e7227 */ /* 0x000fe200078e00ff */
[----:B------:R-:W-:-:S03]  /*e430*/  ISETP.GT.U32.AND P6, PT, R8, R15, PT ;  /* 0x0000000f0800720c */ /* 0x000fc60003fc4070 */
[----:B------:R-:W-:Y:S02]  /*e440*/  IMAD.MOV R14, RZ, RZ, -R14 ;  /* 0x000000ffff0e7224 */ /* 0x000fe400078e0a0e */
[----:B------:R-:W-:-:S04]  /*e450*/  IMAD.HI.U32 R11, R9, R10, RZ ;  /* 0x0000000a090b7227 */ /* 0x000fc800078e00ff */
[C---:B------:R-:W-:Y:S02]  /*e460*/  IMAD R13, R8.reuse, R14, R13 ;  /* 0x0000000e080d7224 */ /* 0x040fe400078e020d */
[----:B------:R-:W-:Y:S02]  /*e470*/  IMAD.MOV R11, RZ, RZ, -R11 ;  /* 0x000000ffff0b7224 */ /* 0x000fe400078e0a0b */
[C---:B------:R-:W-:Y:S02]  /*e480*/  IMAD R6, R8.reuse, R16, R6 ;  /* 0x0000001008067224 */ /* 0x040fe400078e0206 */
[----:B------:R-:W-:Y:S01]  /*e490*/  @!P3 IMAD.MOV R7, RZ, RZ, -R7 ;  /* 0x000000ffff07b224 */ /* 0x000fe200078e0a07 */
[C---:B------:R-:W-:Y:S01]  /*e4a0*/  ISETP.GT.U32.AND P3, PT, R8.reuse, R13, PT ;  /* 0x0000000d0800720c */ /* 0x040fe20003f64070 */
[C---:B------:R-:W-:Y:S02]  /*e4b0*/  IMAD R10, R8.reuse, R11, R10 ;  /* 0x0000000b080a7224 */ /* 0x040fe400078e020a */
[----:B------:R-:W-:Y:S01]  /*e4c0*/  @!P4 IMAD.MOV R5, RZ, RZ, -R5 ;  /* 0x000000ffff05c224 */ /* 0x000fe200078e0a05 */
[----:B------:R-:W-:Y:S01]  /*e4d0*/  ISETP.GT.U32.AND P4, PT, R8, R6, PT ;  /* 0x000000060800720c */ /* 0x000fe20003f84070 */
[--C-:B------:R-:W-:Y:S01]  /*e4e0*/  @!P5 IMAD.IADD R2, R2, 0x1, -R8.reuse ;  /* 0x000000010202d824 */ /* 0x100fe200078e0a08 */
[----:B------:R-:W-:Y:S01]  /*e4f0*/  ISETP.GE.AND P5, PT, R3, RZ, PT ;  /* 0x000000ff0300720c */ /* 0x000fe20003fa6270 */
[----:B------:R-:W-:Y:S01]  /*e500*/  @!P6 IMAD.IADD R15, R15, 0x1, -R8 ;  /* 0x000000010f0fe824 */ /* 0x000fe200078e0a08 */
[----:B------:R-:W-:Y:S01]  /*e510*/  ISETP.GT.U32.AND P6, PT, R8, R10, PT ;  /* 0x0000000a0800720c */ /* 0x000fe20003fc4070 */
[C---:B------:R-:W-:Y:S01]  /*e520*/  VIADD R14, R0.reuse, 0x10c ;  /* 0x0000010c000e7836 */ /* 0x040fe20000000000 */
[----:B------:R0:W-:Y:S01]  /*e530*/  STL [R1+0x694], R7 ;  /* 0x0006940701007387 */ /* 0x0001e20000100800 */
[----:B------:R-:W-:-:S02]  /*e540*/  VIADD R3, R0, 0x10d ;  /* 0x0000010d00037836 */ /* 0x000fc40000000000 */
[----:B------:R-:W-:Y:S01]  /*e550*/  @!P3 IMAD.IADD R13, R13, 0x1, -R8 ;  /* 0x000000010d0db824 */ /* 0x000fe200078e0a08 */
[----:B------:R1:W-:Y:S01]  /*e560*/  STL [R1+0x3dc], R5 ;  /* 0x0003dc0501007387 */ /* 0x0003e20000100800 */
[----:B------:R-:W-:Y:S01]  /*e570*/  ISETP.GE.AND P3, PT, R4, RZ, PT ;  /* 0x000000ff0400720c */ /* 0x000fe20003f66270 */
[----:B------:R-:W-:Y:S02]  /*e580*/  IMAD.MOV.U32 R16, RZ, RZ, R2 ;  /* 0x000000ffff107224 */ /* 0x000fe400078e0002 */
[----:B------:R-:W-:Y:S01]  /*e590*/  @!P4 IMAD.IADD R6, R6, 0x1, -R8 ;  /* 0x000000010606c824 */ /* 0x000fe200078e0a08 */
[----:B------:R-:W-:Y:S01]  /*e5a0*/  ISETP.GT.U32.AND P4, PT, R8, R13, PT ;  /* 0x0000000d0800720c */ /* 0x000fe20003f84070 */
[----:B------:R-:W-:Y:S01]  /*e5b0*/  @!P1 IMAD.MOV R16, RZ, RZ, -R16 ;  /* 0x000000ffff109224 */ /* 0x000fe200078e0a10 */
[----:B0-----:R-:W-:Y:S01]  /*e5c0*/  IABS R7, R3 ;  /* 0x0000000300077213 */ /* 0x001fe20000000000 */
[----:B------:R-:W-:Y:S01]  /*e5d0*/  @!P6 IMAD.IADD R10, R10, 0x1, -R8 ;  /* 0x000000010a0ae824 */ /* 0x000fe200078e0a08 */
[----:B------:R-:W-:Y:S01]  /*e5e0*/  ISETP.GT.U32.AND P6, PT, R8, R6, PT ;  /* 0x000000060800720c */ /* 0x000fe20003fc4070 */
[----:B------:R-:W-:Y:S01]  /*e5f0*/  VIADD R11, R0, 0x10e ;  /* 0x0000010e000b7836 */ /* 0x000fe20000000000 */
[----:B-1----:R-:W-:Y:S01]  /*e600*/  IABS R5, R14 ;  /* 0x0000000e00057213 */ /* 0x002fe20000000000 */
[----:B------:R-:W-:Y:S01]  /*e610*/  IMAD.MOV.U32 R4, RZ, RZ, R7 ;  /* 0x000000ffff047224 */ /* 0x000fe200078e0007 */
[----:B------:R-:W-:Y:S01]  /*e620*/  ISETP.GT.U32.AND P1, PT, R8, R10, PT ;  /* 0x0000000a0800720c */ /* 0x000fe20003f24070 */
[----:B------:R0:W-:Y:S01]  /*e630*/  STL [R1+0x3d8], R16 ;  /* 0x0003d81001007387 */ /* 0x0001e20000100800 */
[----:B------:R-:W-:-:S02]  /*e640*/  @!P2 IMAD.MOV R15, RZ, RZ, -R15 ;  /* 0x000000ffff0fa224 */ /* 0x000fc400078e0a0f */
[----:B------:R-:W-:-:S03]  /*e650*/  IMAD.HI.U32 R12, R9, R5, RZ ;  /* 0x00000005090c7227 */ /* 0x000fc600078e00ff */
[----:B------:R-:W-:Y:S01]  /*e660*/  STL [R1+0x3c], R15 ;  /* 0x00003c0f01007387 */ /* 0x000fe20000100800 */
[----:B------:R-:W-:Y:S02]  /*e670*/  IMAD.MOV R12, RZ, RZ, -R12 ;  /* 0x000000ffff0c7224 */ /* 0x000fe400078e0a0c */
[----:B------:R-:W-:Y:S01]  /*e680*/  IMAD.HI.U32 R7, R9, R4, RZ ;  /* 0x0000000409077227 */ /* 0x000fe200078e00ff */
[----:B0-----:R-:W-:-:S03]  /*e690*/  IABS R16, R11 ;  /* 0x0000000b00107213 */ /* 0x001fc60000000000 */
[C---:B------:R-:W-:Y:S02]  /*e6a0*/  IMAD R2, R8.reuse, R12, R5 ;  /* 0x0000000c08027224 */ /* 0x040fe400078e0205 */
[----:B------:R-:W-:Y:S02]  /*e6b0*/  IMAD.MOV R7, RZ, RZ, -R7 ;  /* 0x000000ffff077224 */ /* 0x000fe400078e0a07 */
[----:B------:R-:W-:Y:S01]  /*e6c0*/  @!P4 IMAD.IADD R13, R13, 0x1, -R8 ;  /* 0x000000010d0dc824 */ /* 0x000fe200078e0a08 */
[C---:B------:R-:W-:Y:S01]  /*e6d0*/  ISETP.GT.U32.AND P4, PT, R8.reuse, R2, PT ;  /* 0x000000020800720c */ /* 0x040fe20003f84070 */
[----:B------:R-:W-:Y:S02]  /*e6e0*/  IMAD R4, R8, R7, R4 ;  /* 0x0000000708047224 */ /* 0x000fe400078e0204 */
[----:B------:R-:W-:Y:S02]  /*e6f0*/  @!P6 IMAD.IADD R6, R6, 0x1, -R8 ;  /* 0x000000010606e824 */ /* 0x000fe400078e0a08 */
[----:B------:R-:W-:Y:S01]  /*e700*/  VIADD R5, R0, 0x10f ;  /* 0x0000010f00057836 */ /* 0x000fe20000000000 */
[----:B------:R-:W-:Y:S01]  /*e710*/  ISETP.GT.U32.AND P6, PT, R8, R4, PT ;  /* 0x000000040800720c */ /* 0x000fe20003fc4070 */
[----:B------:R-:W-:-:S03]  /*e720*/  IMAD.HI.U32 R17, R9, R16, RZ ;  /* 0x0000001009117227 */ /* 0x000fc600078e00ff */
[----:B------:R-:W-:Y:S01]  /*e730*/  IABS R12, R5 ;  /* 0x00000005000c7213 */ /* 0x000fe20000000000 */
[----:B------:R-:W-:Y:S02]  /*e740*/  IMAD.MOV.U32 R19, RZ, RZ, R13 ;  /* 0x000000ffff137224 */ /* 0x000fe400078e000d */
[--C-:B------:R-:W-:Y:S01]  /*e750*/  @!P4 IMAD.IADD R2, R2, 0x1, -R8.reuse ;  /* 0x000000010202c824 */ /* 0x100fe200078e0a08 */
[----:B------:R-:W-:Y:S01]  /*e760*/  ISETP.GE.AND P4, PT, R3, RZ, PT ;  /* 0x000000ff0300720c */ /* 0x000fe20003f86270 */
[--C-:B------:R-:W-:Y:S01]  /*e770*/  @!P1 IMAD.IADD R10, R10, 0x1, -R8.reuse ;  /* 0x000000010a0a9824 */ /* 0x100fe200078e0a08 */
[----:B------:R-:W-:Y:S01]  /*e780*/  ISETP.GE.AND P1, PT, R14, RZ, PT ;  /* 0x000000ff0e00720c */ /* 0x000fe20003f26270 */
[----:B------:R-:W-:Y:S02]  /*e790*/  IMAD.MOV R17, RZ, RZ, -R17 ;  /* 0x000000ffff117224 */ /* 0x000fe400078e0a11 */
[----:B------:R-:W-:Y:S01]  /*e7a0*/  @!P6 IMAD.IADD R4, R4, 0x1, -R8 ;  /* 0x000000010404e824 */ /* 0x000fe200078e0a08 */
[----:B------:R-:W-:Y:S01]  /*e7b0*/  ISETP.GT.U32.AND P6, PT, R8, R2, PT ;  /* 0x000000020800720c */ /* 0x000fe20003fc4070 */
[----:B------:R-:W-:-:S04]  /*e7c0*/  IMAD.HI.U32 R14, R9, R12, RZ ;  /* 0x0000000c090e7227 */ /* 0x000fc800078e00ff */
[----:B------:R-:W-:Y:S01]  /*e7d0*/  @!P0 IMAD.MOV R19, RZ, RZ, -R19 ;  /* 0x000000ffff138224 */ /* 0x000fe200078e0a13 */
[C---:B------:R-:W-:Y:S01]  /*e7e0*/  ISETP.GT.U32.AND P0, PT, R8.reuse, R4, PT ;  /* 0x000000040800720c */ /* 0x040fe20003f04070 */
[----:B------:R-:W-:Y:S01]  /*e7f0*/  @!P5 IMAD.MOV R6, RZ, RZ, -R6 ;  /* 0x000000ffff06d224 */ /* 0x000fe200078e0a06 */
[----:B------:R-:W-:Y:S01]  /*e800*/  ISETP.GE.AND P5, PT, R11, RZ, PT ;  /* 0x000000ff0b00720c */ /* 0x000fe20003fa6270 */
[----:B------:R-:W-:Y:S01]  /*e810*/  IMAD R3, R8, R17, R16 ;  /* 0x0000001108037224 */ /* 0x000fe200078e0210 */
[----:B------:R-:W-:Y:S01]  /*e820*/  STL [R1+0x40], R19 ;  /* 0x0000401301007387 */ /* 0x000fe20000100800 */
[----:B------:R-:W-:Y:S02]  /*e830*/  IMAD.MOV R14, RZ, RZ, -R14 ;  /* 0x000000ffff0e7224 */ /* 0x000fe400078e0a0e */
[----:B------:R-:W-:Y:S01]  /*e840*/  VIADD R7, R0, 0x110 ;  /* 0x0000011000077836 */ /* 0x000fe20000000000 */
[----:B------:R0:W-:Y:S01]  /*e850*/  STL [R1+0x3e4], R6 ;  /* 0x0003e40601007387 */ /* 0x0001e20000100800 */
[----:B------:R-:W-:Y:S01]  /*e860*/  ISETP.GT.U32.AND P2, PT, R8, R3, PT ;  /* 0x000000030800720c */ /* 0x000fe20003f44070 */
[----:B------:R-:W-:-:S02]  /*e870*/  @!P6 IMAD.IADD R2, R2, 0x1, -R8 ;  /* 0x000000010202e824 */ /* 0x000fc400078e0a08 */
[----:B------:R-:W-:Y:S01]  /*e880*/  IABS R18, R7 ;  /* 0x0000000700127213 */ /* 0x000fe20000000000 */
[----:B------:R-:W-:Y:S02]  /*e890*/  IMAD.MOV.U32 R13, RZ, RZ, R10 ;  /* 0x000000ffff0d7224 */ /* 0x000fe400078e000a */
[----:B------:R-:W-:Y:S01]  /*e8a0*/  @!P0 IMAD.IADD R4, R4, 0x1, -R8 ;  /* 0x0000000104048824 */ /* 0x000fe200078e0a08 */
[----:B------:R-:W-:Y:S01]  /*e8b0*/  ISETP.GE.AND P0, PT, R7, RZ, PT ;  /* 0x000000ff0700720c */ /* 0x000fe20003f06270 */
[----:B------:R-:W-:-:S04]  /*e8c0*/  IMAD.HI.U32 R10, R9, R18, RZ ;  /* 0x00000012090a7227 */ /* 0x000fc800078e00ff */
[C---:B0-----:R-:W-:Y:S02]  /*e8d0*/  IMAD R6, R8.reuse, R14, R12 ;  /* 0x0000000e08067224 */ /* 0x041fe400078e020c */
[----:B------:R-:W-:Y:S02]  /*e8e0*/  IMAD.MOV.U32 R12, RZ, RZ, R2 ;  /* 0x000000ffff0c7224 */ /* 0x000fe400078e0002 */
[----:B------:R-:W-:Y:S01]  /*e8f0*/  @!P3 IMAD.MOV R13, RZ, RZ, -R13 ;  /* 0x000000ffff0db224 */ /* 0x000fe200078e0a0d */
[----:B------:R-:W-:Y:S01]  /*e900*/  ISETP.GT.U32.AND P6, PT, R8, R6, PT ;  /* 0x000000060800720c */ /* 0x000fe20003fc4070 */
[----:B------:R-:W-:Y:S01]  /*e910*/  @!P1 IMAD.MOV R12, RZ, RZ, -R12 ;  /* 0x000000ffff0c9224 */ /* 0x000fe200078e0a0c */
[----:B------:R-:W-:Y:S01]  /*e920*/  ISETP.GE.AND P3, PT, R5, RZ, PT ;  /* 0x000000ff0500720c */ /* 0x000fe20003f66270 */
[----:B------:R-:W-:Y:S01]  /*e930*/  VIADD R5, R0, 0x111 ;  /* 0x0000011100057836 */ /* 0x000fe20000000000 */
[----:B------:R-:W-:Y:S01]  /*e940*/  STL [R1+0x3f0], R13 ;  /* 0x0003f00d01007387 */ /* 0x000fe20000100800 */
[----:B------:R-:W-:-:S02]  /*e950*/  IMAD.MOV R10, RZ, RZ, -R10 ;  /* 0x000000ffff0a7224 */ /* 0x000fc400078e0a0a */
[----:B------:R-:W-:Y:S01]  /*e960*/  @!P2 IMAD.IADD R3, R3, 0x1, -R8 ;  /* 0x000000010303a824 */ /* 0x000fe200078e0a08 */
[----:B------:R0:W-:Y:S01]  /*e970*/  STL [R1+0x3ec], R12 ;  /* 0x0003ec0c01007387 */ /* 0x0001e20000100800 */
[----:B------:R-:W-:Y:S01]  /*e980*/  IMAD R18, R8, R10, R18 ;  /* 0x0000000a08127224 */ /* 0x000fe200078e0212 */
[----:B------:R-:W-:Y:S01]  /*e990*/  IABS R17, R5 ;  /* 0x0000000500117213 */ /* 0x000fe20000000000 */
[----:B------:R-:W-:Y:S01]  /*e9a0*/  VIADD R7, R0, 0x112 ;  /* 0x0000011200077836 */ /* 0x000fe20000000000 */
[----:B------:R-:W-:Y:S01]  /*e9b0*/  ISETP.GE.AND P2, PT, R5, RZ, PT ;  /* 0x000000ff0500720c */ /* 0x000fe20003f46270 */
[----:B------:R-:W-:Y:S01]  /*e9c0*/  @!P6 IMAD.IADD R6, R6, 0x1, -R8 ;  /* 0x000000010606e824 */ /* 0x000fe200078e0a08 */
[C---:B------:R-:W-:Y:S01]  /*e9d0*/  ISETP.GT.U32.AND P6, PT, R8.reuse, R3, PT ;  /* 0x000000030800720c */ /* 0x040fe20003fc4070 */
[----:B------:R-:W-:Y:S01]  /*e9e0*/  IMAD.HI.U32 R11, R9, R17, RZ ;  /* 0x00000011090b7227 */ /* 0x000fe200078e00ff */
[----:B------:R-:W-:Y:S02]  /*e9f0*/  IABS R2, R7 ;  /* 0x0000000700027213 */ /* 0x000fe40000000000 */
[----:B------:R-:W-:Y:S01]  /*ea00*/  ISETP.GT.U32.AND P1, PT, R8, R6, PT ;  /* 0x000000060800720c */ /* 0x000fe20003f24070 */
[----:B0-----:R-:W-:-:S02]  /*ea10*/  IMAD.MOV.U32 R12, RZ, RZ, R4 ;  /* 0x000000ffff0c7224 */ /* 0x001fc400078e0004 */
[----:B------:R-:W-:Y:S02]  /*ea20*/  VIADD R5, R0, 0x113 ;  /* 0x0000011300057836 */ /* 0x000fe40000000000 */
[----:B------:R-:W-:Y:S01]  /*ea30*/  @!P4 IMAD.MOV R12, RZ, RZ, -R12 ;  /* 0x000000ffff0cc224 */ /* 0x000fe200078e0a0c */
[C---:B------:R-:W-:Y:S01]  /*ea40*/  ISETP.GT.U32.AND P4, PT, R8.reuse, R18, PT ;  /* 0x000000120800720c */ /* 0x040fe20003f84070 */
[----:B------:R-:W-:Y:S01]  /*ea50*/  IMAD.MOV R11, RZ, RZ, -R11 ;  /* 0x000000ffff0b7224 */ /* 0x000fe200078e0a0b */
[----:B------:R-:W-:Y:S01]  /*ea60*/  IABS R10, R5 ;  /* 0x00000005000a7213 */ /* 0x000fe20000000000 */
[----:B------:R-:W-:Y:S01]  /*ea70*/  @!P6 IMAD.IADD R3, R3, 0x1, -R8 ;  /* 0x000000010303e824 */ /* 0x000fe200078e0a08 */
[----:B------:R0:W-:Y:S01]  /*ea80*/  STL [R1+0x40c], R12 ;  /* 0x00040c0c01007387 */ /* 0x0001e20000100800 */
[----:B------:R-:W-:Y:S02]  /*ea90*/  IMAD R17, R8, R11, R17 ;  /* 0x0000000b08117224 */ /* 0x000fe400078e0211 */
[----:B------:R-:W-:-:S02]  /*eaa0*/  IMAD.MOV.U32 R14, RZ, RZ, R3 ;  /* 0x000000ffff0e7224 */ /* 0x000fc400078e0003 */
[----:B------:R-:W-:Y:S01]  /*eab0*/  IMAD.HI.U32 R11, R9, R10, RZ ;  /* 0x0000000a090b7227 */ /* 0x000fe200078e00ff */
[----:B------:R-:W-:-:S03]  /*eac0*/  ISETP.GT.U32.AND P6, PT, R8, R17, PT ;  /* 0x000000110800720c */ /* 0x000fc60003fc4070 */
[----:B------:R-:W-:Y:S01]  /*ead0*/  @!P4 IMAD.IADD R18, R18, 0x1, -R8 ;  /* 0x000000011212c824 */ /* 0x000fe200078e0a08 */
[----:B------:R-:W-:Y:S01]  /*eae0*/  ISETP.GE.AND P4, PT, R5, RZ, PT ;  /* 0x000000ff0500720c */ /* 0x000fe20003f86270 */
[----:B0-----:R-:W-:-:S04]  /*eaf0*/  IMAD.HI.U32 R12, R9, R2, RZ ;  /* 0x00000002090c7227 */ /* 0x001fc800078e00ff */
[----:B------:R-:W-:Y:S01]  /*eb00*/  @!P5 IMAD.MOV R14, RZ, RZ, -R14 ;  /* 0x000000ffff0ed224 */ /* 0x000fe200078e0a0e */
[----:B------:R-:W-:Y:S01]  /*eb10*/  ISETP.GT.U32.AND P5, PT, R8, R18, PT ;  /* 0x000000120800720c */ /* 0x000fe20003fa4070 */
[----:B------:R-:W-:Y:S02]  /*eb20*/  IMAD.MOV R11, RZ, RZ, -R11 ;  /* 0x000000ffff0b7224 */ /* 0x000fe400078e0a0b */
[----:B------:R-:W-:Y:S01]  /*eb30*/  @!P1 IMAD.IADD R6, R6, 0x1, -R8 ;  /* 0x0000000106069824 */ /* 0x000fe200078e0a08 */
[----:B------:R-:W-:Y:S01]  /*eb40*/  ISETP.GE.AND P1, PT, R7, RZ, PT ;  /* 0x000000ff0700720c */ /* 0x000fe20003f26270 */
[----:B------:R-:W-:Y:S01]  /*eb50*/  IMAD.MOV R12, RZ, RZ, -R12 ;  /* 0x000000ffff0c7224 */ /* 0x000fe200078e0a0c */
[----:B------:R-:W-:Y:S01]  /*eb60*/  STL [R1+0x3fc], R14 ;  /* 0x0003fc0e01007387 */ /* 0x000fe20000100800 */
[----:B------:R-:W-:Y:S02]  /*eb70*/  IMAD R3, R8, R11, R10 ;  /* 0x0000000b08037224 */ /* 0x000fe400078e020a */
[----:B------:R-:W-:-:S02]  /*eb80*/  VIADD R13, R0, 0x114 ;  /* 0x00000114000d7836 */ /* 0x000fc40000000000 */
[C---:B------:R-:W-:Y:S02]  /*eb90*/  IMAD R2, R8.reuse, R12, R2 ;  /* 0x0000000c08027224 */ /* 0x040fe400078e0202 */
[----:B------:R-:W-:Y:S01]  /*eba0*/  IMAD.MOV.U32 R10, RZ, RZ, R6 ;  /* 0x000000ffff0a7224 */ /* 0x000fe200078e0006 */
[----:B------:R-:W-:Y:S01]  /*ebb0*/  IABS R4, R13 ;  /* 0x0000000d00047213 */ /* 0x000fe20000000000 */
[----:B------:R-:W-:Y:S02]  /*ebc0*/  @!P6 IMAD.IADD R17, R17, 0x1, -R8 ;  /* 0x000000011111e824 */ /* 0x000fe400078e0a08 */
[----:B------:R-:W-:Y:S01]  /*ebd0*/  @!P3 IMAD.MOV R10, RZ, RZ, -R10 ;  /* 0x000000ffff0ab224 */ /* 0x000fe200078e0a0a */
[----:B------:R-:W-:Y:S01]  /*ebe0*/  ISETP.GT.U32.AND P3, PT, R8, R2, PT ;  /* 0x000000020800720c */ /* 0x000fe20003f64070 */
[----:B------:R-:W-:Y:S01]  /*ebf0*/  @!P5 IMAD.IADD R18, R18, 0x1, -R8 ;  /* 0x000000011212d824 */ /* 0x000fe200078e0a08 */
[C---:B------:R-:W-:Y:S01]  /*ec00*/  ISETP.GT.U32.AND P6, PT, R8.reuse, R17, PT ;  /* 0x000000110800720c */ /* 0x040fe20003fc4070 */
[----:B------:R-:W-:Y:S01]  /*ec10*/  IMAD.HI.U32 R7, R9, R4, RZ ;  /* 0x0000000409077227 */ /* 0x000fe200078e00ff */
[----:B------:R-:W-:Y:S01]  /*ec20*/  ISETP.GT.U32.AND P5, PT, R8, R3, PT ;  /* 0x000000030800720c */ /* 0x000fe20003fa4070 */
[----:B------:R0:W-:Y:S02]  /*ec30*/  STL [R1+0x3f8], R10 ;  /* 0x0003f80a01007387 */ /* 0x0001e40000100800 */
[----:B------:R-:W-:-:S02]  /*ec40*/  IMAD.MOV R7, RZ, RZ, -R7 ;  /* 0x000000ffff077224 */ /* 0x000fc400078e0a07 */
[----:B------:R-:W-:Y:S02]  /*ec50*/  VIADD R5, R0, 0x115 ;  /* 0x0000011500057836 */ /* 0x000fe40000000000 */
[----:B------:R-:W-:Y:S02]  /*ec60*/  IMAD R4, R8, R7, R4 ;  /* 0x0000000708047224 */ /* 0x000fe400078e0204 */
[--C-:B------:R-:W-:Y:S01]  /*ec70*/  @!P3 IMAD.IADD R2, R2, 0x1, -R8.reuse ;  /* 0x000000010202b824 */ /* 0x100fe200078e0a08 */
[----:B------:R-:W-:Y:S01]  /*ec80*/  IABS R11, R5 ;  /* 0x00000005000b7213 */ /* 0x000fe20000000000 */
[--C-:B------:R-:W-:Y:S01]  /*ec90*/  @!P6 IMAD.IADD R17, R17, 0x1, -R8.reuse ;  /* 0x000000011111e824 */ /* 0x100fe200078e0a08 */
[C---:B------:R-:W-:Y:S01]  /*eca0*/  ISETP.GT.U32.AND P6, PT, R8.reuse, R4, PT ;  /* 0x000000040800720c */ /* 0x040fe20003fc4070 */
[----:B------:R-:W-:Y:S01]  /*ecb0*/  @!P5 IMAD.IADD R3, R3, 0x1, -R8 ;  /* 0x000000010303d824 */ /* 0x000fe200078e0a08 */
[----:B------:R-:W-:Y:S01]  /*ecc0*/  ISETP.GT.U32.AND P5, PT, R8, R2, PT ;  /* 0x000000020800720c */ /* 0x000fe20003fa4070 */
[----:B------:R-:W-:Y:S01]  /*ecd0*/  IMAD.HI.U32 R15, R9, R11, RZ ;  /* 0x0000000b090f7227 */ /* 0x000fe200078e00ff */
[----:B------:R-:W-:-:S03]  /*ece0*/  ISETP.GE.AND P3, PT, R13, RZ, PT ;  /* 0x000000ff0d00720c */ /* 0x000fc60003f66270 */
[C---:B------:R-:W-:Y:S02]  /*ecf0*/  VIADD R7, R0.reuse, 0x117 ;  /* 0x0000011700077836 */ /* 0x040fe40000000000 */
[C---:B------:R-:W-:Y:S02]  /*ed00*/  VIADD R6, R0.reuse, 0x116 ;  /* 0x0000011600067836 */ /* 0x040fe40000000000 */
[----:B------:R-:W-:Y:S01]  /*ed10*/  IMAD.MOV R15, RZ, RZ, -R15 ;  /* 0x000000ffff0f7224 */ /* 0x000fe200078e0a0f */
[----:B------:R-:W-:Y:S01]  /*ed20*/  IABS R16, R7 ;  /* 0x0000000700107213 */ /* 0x000fe20000000000 */
[----:B0-----:R-:W-:Y:S01]  /*ed30*/  VIADD R10, R0, 0x118 ;  /* 0x00000118000a7836 */ /* 0x001fe20000000000 */
[----:B------:R-:W-:Y:S01]  /*ed40*/  IABS R12, R6 ;  /* 0x00000006000c7213 */ /* 0x000fe20000000000 */
[----:B------:R-:W-:Y:S02]  /*ed50*/  IMAD R11, R8, R15, R11 ;  /* 0x0000000f080b7224 */ /* 0x000fe400078e020b */
[----:B------:R-:W-:Y:S01]  /*ed60*/  IMAD.MOV.U32 R13, RZ, RZ, R16 ;  /* 0x000000ffff0d7224 */ /* 0x000fe200078e0010 */
[----:B------:R-:W-:Y:S01]  /*ed70*/  IABS R14, R10 ;  /* 0x0000000a000e7213 */ /* 0x000fe20000000000 */
[--C-:B------:R-:W-:Y:S01]  /*ed80*/  @!P6 IMAD.IADD R4, R4, 0x1, -R8.reuse ;  /* 0x000000010404e824 */ /* 0x100fe200078e0a08 */
[----:B------:R-:W-:Y:S01]  /*ed90*/  ISETP.GT.U32.AND P6, PT, R8, R3, PT ;  /* 0x000000030800720c */ /* 0x000fe20003fc4070 */
[----:B------:R-:W-:Y:S01]  /*eda0*/  @!P5 IMAD.IADD R2, R2, 0x1, -R8 ;  /* 0x000000010202d824 */ /* 0x000fe200078e0a08 */
[----:B------:R-:W-:Y:S01]  /*edb0*/  ISETP.GT.U32.AND P5, PT, R8, R11, PT ;  /* 0x0000000b0800720c */ /* 0x000fe20003fa4070 */
[----:B------:R-:W-:-:S04]  /*edc0*/  IMAD.HI.U32 R16, R9, R12, RZ ;  /* 0x0000000c09107227 */ /* 0x000fc800078e00ff */
[----:B------:R-:W-:Y:S02]  /*edd0*/  IMAD.MOV R16, RZ, RZ, -R16 ;  /* 0x000000ffff107224 */ /* 0x000fe400078e0a10 */
[----:B------:R-:W-:Y:S02]  /*ede0*/  IMAD.MOV.U32 R21, RZ, RZ, R18 ;  /* 0x000000ffff157224 */ /* 0x000fe400078e0012 */
[----:B------:R-:W-:Y:S02]  /*edf0*/  IMAD R12, R8, R16, R12 ;  /* 0x00000010080c7224 */ /* 0x000fe400078e020c */
[----:B------:R-:W-:-:S04]  /*ee00*/  IMAD.HI.U32 R16, R9, R14, RZ ;  /* 0x0000000e09107227 */ /* 0x000fc800078e00ff */
[----:B------:R-:W-:Y:S01]  /*ee10*/  @!P0 IMAD.MOV R21, RZ, RZ, -R21 ;  /* 0x000000ffff158224 */ /* 0x000fe200078e0a15 */
[C---:B------:R-:W-:Y:S01]  /*ee20*/  ISETP.GT.U32.AND P0, PT, R8.reuse, R4, PT ;  /* 0x000000040800720c */ /* 0x040fe20003f04070 */
[----:B------:R-:W-:Y:S02]  /*ee30*/  IMAD.MOV.U32 R19, RZ, RZ, R17 ;  /* 0x000000ffff137224 */ /* 0x000fe400078e0011 */
[----:B------:R-:W-:Y:S01]  /*ee40*/  IMAD.MOV R16, RZ, RZ, -R16 ;  /* 0x000000ffff107224 */ /* 0x000fe200078e0a10 */
[----:B------:R-:W-:Y:S01]  /*ee50*/  STL [R1+0x44], R21 ;  /* 0x0000441501007387 */ /* 0x000fe20000100800 */
[--C-:B------:R-:W-:Y:S01]  /*ee60*/  @!P6 IMAD.IADD R3, R3, 0x1, -R8.reuse ;  /* 0x000000010303e824 */ /* 0x100fe200078e0a08 */
[----:B------:R-:W-:Y:S01]  /*ee70*/  ISETP.GT.U32.AND P6, PT, R8, R12, PT ;  /* 0x0000000c0800720c */ /* 0x000fe20003fc4070 */
[----:B------:R-:W-:Y:S02]  /*ee80*/  @!P5 IMAD.IADD R11, R11, 0x1, -R8 ;  /* 0x000000010b0bd824 */ /* 0x000fe400078e0a08 */
[----:B------:R-:W-:-:S02]  /*ee90*/  IMAD.MOV.U32 R17, RZ, RZ, R2 ;  /* 0x000000ffff117224 */ /* 0x000fc400078e0002 */
[----:B------:R-:W-:-:S04]  /*eea0*/  IMAD.HI.U32 R15, R9, R13, RZ ;  /* 0x0000000d090f7227 */ /* 0x000fc800078e00ff */
[C---:B------:R-:W-:Y:S02]  /*eeb0*/  IMAD R14, R8.reuse, R16, R14 ;  /* 0x00000010080e7224 */ /* 0x040fe400078e020e */
[----:B------:R-:W-:Y:S01]  /*eec0*/  @!P1 IMAD.MOV R17, RZ, RZ, -R17 ;  /* 0x000000ffff119224 */ /* 0x000fe200078e0a11 */
[C---:B------:R-:W-:Y:S01]  /*eed0*/  ISETP.GT.U32.AND P1, PT, R8.reuse, R11, PT ;  /* 0x0000000b0800720c */ /* 0x040fe20003f24070 */
[----:B------:R-:W-:Y:S02]  /*eee0*/  IMAD.MOV R15, RZ, RZ, -R15 ;  /* 0x000000ffff0f7224 */ /* 0x000fe400078e0a0f */
[----:B------:R-:W-:Y:S01]  /*eef0*/  @!P2 IMAD.MOV R19, RZ, RZ, -R19 ;  /* 0x000000ffff13a224 */ /* 0x000fe200078e0a13 */
[----:B------:R-:W-:Y:S01]  /*ef00*/  ISETP.GE.AND P2, PT, R5, RZ, PT ;  /* 0x000000ff0500720c */ /* 0x000fe20003f46270 */
[----:B------:R-:W-:Y:S01]  /*ef10*/  @!P4 IMAD.MOV R3, RZ, RZ, -R3 ;  /* 0x000000ffff03c224 */ /* 0x000fe200078e0a03 */
[C---:B------:R-:W-:Y:S01]  /*ef20*/  ISETP.GT.U32.AND P4, PT, R8.reuse, R14, PT ;  /* 0x0000000e0800720c */ /* 0x040fe20003f84070 */
[----:B------:R-:W-:Y:S01]  /*ef30*/  IMAD R13, R8, R15, R13 ;  /* 0x0000000f080d7224 */ /* 0x000fe200078e020d */
[----:B------:R-:W-:Y:S01]  /*ef40*/  STL [R1+0x48], R19 ;  /* 0x0000481301007387 */ /* 0x000fe20000100800 */
[----:B------:R-:W-:-:S02]  /*ef50*/  VIADD R5, R0, 0x119 ;  /* 0x0000011900057836 */ /* 0x000fc40000000000 */
[--C-:B------:R-:W-:Y:S01]  /*ef60*/  @!P0 IMAD.IADD R4, R4, 0x1, -R8.reuse ;  /* 0x0000000104048824 */ /* 0x100fe200078e0a08 */
[----:B------:R-:W-:Y:S01]  /*ef70*/  ISETP.GE.AND P0, PT, R6, RZ, PT ;  /* 0x000000ff0600720c */ /* 0x000fe20003f06270 */
[----:B------:R-:W-:Y:S01]  /*ef80*/  @!P6 IMAD.IADD R12, R12, 0x1, -R8 ;  /* 0x000000010c0ce824 */ /* 0x000fe200078e0a08 */
[----:B------:R-:W-:Y:S01]  /*ef90*/  ISETP.GT.U32.AND P5, PT, R8, R13, PT ;  /* 0x0000000d0800720c */ /* 0x000fe20003fa4070 */
[----:B------:R-:W-:Y:S01]  /*efa0*/  @!P3 IMAD.MOV R4, RZ, RZ, -R4 ;  /* 0x000000ffff04b224 */ /* 0x000fe200078e0a04 */
[----:B------:R-:W-:Y:S01]  /*efb0*/  IABS R6, R5 ;  /* 0x0000000500067213 */ /* 0x000fe20000000000 */
[----:B------:R-:W-:Y:S01]  /*efc0*/  VIADD R15, R0, 0x11a ;  /* 0x0000011a000f7836 */ /* 0x000fe20000000000 */
[----:B------:R-:W-:Y:S01]  /*efd0*/  STL [R1+0x404], R17 ;  /* 0x0004041101007387 */ /* 0x000fe20000100800 */
[----:B------:R-:W-:Y:S01]  /*efe0*/  @!P1 IMAD.IADD R11, R11, 0x1, -R8 ;  /* 0x000000010b0b9824 */ /* 0x000fe200078e0a08 */
[----:B------:R-:W-:Y:S01]  /*eff0*/  ISETP.GT.U32.AND P6, PT, R8, R12, PT ;  /* 0x0000000c0800720c */ /* 0x000fe20003fc4070 */
[----:B------:R-:W-:Y:S01]  /*f000*/  IMAD.HI.U32 R16, R9, R6, RZ ;  /* 0x0000000609107227 */ /* 0x000fe200078e00ff */
[----:B------:R0:W-:Y:S01]  /*f010*/  STL [R1+0x414], R3 ;  /* 0x0004140301007387 */ /* 0x0001e20000100800 */
[----:B------:R-:W-:-:S02]  /*f020*/  IABS R2, R15 ;  /* 0x0000000f00027213 */ /* 0x000fc40000000000 */
[----:B------:R-:W-:Y:S01]  /*f030*/  @!P4 IMAD.IADD R14, R14, 0x1, -R8 ;  /* 0x000000010e0ec824 */ /* 0x000fe200078e0a08 */
[----:B------:R1:W-:Y:S01]  /*f040*/  STL [R1+0x41c], R4 ;  /* 0x00041c0401007387 */ /* 0x0003e20000100800 */
[----:B------:R-:W-:Y:S01]  /*f050*/  IMAD.MOV R16, RZ, RZ, -R16 ;  /* 0x000000ffff107224 */ /* 0x000fe200078e0a10 */
[----:B------:R-:W-:Y:S01]  /*f060*/  ISETP.GE.AND P3, PT, R7, RZ, PT ;  /* 0x000000ff0700720c */ /* 0x000fe20003f66270 */
[----:B------:R-:W-:Y:S01]  /*f070*/  @!P5 IMAD.IADD R13, R13, 0x1, -R8 ;  /* 0x000000010d0dd824 */ /* 0x000fe200078e0a08 */
[----:B------:R-:W-:Y:S01]  /*f080*/  ISETP.GE.AND P1, PT, R10, RZ, PT ;  /* 0x000000ff0a00720c */ /* 0x000fe20003f26270 */
[C---:B------:R-:W-:Y:S01]  /*f090*/  IMAD R6, R8.reuse, R16, R6 ;  /* 0x0000001008067224 */ /* 0x040fe200078e0206 */
[----:B------:R-:W-:Y:S01]  /*f0a0*/  ISETP.GE.AND P4, PT, R5, RZ, PT ;  /* 0x000000ff0500720c */ /* 0x000fe20003f86270 */
[----:B0-----:R-:W-:Y:S01]  /*f0b0*/  IMAD.HI.U32 R3, R9, R2, RZ ;  /* 0x0000000209037227 */ /* 0x001fe200078e00ff */
[----:B------:R-:W-:-:S03]  /*f0c0*/  ISETP.GT.U32.AND P5, PT, R8, R13, PT ;  /* 0x0000000d0800720c */ /* 0x000fc60003fa4070 */
[----:B-1----:R-:W-:Y:S02]  /*f0d0*/  IMAD.MOV.U32 R4, RZ, RZ, R11 ;  /* 0x000000ffff047224 */ /* 0x002fe400078e000b */
[----:B------:R-:W-:Y:S01]  /*f0e0*/  @!P6 IMAD.IADD R12, R12, 0x1, -R8 ;  /* 0x000000010c0ce824 */ /* 0x000fe200078e0a08 */
[C---:B------:R-:W-:Y:S01]  /*f0f0*/  ISETP.GT.U32.AND P6, PT, R8.reuse, R6, PT ;  /* 0x000000060800720c */ /* 0x040fe20003fc4070 */
[----:B------:R-:W-:Y:S01]  /*f100*/  @!P2 IMAD.MOV R4, RZ, RZ, -R4 ;  /* 0x000000ffff04a224 */ /* 0x000fe200078e0a04 */
[C---:B------:R-:W-:Y:S01]  /*f110*/  ISETP.GT.U32.AND P2, PT, R8.reuse, R14, PT ;  /* 0x0000000e0800720c */ /* 0x040fe20003f44070 */
[----:B------:R-:W-:Y:S02]  /*f120*/  IMAD.MOV R3, RZ, RZ, -R3 ;  /* 0x000000ffff037224 */ /* 0x000fe400078e0a03 */
[----:B------:R-:W-:Y:S01]  /*f130*/  IMAD.MOV.U32 R7, RZ, RZ, R12 ;  /* 0x000000ffff077224 */ /* 0x000fe200078e000c */
[----:B------:R0:W-:Y:S01]  /*f140*/  STL [R1+0x410], R4 ;  /* 0x0004100401007387 */ /* 0x0001e20000100800 */
[----:B------:R-:W-:-:S02]  /*f150*/  IMAD R2, R8, R3, R2 ;  /* 0x0000000308027224 */ /* 0x000fc400078e0202 */
[----:B------:R-:W-:Y:S02]  /*f160*/  @!P0 IMAD.MOV R7, RZ, RZ, -R7 ;  /* 0x000000ffff078224 */ /* 0x000fe400078e0a07 */
[--C-:B------:R-:W-:Y:S01]  /*f170*/  @!P5 IMAD.IADD R13, R13, 0x1, -R8.reuse ;  /* 0x000000010d0dd824 */ /* 0x100fe200078e0a08 */
[----:B------:R-:W-:Y:S01]  /*f180*/  ISETP.GE.AND P5, PT, R15, RZ, PT ;  /* 0x000000ff0f00720c */ /* 0x000fe20003fa6270 */
[--C-:B------:R-:W-:Y:S01]  /*f190*/  @!P6 IMAD.IADD R6, R6, 0x1, -R8.reuse ;  /* 0x000000010606e824 */ /* 0x100fe200078e0a08 */
[----:B------:R1:W-:Y:S01]  /*f1a0*/  STL [R1+0x418], R7 ;  /* 0x0004180701007387 */ /* 0x0003e20000100800 */
[----:B------:R-:W-:Y:S01]  /*f1b0*/  @!P2 IMAD.IADD R14, R14, 0x1, -R8 ;  /* 0x000000010e0ea824 */ /* 0x000fe200078e0a08 */
[C---:B------:R-:W-:Y:S01]  /*f1c0*/  ISETP.GT.U32.AND P2, PT, R8.reuse, R2, PT ;  /* 0x000000020800720c */ /* 0x040fe20003f44070 */
[----:B------:R-:W-:Y:S01]  /*f1d0*/  IMAD.MOV.U32 R11, RZ, RZ, R13 ;  /* 0x000000ffff0b7224 */ /* 0x000fe200078e000d */
[----:B------:R-:W-:Y:S01]  /*f1e0*/  ISETP.GT.U32.AND P6, PT, R8, R6, PT ;  /* 0x000000060800720c */ /* 0x000fe20003fc4070 */
[----:B0-----:R-:W-:-:S02]  /*f1f0*/  VIADD R4, R0, 0x11b ;  /* 0x0000011b00047836 */ /* 0x001fc40000000000 */
[----:B------:R-:W-:Y:S02]  /*f200*/  @!P3 IMAD.MOV R11, RZ, RZ, -R11 ;  /* 0x000000ffff0bb224 */ /* 0x000fe400078e0a0b */
[C---:B------:R-:W-:Y:S01]  /*f210*/  VIADD R5, R0.reuse, 0x11d ;  /* 0x0000011d00057836 */ /* 0x040fe20000000000 */
[----:B------:R-:W-:Y:S01]  /*f220*/  IABS R16, R4 ;  /* 0x0000000400107213 */ /* 0x000fe20000000000 */
[----:B-1----:R-:W-:Y:S01]  /*f230*/  IMAD.MOV.U32 R7, RZ, RZ, R14 ;  /* 0x000000ffff077224 */ /* 0x002fe200078e000e */
[----:B------:R0:W-:Y:S01]  /*f240*/  STL [R1+0x43c], R11 ;  /* 0x00043c0b01007387 */ /* 0x0001e20000100800 */
[----:B------:R-:W-:Y:S01]  /*f250*/  VIADD R3, R0, 0x11c ;  /* 0x0000011c00037836 */ /* 0x000fe20000000000 */
[----:B------:R-:W-:Y:S01]  /*f260*/  ISETP.GE.AND P0, PT, R4, RZ, PT ;  /* 0x000000ff0400720c */ /* 0x000fe20003f06270 */
[----:B------:R-:W-:Y:S01]  /*f270*/  @!P1 IMAD.MOV R7, RZ, RZ, -R7 ;  /* 0x000000ffff079224 */ /* 0x000fe200078e0a07 */
[----:B------:R-:W-:Y:S01]  /*f280*/  ISETP.GE.AND P1, PT, R5, RZ, PT ;  /* 0x000000ff0500720c */ /* 0x000fe20003f26270 */
[--C-:B------:R-:W-:Y:S01]  /*f290*/  @!P2 IMAD.IADD R2, R2, 0x1, -R8.reuse ;  /* 0x000000010202a824 */ /* 0x100fe200078e0a08 */
[----:B------:R-:W-:Y:S01]  /*f2a0*/  IABS R5, R5 ;  /* 0x0000000500057213 */ /* 0x000fe20000000000 */
[----:B------:R-:W-:Y:S01]  /*f2b0*/  @!P6 IMAD.IADD R6, R6, 0x1, -R8 ;  /* 0x000000010606e824 */ /* 0x000fe200078e0a08 */
[----:B------:R1:W-:Y:S01]  /*f2c0*/  STL [R1+0x4c], R7 ;  /* 0x00004c0701007387 */ /* 0x0003e20000100800 */
[----:B------:R-:W-:Y:S01]  /*f2d0*/  ISETP.GE.AND P3, PT, R3, RZ, PT ;  /* 0x000000ff0300720c */ /* 0x000fe20003f66270 */
[----:B------:R-:W-:Y:S01]  /*f2e0*/  VIADD R10, R0, 0x11e ;  /* 0x0000011e000a7836 */ /* 0x000fe20000000000 */
[----:B------:R-:W-:Y:S01]  /*f2f0*/  ISETP.GT.U32.AND P2, PT, R8, R2, PT ;  /* 0x000000020800720c */ /* 0x000fe20003f44070 */
[----:B------:R-:W-:Y:S01]  /*f300*/  IMAD.HI.U32 R4, R9, R5, RZ ;  /* 0x0000000509047227 */ /* 0x000fe200078e00ff */
[----:B0-----:R-:W-:-:S02]  /*f310*/  IABS R11, R3 ;  /* 0x00000003000b7213 */ /* 0x001fc40000000000 */
[----:B------:R-:W-:Y:S01]  /*f320*/  ISETP.GE.AND P6, PT, R10, RZ, PT ;  /* 0x000000ff0a00720c */ /* 0x000fe20003fc6270 */
[----:B------:R-:W-:Y:S01]  /*f330*/  IMAD.MOV.U32 R12, RZ, RZ, R6 ;  /* 0x000000ffff0c7224 */ /* 0x000fe200078e0006 */
[----:B------:R-:W-:Y:S01]  /*f340*/  IABS R10, R10 ;  /* 0x0000000a000a7213 */ /* 0x000fe20000000000 */
[----:B-1----:R-:W-:-:S04]  /*f350*/  IMAD.HI.U32 R7, R9, R16, RZ ;  /* 0x0000001009077227 */ /* 0x002fc800078e00ff */
[----:B------:R-:W-:Y:S02]  /*f360*/  IMAD.MOV R7, RZ, RZ, -R7 ;  /* 0x000000ffff077224 */ /* 0x000fe400078e0a07 */
[----:B------:R-:W-:Y:S02]  /*f370*/  IMAD.MOV R4, RZ, RZ, -R4 ;  /* 0x000000ffff047224 */ /* 0x000fe400078e0a04 */
[----:B------:R-:W-:Y:S02]  /*f380*/  IMAD R16, R8, R7, R16 ;  /* 0x0000000708107224 */ /* 0x000fe400078e0210 */
[----:B------:R-:W-:Y:S02]  /*f390*/  @!P4 IMAD.MOV R12, RZ, RZ, -R12 ;  /* 0x000000ffff0cc224 */ /* 0x000fe400078e0a0c */
[----:B------:R-:W-:Y:S01]  /*f3a0*/  @!P2 IMAD.IADD R2, R2, 0x1, -R8 ;  /* 0x000000010202a824 */ /* 0x000fe200078e0a08 */
[C---:B------:R-:W-:Y:S01]  /*f3b0*/  ISETP.GT.U32.AND P4, PT, R8.reuse, R16, PT ;  /* 0x000000100800720c */ /* 0x040fe20003f84070 */
[----:B------:R-:W-:Y:S01]  /*f3c0*/  IMAD.HI.U32 R3, R9, R11, RZ ;  /* 0x0000000b09037227 */ /* 0x000fe200078e00ff */
[----:B------:R0:W-:Y:S03]  /*f3d0*/  STL [R1+0x50], R12 ;  /* 0x0000500c01007387 */ /* 0x0001e60000100800 */
[----:B------:R-:W-:-:S02]  /*f3e0*/  IMAD R5, R8, R4, R5 ;  /* 0x0000000408057224 */ /* 0x000fc400078e0205 */
[----:B------:R-:W-:Y:S02]  /*f3f0*/  IMAD.MOV.U32 R7, RZ, RZ, R2 ;  /* 0x000000ffff077224 */ /* 0x000fe400078e0002 */
[----:B------:R-:W-:Y:S02]  /*f400*/  IMAD.MOV R6, RZ, RZ, -R3 ;  /* 0x000000ffff067224 */ /* 0x000fe400078e0a03 */
[----:B------:R-:W-:Y:S01]  /*f410*/  @!P5 IMAD.MOV R7, RZ, RZ, -R7 ;  /* 0x000000ffff07d224 */ /* 0x000fe200078e0a07 */
[C---:B------:R-:W-:Y:S01]  /*f420*/  ISETP.GT.U32.AND P5, PT, R8.reuse, R5, PT ;  /* 0x000000050800720c */ /* 0x040fe20003fa4070 */
[----:B------:R-:W-:Y:S02]  /*f430*/  IMAD R11, R8, R6, R11 ;  /* 0x00000006080b7224 */ /* 0x000fe400078e020b */
[----:B------:R-:W-:Y:S01]  /*f440*/  @!P4 IMAD.IADD R16, R16, 0x1, -R8 ;  /* 0x000000011010c824 */ /* 0x000fe200078e0a08 */
[----:B------:R1:W-:Y:S01]  /*f450*/  STL [R1+0x424], R7 ;  /* 0x0004240701007387 */ /* 0x0003e20000100800 */
[----:B------:R-:W-:Y:S01]  /*f460*/  VIADD R14, R0, 0x120 ;  /* 0x00000120000e7836 */ /* 0x000fe20000000000 */
[C---:B------:R-:W-:Y:S01]  /*f470*/  ISETP.GT.U32.AND P2, PT, R8.reuse, R11, PT ;  /* 0x0000000b0800720c */ /* 0x040fe20003f44070 */
[----:B------:R-:W-:Y:S01]  /*f480*/  IMAD.HI.U32 R3, R9, R10, RZ ;  /* 0x0000000a09037227 */ /* 0x000fe200078e00ff */
[----:B------:R-:W-:-:S02]  /*f490*/  ISETP.GT.U32.AND P4, PT, R8, R16, PT ;  /* 0x000000100800720c */ /* 0x000fc40003f84070 */
[----:B------:R-:W-:Y:S01]  /*f4a0*/  IABS R15, R14 ;  /* 0x0000000e000f7213 */ /* 0x000fe20000000000 */
[----:B------:R-:W-:Y:S02]  /*f4b0*/  IMAD.MOV R3, RZ, RZ, -R3 ;  /* 0x000000ffff037224 */ /* 0x000fe400078e0a03 */
[----:B------:R-:W-:Y:S02]  /*f4c0*/  @!P5 IMAD.IADD R5, R5, 0x1, -R8 ;  /* 0x000000010505d824 */ /* 0x000fe400078e0a08 */
[----:B------:R-:W-:Y:S02]  /*f4d0*/  VIADD R18, R0, 0x11f ;  /* 0x0000011f00127836 */ /* 0x000fe40000000000 */
[C---:B------:R-:W-:Y:S01]  /*f4e0*/  IMAD R10, R8.reuse, R3, R10 ;  /* 0x00000003080a7224 */ /* 0x040fe200078e020a */
[----:B------:R-:W-:Y:S01]  /*f4f0*/  ISETP.GT.U32.AND P5, PT, R8, R5, PT ;  /* 0x000000050800720c */ /* 0x000fe20003fa4070 */
[----:B------:R-:W-:Y:S01]  /*f500*/  @!P2 IMAD.IADD R11, R11, 0x1, -R8 ;  /* 0x000000010b0ba824 */ /* 0x000fe200078e0a08 */
[----:B------:R-:W-:Y:S01]  /*f510*/  IABS R2, R18 ;  /* 0x0000001200027213 */ /* 0x000fe20000000000 */
[----:B------:R-:W-:-:S03]  /*f520*/  IMAD.HI.U32 R3, R9, R15, RZ ;  /* 0x0000000f09037227 */ /* 0x000fc600078e00ff */
[----:B------:R-:W-:Y:S01]  /*f530*/  ISETP.GT.U32.AND P2, PT, R8, R11, PT ;  /* 0x0000000b0800720c */ /* 0x000fe20003f44070 */
[----:B------:R-:W-:Y:S02]  /*f540*/  IMAD.MOV R3, RZ, RZ, -R3 ;  /* 0x000000ffff037224 */ /* 0x000fe400078e0a03 */
[----:B------:R-:W-:Y:S01]  /*f550*/  @!P4 IMAD.IADD R16, R16, 0x1, -R8 ;  /* 0x000000011010c824 */ /* 0x000fe200078e0a08 */
[----:B------:R-:W-:Y:S01]  /*f560*/  ISETP.GT.U32.AND P4, PT, R8, R10, PT ;  /* 0x0000000a0800720c */ /* 0x000fe20003f84070 */
[----:B0-----:R-:W-:-:S04]  /*f570*/  IMAD.HI.U32 R12, R9, R2, RZ ;  /* 0x00000002090c7227 */ /* 0x001fc800078e00ff */
[C---:B------:R-:W-:Y:S02]  /*f580*/  IMAD R15, R8.reuse, R3, R15 ;  /* 0x00000003080f7224 */ /* 0x040fe400078e020f */
[----:B------:R-:W-:Y:S02]  /*f590*/  IMAD.MOV R12, RZ, RZ, -R12 ;  /* 0x000000ffff0c7224 */ /* 0x000fe400078e0a0c */
[----:B------:R-:W-:Y:S01]  /*f5a0*/  @!P5 IMAD.IADD R5, R5, 0x1, -R8 ;  /* 0x000000010505d824 */ /* 0x000fe200078e0a08 */
[C---:B------:R-:W-:Y:S01]  /*f5b0*/  ISETP.GT.U32.AND P5, PT, R8.reuse, R15, PT ;  /* 0x0000000f0800720c */ /* 0x040fe20003fa4070 */
[----:B------:R-:W-:Y:S02]  /*f5c0*/  IMAD R2, R8, R12, R2 ;  /* 0x0000000c08027224 */ /* 0x000fe400078e0202 */
[----:B-1----:R-:W-:Y:S02]  /*f5d0*/  VIADD R7, R0, 0x121 ;  /* 0x0000012100077836 */ /* 0x002fe40000000000 */
[----:B------:R-:W-:Y:S01]  /*f5e0*/  @!P2 IMAD.IADD R11, R11, 0x1, -R8 ;  /* 0x000000010b0ba824 */ /* 0x000fe200078e0a08 */
[----:B------:R-:W-:Y:S01]  /*f5f0*/  ISETP.GT.U32.AND P2, PT, R8, R2, PT ;  /* 0x000000020800720c */ /* 0x000fe20003f44070 */
[----:B------:R-:W-:Y:S01]  /*f600*/  IMAD.MOV.U32 R19, RZ, RZ, R16 ;  /* 0x000000ffff137224 */ /* 0x000fe200078e0010 */
[----:B------:R-:W-:Y:S01]  /*f610*/  IABS R13, R7 ;  /* 0x00000007000d7213 */ /* 0x000fe20000000000 */
[----:B------:R-:W-:Y:S01]  /*f620*/  @!P4 IMAD.IADD R10, R10, 0x1, -R8 ;  /* 0x000000010a0ac824 */ /* 0x000fe200078e0a08 */
[----:B------:R-:W-:Y:S01]  /*f630*/  ISETP.GE.AND P4, PT, R18, RZ, PT ;  /* 0x000000ff1200720c */ /* 0x000fe20003f86270 */
[----:B------:R-:W-:-:S02]  /*f640*/  VIADD R4, R0, 0x122 ;  /* 0x0000012200047836 */ /* 0x000fc40000000000 */
[----:B------:R-:W-:Y:S02]  /*f650*/  VIADD R3, R0, 0x123 ;  /* 0x0000012300037836 */ /* 0x000fe40000000000 */
[----:B------:R-:W-:Y:S01]  /*f660*/  @!P0 IMAD.MOV R19, RZ, RZ, -R19 ;  /* 0x000000ffff138224 */ /* 0x000fe200078e0a13 */
[C---:B------:R-:W-:Y:S01]  /*f670*/  ISETP.GT.U32.AND P0, PT, R8.reuse, R10, PT ;  /* 0x0000000a0800720c */ /* 0x040fe20003f04070 */
[----:B------:R-:W-:Y:S01]  /*f680*/  @!P5 IMAD.IADD R15, R15, 0x1, -R8 ;  /* 0x000000010f0fd824 */ /* 0x000fe200078e0a08 */
[----:B------:R-:W-:Y:S01]  /*f690*/  IABS R6, R4 ;  /* 0x0000000400067213 */ /* 0x000fe20000000000 */
[C---:B------:R-:W-:Y:S01]  /*f6a0*/  IMAD.HI.U32 R17, R9.reuse, R13, RZ ;  /* 0x0000000d09117227 */ /* 0x040fe200078e00ff */
[----:B------:R-:W-:Y:S01]  /*f6b0*/  IABS R16, R3 ;  /* 0x0000000300107213 */ /* 0x000fe20000000000 */
[----:B------:R0:W-:Y:S01]  /*f6c0*/  STL [R1+0x420], R19 ;  /* 0x0004201301007387 */ /* 0x0001e20000100800 */
[----:B------:R-:W-:Y:S01]  /*f6d0*/  ISETP.GT.U32.AND P5, PT, R8, R15, PT ;  /* 0x0000000f0800720c */ /* 0x000fe20003fa4070 */
[----:B------:R-:W-:-:S04]  /*f6e0*/  IMAD.HI.U32 R12, R9, R6, RZ ;  /* 0x00000006090c7227 */ /* 0x000fc800078e00ff */
[----:B------:R-:W-:Y:S02]  /*f6f0*/  IMAD.MOV R17, RZ, RZ, -R17 ;  /* 0x000000ffff117224 */ /* 0x000fe400078e0a11 */
[----:B------:R-:W-:Y:S01]  /*f700*/  @!P2 IMAD.IADD R2, R2, 0x1, -R8 ;  /* 0x000000010202a824 */ /* 0x000fe200078e0a08 */
[----:B------:R-:W-:Y:S01]  /*f710*/  ISETP.GE.AND P2, PT, R14, RZ, PT ;  /* 0x000000ff0e00720c */ /* 0x000fe20003f46270 */
[----:B0-----:R-:W-:Y:S02]  /*f720*/  IMAD.MOV.U32 R19, RZ, RZ, R11 ;  /* 0x000000ffff137224 */ /* 0x001fe400078e000b */
[----:B------:R-:W-:-:S04]  /*f730*/  IMAD.HI.U32 R11, R9, R16, RZ ;  /* 0x00000010090b7227 */ /* 0x000fc800078e00ff */
[----:B------:R-:W-:Y:S02]  /*f740*/  IMAD.MOV R12, RZ, RZ, -R12 ;  /* 0x000000ffff0c7224 */ /* 0x000fe400078e0a0c */
[C---:B------:R-:W-:Y:S02]  /*f750*/  IMAD R13, R8.reuse, R17, R13 ;  /* 0x00000011080d7224 */ /* 0x040fe400078e020d */
[----:B------:R-:W-:Y:S01]  /*f760*/  @!P3 IMAD.MOV R19, RZ, RZ, -R19 ;  /* 0x000000ffff13b224 */ /* 0x000fe200078e0a13 */
[----:B------:R-:W-:Y:S01]  /*f770*/  ISETP.GT.U32.AND P3, PT, R8, R2, PT ;  /* 0x000000020800720c */ /* 0x000fe20003f64070 */
[----:B------:R-:W-:Y:S01]  /*f780*/  @!P0 IMAD.IADD R10, R10, 0x1, -R8 ;  /* 0x000000010a0a8824 */ /* 0x000fe200078e0a08 */
[C---:B------:R-:W-:Y:S01]  /*f790*/  ISETP.GT.U32.AND P0, PT, R8.reuse, R13, PT ;  /* 0x0000000d0800720c */ /* 0x040fe20003f04070 */
[----:B------:R-:W-:Y:S01]  /*f7a0*/  IMAD.MOV R11, RZ, RZ, -R11 ;  /* 0x000000ffff0b7224 */ /* 0x000fe200078e0a0b */
[----:B------:R-:W-:Y:S01]  /*f7b0*/  STL [R1+0x438], R19 ;  /* 0x0004381301007387 */ /* 0x000fe20000100800 */
[----:B------:R-:W-:Y:S01]  /*f7c0*/  @!P1 IMAD.MOV R5, RZ, RZ, -R5 ;  /* 0x000000ffff059224 */ /* 0x000fe200078e0a05 */
[----:B------:R-:W-:Y:S01]  /*f7d0*/  ISETP.GE.AND P1, PT, R7, RZ, PT ;  /* 0x000000ff0700720c */ /* 0x000fe20003f26270 */
[----:B------:R-:W-:-:S02]  /*f7e0*/  IMAD R6, R8, R12, R6 ;  /* 0x0000000c08067224 */ /* 0x000fc400078e0206 */
[----:B------:R-:W-:Y:S01]  /*f7f0*/  IMAD.MOV.U32 R14, RZ, RZ, R10 ;  /* 0x000000ffff0e7224 */ /* 0x000fe200078e000a */
[----:B------:R0:W-:Y:S01]  /*f800*/  STL [R1+0x444], R5 ;  /* 0x0004440501007387 */ /* 0x0001e20000100800 */
[C---:B------:R-:W-:Y:S02]  /*f810*/  IMAD R7, R8.reuse, R11, R16 ;  /* 0x0000000b08077224 */ /* 0x040fe400078e0210 */
        /* <DEDUP_REMOVED lines=8> */
[C---:B0-----:R-:W-:Y:S01]  /*f8a0*/  VIADD R5, R0.reuse, 0x125 ;  /* 0x0000012500057836 */ /* 0x041fe20000000000 */
[----:B------:R-:W-:Y:S01]  /*f8b0*/  IABS R4, R12 ;  /* 0x0000000c00047213 */ /* 0x000fe20000000000 */
[--C-:B------:R-:W-:Y:S01]  /*f8c0*/  @!P0 IMAD.IADD R13, R13, 0x1, -R8.reuse ;  /* 0x000000010d0d8824 */ /* 0x100fe200078e0a08 */
[----:B------:R-:W-:Y:S01]  /*f8d0*/  ISETP.GE.AND P0, PT, R3, RZ, PT ;  /* 0x000000ff0300720c */ /* 0x000fe20003f06270 */
[----:B------:R-:W-:Y:S01]  /*f8e0*/  VIADD R10, R0, 0x126 ;  /* 0x00000126000a7836 */ /* 0x000fe20000000000 */
[----:B------:R-:W-:Y:S01]  /*f8f0*/  IABS R3, R5 ;  /* 0x0000000500037213 */ /* 0x000fe20000000000 */
[----:B------:R-:W-:Y:S01]  /*f900*/  @!P6 IMAD.IADD R6, R6, 0x1, -R8 ;  /* 0x000000010606e824 */ /* 0x000fe200078e0a08 */
[----:B------:R-:W-:Y:S01]  /*f910*/  ISETP.GT.U32.AND P6, PT, R8, R13, PT ;  /* 0x0000000d0800720c */ /* 0x000fe20003fc4070 */
[----:B-1----:R-:W-:-:S02]  /*f920*/  IMAD.MOV.U32 R14, RZ, RZ, R2 ;  /* 0x000000ffff0e7224 */ /* 0x002fc400078e0002 */
[----:B------:R-:W-:Y:S01]  /*f930*/  @!P5 IMAD.IADD R7, R7, 0x1, -R8 ;  /* 0x000000010707d824 */ /* 0x000fe200078e0a08 */
[C---:B------:R-:W-:Y:S01]  /*f940*/  ISETP.GT.U32.AND P5, PT, R8.reuse, R6, PT ;  /* 0x000000060800720c */ /* 0x040fe20003fa4070 */
[----:B------:R-:W-:Y:S02]  /*f950*/  @!P4 IMAD.MOV R14, RZ, RZ, -R14 ;  /* 0x000000ffff0ec224 */ /* 0x000fe400078e0a0e */
[----:B------:R-:W-:Y:S01]  /*f960*/  IMAD.HI.U32 R11, R9, R4, RZ ;  /* 0x00000004090b7227 */ /* 0x000fe200078e00ff */
[----:B------:R-:W-:Y:S02]  /*f970*/  ISETP.GT.U32.AND P4, PT, R8, R7, PT ;  /* 0x000000070800720c */ /* 0x000fe40003f84070 */
[----:B------:R0:W-:Y:S01]  /*f980*/  STL [R1+0x440], R14 ;  /* 0x0004400e01007387 */ /* 0x0001e20000100800 */
[----:B------:R-:W-:Y:S02]  /*f990*/  IMAD.MOV R2, RZ, RZ, -R11 ;  /* 0x000000ffff027224 */ /* 0x000fe400078e0a0b */
[----:B------:R-:W-:-:S02]  /*f9a0*/  @!P6 IMAD.IADD R13, R13, 0x1, -R8 ;  /* 0x000000010d0de824 */ /* 0x000fc400078e0a08 */
[----:B------:R-:W-:Y:S01]  /*f9b0*/  IMAD R4, R8, R2, R4 ;  /* 0x0000000208047224 */ /* 0x000fe200078e0204 */
[----:B------:R-:W-:Y:S01]  /*f9c0*/  IABS R2, R10 ;  /* 0x0000000a00027213 */ /* 0x000fe20000000000 */
[----:B------:R-:W-:Y:S02]  /*f9d0*/  VIADD R11, R0, 0x127 ;  /* 0x00000127000b7836 */ /* 0x000fe40000000000 */
[----:B------:R-:W-:Y:S01]  /*f9e0*/  @!P5 IMAD.IADD R6, R6, 0x1, -R8 ;  /* 0x000000010606d824 */ /* 0x000fe200078e0a08 */
[----:B------:R-:W-:Y:S01]  /*f9f0*/  ISETP.GT.U32.AND P6, PT, R8, R4, PT ;  /* 0x000000040800720c */ /* 0x000fe20003fc4070 */
[----:B0-----:R-:W-:Y:S01]  /*fa00*/  IMAD.HI.U32 R14, R9, R3, RZ ;  /* 0x00000003090e7227 */ /* 0x001fe200078e00ff */
[----:B------:R-:W-:Y:S02]  /*fa10*/  IABS R18, R11 ;  /* 0x0000000b00127213 */ /* 0x000fe40000000000 */
[----:B------:R-:W-:Y:S01]  /*fa20*/  ISETP.GE.AND P5, PT, R12, RZ, PT ;  /* 0x000000ff0c00720c */ /* 0x000fe20003fa6270 */
[----:B------:R-:W-:-:S02]  /*fa30*/  IMAD.MOV R14, RZ, RZ, -R14 ;  /* 0x000000ffff0e7224 */ /* 0x000fc400078e0a0e */
[----:B------:R-:W-:Y:S02]  /*fa40*/  @!P4 IMAD.IADD R7, R7, 0x1, -R8 ;  /* 0x000000010707c824 */ /* 0x000fe400078e0a08 */
[----:B------:R-:W-:Y:S02]  /*fa50*/  IMAD R3, R8, R14, R3 ;  /* 0x0000000e08037224 */ /* 0x000fe400078e0203 */
[----:B------:R-:W-:-:S03]  /*fa60*/  IMAD.HI.U32 R16, R9, R2, RZ ;  /* 0x0000000209107227 */ /* 0x000fc600078e00ff */
[----:B------:R-:W-:Y:S01]  /*fa70*/  ISETP.GT.U32.AND P4, PT, R8, R3, PT ;  /* 0x000000030800720c */ /* 0x000fe20003f84070 */
[----:B------:R-:W-:Y:S01]  /*fa80*/  @!P6 IMAD.IADD R4, R4, 0x1, -R8 ;  /* 0x000000010404e824 */ /* 0x000fe200078e0a08 */
[----:B------:R-:W-:Y:S01]  /*fa90*/  ISETP.GE.AND P6, PT, R5, RZ, PT ;  /* 0x000000ff0500720c */ /* 0x000fe20003fc6270 */
[----:B------:R-:W-:-:S04]  /*faa0*/  IMAD.HI.U32 R14, R9, R18, RZ ;  /* 0x00000012090e7227 */ /* 0x000fc800078e00ff */
[----:B------:R-:W-:Y:S02]  /*fab0*/  VIADD R12, R0, 0x128 ;  /* 0x00000128000c7836 */ /* 0x000fe40000000000 */
[----:B------:R-:W-:Y:S02]  /*fac0*/  IMAD.MOV R16, RZ, RZ, -R16 ;  /* 0x000000ffff107224 */ /* 0x000fe400078e0a10 */
[----:B------:R-:W-:Y:S02]  /*fad0*/  IMAD.MOV R14, RZ, RZ, -R14 ;  /* 0x000000ffff0e7224 */ /* 0x000fe400078e0a0e */
[----:B------:R-:W-:Y:S01]  /*fae0*/  @!P4 IMAD.IADD R3, R3, 0x1, -R8 ;  /* 0x000000010303c824 */ /* 0x000fe200078e0a08 */
[----:B------:R-:W-:Y:S01]  /*faf0*/  ISETP.GT.U32.AND P4, PT, R8, R4, PT ;  /* 0x000000040800720c */ /* 0x000fe20003f84070 */
[----:B------:R-:W-:Y:S02]  /*fb00*/  VIADD R5, R0, 0x129 ;  /* 0x0000012900057836 */ /* 0x000fe40000000000 */
[C---:B------:R-:W-:Y:S01]  /*fb10*/  IMAD R2, R8.reuse, R16, R2 ;  /* 0x0000001008027224 */ /* 0x040fe200078e0202 */
[----:B------:R-:W-:Y:S01]  /*fb20*/  IABS R16, R12 ;  /* 0x0000000c00107213 */ /* 0x000fe20000000000 */
[----:B------:R-:W-:Y:S01]  /*fb30*/  @!P2 IMAD.MOV R15, RZ, RZ, -R15 ;  /* 0x000000ffff0fa224 */ /* 0x000fe200078e0a0f */
[C---:B------:R-:W-:Y:S01]  /*fb40*/  ISETP.GT.U32.AND P2, PT, R8.reuse, R3, PT ;  /* 0x000000030800720c */ /* 0x040fe20003f44070 */
[----:B------:R-:W-:Y:S01]  /*fb50*/  IMAD R18, R8, R14, R18 ;  /* 0x0000000e08127224 */ /* 0x000fe200078e0212 */
[----:B------:R-:W-:Y:S01]  /*fb60*/  IABS R14, R5 ;  /* 0x00000005000e7213 */ /* 0x000fe20000000000 */
[----:B------:R-:W-:Y:S01]  /*fb70*/  IMAD.MOV.U32 R17, RZ, RZ, R13 ;  /* 0x000000ffff117224 */ /* 0x000fe200078e000d */
[----:B------:R0:W-:Y:S01]  /*fb80*/  STL [R1+0x54], R15 ;  /* 0x0000540f01007387 */ /* 0x0001e20000100800 */
[----:B------:R-:W-:-:S04]  /*fb90*/  IMAD.HI.U32 R13, R9, R16, RZ ;  /* 0x00000010090d7227 */ /* 0x000fc800078e00ff */
[----:B------:R-:W-:Y:S01]  /*fba0*/  @!P1 IMAD.MOV R17, RZ, RZ, -R17 ;  /* 0x000000ffff119224 */ /* 0x000fe200078e0a11 */
[----:B------:R-:W-:Y:S01]  /*fbb0*/  ISETP.GT.U32.AND P1, PT, R8, R2, PT ;  /* 0x000000020800720c */ /* 0x000fe20003f24070 */
[----:B------:R-:W-:Y:S01]  /*fbc0*/  @!P4 IMAD.IADD R4, R4, 0x1, -R8 ;  /* 0x000000010404c824 */ /* 0x000fe200078e0a08 */
[----:B------:R-:W-:Y:S01]  /*fbd0*/  ISETP.GE.AND P4, PT, R11, RZ, PT ;  /* 0x000000ff0b00720c */ /* 0x000fe20003f86270 */
[----:B------:R-:W-:Y:S01]  /*fbe0*/  IMAD.MOV R13, RZ, RZ, -R13 ;  /* 0x000000ffff0d7224 */ /* 0x000fe200078e0a0d */
[----:B------:R1:W-:Y:S01]  /*fbf0*/  STL [R1+0x58], R17 ;  /* 0x0000581101007387 */ /* 0x0003e20000100800 */
[----:B0-----:R-:W-:Y:S02]  /*fc00*/  IMAD.MOV.U32 R15, RZ, RZ, R6 ;  /* 0x000000ffff0f7224 */ /* 0x001fe400078e0006 */
[----:B------:R-:W-:-:S04]  /*fc10*/  IMAD.HI.U32 R6, R9, R14, RZ ;  /* 0x0000000e09067227 */ /* 0x000fc800078e00ff */
[----:B------:R-:W-:Y:S01]  /*fc20*/  @!P3 IMAD.MOV R15, RZ, RZ, -R15 ;  /* 0x000000ffff0fb224 */ /* 0x000fe200078e0a0f */
[C---:B------:R-:W-:Y:S01]  /*fc30*/  ISETP.GT.U32.AND P3, PT, R8.reuse, R18, PT ;  /* 0x000000120800720c */ /* 0x040fe20003f64070 */
[----:B------:R-:W-:Y:S02]  /*fc40*/  IMAD.MOV R6, RZ, RZ, -R6 ;  /* 0x000000ffff067224 */ /* 0x000fe400078e0a06 */
[----:B------:R-:W-:Y:S01]  /*fc50*/  @!P2 IMAD.IADD R3, R3, 0x1, -R8 ;  /* 0x000000010303a824 */ /* 0x000fe200078e0a08 */
[----:B------:R0:W-:Y:S01]  /*fc60*/  STL [R1+0x448], R15 ;  /* 0x0004480f01007387 */ /* 0x0001e20000100800 */
[----:B------:R-:W-:Y:S01]  /*fc70*/  IMAD R16, R8, R13, R16 ;  /* 0x0000000d08107224 */ /* 0x000fe200078e0210 */
[----:B------:R-:W-:Y:S01]  /*fc80*/  ISETP.GE.AND P2, PT, R12, RZ, PT ;  /* 0x000000ff0c00720c */ /* 0x000fe20003f46270 */
[----:B-1----:R-:W-:Y:S02]  /*fc90*/  IMAD.MOV.U32 R17, RZ, RZ, R4 ;  /* 0x000000ffff117224 */ /* 0x002fe400078e0004 */
[----:B------:R-:W-:-:S02]  /*fca0*/  IMAD R14, R8, R6, R14 ;  /* 0x00000006080e7224 */ /* 0x000fc400078e020e */
[----:B------:R-:W-:Y:S01]  /*fcb0*/  @!P5 IMAD.MOV R17, RZ, RZ, -R17 ;  /* 0x000000ffff11d224 */ /* 0x000fe200078e0a11 */
[----:B------:R-:W-:Y:S01]  /*fcc0*/  ISETP.GT.U32.AND P5, PT, R8, R16, PT ;  /* 0x000000100800720c */ /* 0x000fe20003fa4070 */
[--C-:B------:R-:W-:Y:S02]  /*fcd0*/  @!P1 IMAD.IADD R2, R2, 0x1, -R8.reuse ;  /* 0x0000000102029824 */ /* 0x100fe400078e0a08 */
[----:B0-----:R-:W-:Y:S02]  /*fce0*/  IMAD.MOV.U32 R15, RZ, RZ, R3 ;  /* 0x000000ffff0f7224 */ /* 0x001fe400078e0003 */
[----:B------:R-:W-:Y:S01]  /*fcf0*/  @!P0 IMAD.MOV R7, RZ, RZ, -R7 ;  /* 0x000000ffff078224 */ /* 0x000fe200078e0a07 */
[----:B------:R-:W-:Y:S01]  /*fd00*/  ISETP.GE.AND P0, PT, R10, RZ, PT ;  /* 0x000000ff0a00720c */ /* 0x000fe20003f06270 */
[----:B------:R-:W-:Y:S01]  /*fd10*/  @!P6 IMAD.MOV R15, RZ, RZ, -R15 ;  /* 0x000000ffff0fe224 */ /* 0x000fe200078e0a0f */
[----:B------:R-:W-:Y:S01]  /*fd20*/  ISETP.GT.U32.AND P6, PT, R8, R14, PT ;  /* 0x0000000e0800720c */ /* 0x000fe20003fc4070 */
[----:B------:R-:W-:Y:S01]  /*fd30*/  VIADD R10, R0, 0x12a ;  /* 0x0000012a000a7836 */ /* 0x000fe20000000000 */
[----:B------:R-:W-:Y:S01]  /*fd40*/  ISETP.GT.U32.AND P1, PT, R8, R2, PT ;  /* 0x000000020800720c */ /* 0x000fe20003f24070 */
[----:B------:R0:W-:Y:S01]  /*fd50*/  STL [R1+0x454], R7 ;  /* 0x0004540701007387 */ /* 0x0001e20000100800 */
[----:B------:R-:W-:-:S02]  /*fd60*/  @!P3 IMAD.IADD R18, R18, 0x1, -R8 ;  /* 0x000000011212b824 */ /* 0x000fc400078e0a08 */
[----:B------:R-:W-:Y:S01]  /*fd70*/  @!P5 IMAD.IADD R16, R16, 0x1, -R8 ;  /* 0x000000011010d824 */ /* 0x000fe200078e0a08 */
[----:B------:R-:W-:Y:S01]  /*fd80*/  IABS R12, R10 ;  /* 0x0000000a000c7213 */ /* 0x000fe20000000000 */
[----:B------:R-:W-:Y:S01]  /*fd90*/  STL [R1+0x450], R17 ;  /* 0x0004501101007387 */ /* 0x000fe20000100800 */
[----:B------:R-:W-:Y:S01]  /*fda0*/  ISETP.GT.U32.AND P3, PT, R8, R18, PT ;  /* 0x000000120800720c */ /* 0x000fe20003f64070 */
[----:B------:R-:W-:Y:S01]  /*fdb0*/  VIADD R6, R0, 0x12c ;  /* 0x0000012c00067836 */ /* 0x000fe20000000000 */
[----:B------:R-:W-:Y:S01]  /*fdc0*/  ISETP.GT.U32.AND P5, PT, R8, R16, PT ;  /* 0x000000100800720c */ /* 0x000fe20003fa4070 */
[----:B------:R-:W-:Y:S01]  /*fdd0*/  IMAD.HI.U32 R3, R9, R12, RZ ;  /* 0x0000000c09037227 */ /* 0x000fe200078e00ff */
[----:B------:R1:W-:Y:S02]  /*fde0*/  STL [R1+0x634], R15 ;  /* 0x0006340f01007387 */ /* 0x0003e40000100800 */
[----:B------:R-:W-:Y:S01]  /*fdf0*/  IABS R11, R6 ;  /* 0x00000006000b7213 */ /* 0x000fe20000000000 */
[----:B0-----:R-:W-:-:S02]  /*fe00*/  VIADD R7, R0, 0x12b ;  /* 0x0000012b00077836 */ /* 0x001fc40000000000 */
[--C-:B------:R-:W-:Y:S02]  /*fe10*/  @!P6 IMAD.IADD R14, R14, 0x1, -R8.reuse ;  /* 0x000000010e0ee824 */ /* 0x100fe400078e0a08 */
[--C-:B------:R-:W-:Y:S01]  /*fe20*/  @!P1 IMAD.IADD R2, R2, 0x1, -R8.reuse ;  /* 0x0000000102029824 */ /* 0x100fe200078e0a08 */
[----:B------:R-:W-:Y:S01]  /*fe30*/  IABS R4, R7 ;  /* 0x0000000700047213 */ /* 0x000fe20000000000 */
[----:B------:R-:W-:Y:S01]  /*fe40*/  IMAD.MOV R3, RZ, RZ, -R3 ;  /* 0x000000ffff037224 */ /* 0x000fe200078e0a03 */
[----:B------:R-:W-:Y:S01]  /*fe50*/  ISETP.GE.AND P1, PT, R5, RZ, PT ;  /* 0x000000ff0500720c */ /* 0x000fe20003f26270 */
[----:B------:R-:W-:Y:S01]  /*fe60*/  @!P5 IMAD.IADD R16, R16, 0x1, -R8 ;  /* 0x000000011010d824 */ /* 0x000fe200078e0a08 */
[----:B------:R-:W-:Y:S01]  /*fe70*/  ISETP.GT.U32.AND P6, PT, R8, R14, PT ;  /* 0x0000000e0800720c */ /* 0x000fe20003fc4070 */
[----:B------:R-:W-:-:S04]  /*fe80*/  IMAD.HI.U32 R5, R9, R4, RZ ;  /* 0x0000000409057227 */ /* 0x000fc800078e00ff */
[----:B------:R-:W-:Y:S02]  /*fe90*/  IMAD.MOV R5, RZ, RZ, -R5 ;  /* 0x000000ffff057224 */ /* 0x000fe400078e0a05 */
[C---:B------:R-:W-:Y:S02]  /*fea0*/  IMAD R12, R8.reuse, R3, R12 ;  /* 0x00000003080c7224 */ /* 0x040fe400078e020c */
[----:B------:R-:W-:Y:S02]  /*feb0*/  IMAD R4, R8, R5, R4 ;  /* 0x0000000508047224 */ /* 0x000fe400078e0204 */
[----:B------:R-:W-:Y:S01]  /*fec0*/  VIADD R3, R0, 0x12d ;  /* 0x0000012d00037836 */ /* 0x000fe20000000000 */
[----:B------:R-:W-:Y:S01]  /*fed0*/  ISETP.GT.U32.AND P5, PT, R8, R12, PT ;  /* 0x0000000c0800720c */ /* 0x000fe20003fa4070 */
[--C-:B------:R-:W-:Y:S01]  /*fee0*/  @!P6 IMAD.IADD R14, R14, 0x1, -R8.reuse ;  /* 0x000000010e0ee824 */ /* 0x100fe200078e0a08 */
[----:B------:R-:W-:Y:S01]  /*fef0*/  ISETP.GT.U32.AND P6, PT, R8, R4, PT ;  /* 0x000000040800720c */ /* 0x000fe20003fc4070 */
[----:B------:R-:W-:Y:S01]  /*ff00*/  @!P3 IMAD.IADD R18, R18, 0x1, -R8 ;  /* 0x000000011212b824 */ /* 0x000fe200078e0a08 */
[----:B-1----:R-:W-:Y:S01]  /*ff10*/  IABS R15, R3 ;  /* 0x00000003000f7213 */ /* 0x002fe20000000000 */
[----:B------:R-:W-:Y:S01]  /*ff20*/  IMAD.MOV.U32 R13, RZ, RZ, R2 ;  /* 0x000000ffff0d7224 */ /* 0x000fe200078e0002 */
[----:B------:R-:W-:Y:S01]  /*ff30*/  ISETP.GE.AND P3, PT, R10, RZ, PT ;  /* 0x000000ff0a00720c */ /* 0x000fe20003f66270 */
[----:B------:R-:W-:-:S02]  /*ff40*/  VIADD R10, R0, 0x12e ;  /* 0x0000012e000a7836 */ /* 0x000fc40000000000 */
[----:B------:R-:W-:Y:S01]  /*ff50*/  @!P0 IMAD.MOV R13, RZ, RZ, -R13 ;  /* 0x000000ffff0d8224 */ /* 0x000fe200078e0a0d */
[----:B------:R-:W-:Y:S01]  /*ff60*/  ISETP.GE.AND P0, PT, R7, RZ, PT ;  /* 0x000000ff0700720c */ /* 0x000fe20003f06270 */
[C---:B------:R-:W-:Y:S01]  /*ff70*/  IMAD.HI.U32 R19, R9.reuse, R15, RZ ;  /* 0x0000000f09137227 */ /* 0x040fe200078e00ff */
[----:B------:R-:W-:Y:S02]  /*ff80*/  IABS R7, R10 ;  /* 0x0000000a00077213 */ /* 0x000fe40000000000 */
[----:B------:R0:W-:Y:S01]  /*ff90*/  STL [R1+0x45c], R13 ;  /* 0x00045c0d01007387 */ /* 0x0001e20000100800 */
[--C-:B------:R-:W-:Y:S02]  /*ffa0*/  @!P5 IMAD.IADD R12, R12, 0x1, -R8.reuse ;  /* 0x000000010c0cd824 */ /* 0x100fe400078e0a08 */
[----:B------:R-:W-:Y:S02]  /*ffb0*/  @!P6 IMAD.IADD R4, R4, 0x1, -R8 ;  /* 0x000000010404e824 */ /* 0x000fe400078e0a08 */
[----:B------:R-:W-:Y:S01]  /*ffc0*/  @!P4 IMAD.MOV R18, RZ, RZ, -R18 ;  /* 0x000000ffff12c224 */ /* 0x000fe200078e0a12 */
[----:B------:R-:W-:Y:S01]  /*ffd0*/  ISETP.GT.U32.AND P6, PT, R8, R12, PT ;  /* 0x0000000c0800720c */ /* 0x000fe20003fc4070 */
[----:B------:R-:W-:Y:S01]  /*ffe0*/  VIADD R5, R0, 0x12f ;  /* 0x0000012f00057836 */ /* 0x000fe20000000000 */
[----:B------:R-:W-:Y:S01]  /*fff0*/  ISETP.GE.AND P4, PT, R6, RZ, PT ;  /* 0x000000ff0600720c */ /* 0x000fe20003f86270 */
[----:B------:R-:W-:Y:S01]  /*10000*/  IMAD.MOV R19, RZ, RZ, -R19 ;  /* 0x000000ffff137224 */ /* 0x000fe200078e0a13 */
[----:B------:R1:W-:Y:S01]  /*10010*/  STL [R1+0x458], R18 ;  /* 0x0004581201007387 */ /* 0x0003e20000100800 */
[----:B------:R-:W-:Y:S01]  /*10020*/  IMAD.HI.U32 R17, R9, R7, RZ ;  /* 0x0000000709117227 */ /* 0x000fe200078e00ff */
[----:B0-----:R-:W-:-:S03]  /*10030*/  IABS R13, R5 ;  /* 0x00000005000d7213 */ /* 0x001fc60000000000 */
[----:B------:R-:W-:-:S04]  /*10040*/  IMAD.HI.U32 R2, R9, R11, RZ ;  /* 0x0000000b09027227 */ /* 0x000fc800078e00ff */
[C---:B------:R-:W-:Y:S02]  /*10050*/  IMAD R6, R8.reuse, R19, R15 ;  /* 0x0000001308067224 */ /* 0x040fe400078e020f */
[----:B-1----:R-:W-:Y:S02]  /*10060*/  IMAD.MOV.U32 R18, RZ, RZ, R16 ;  /* 0x000000ffff127224 */ /* 0x002fe400078e0010 */
[----:B------:R-:W-:Y:S02]  /*10070*/  IMAD.MOV R17, RZ, RZ, -R17 ;  /* 0x000000ffff117224 */ /* 0x000fe400078e0a11 */
[----:B------:R-:W-:Y:S01]  /*10080*/  @!P2 IMAD.MOV R18, RZ, RZ, -R18 ;  /* 0x000000ffff12a224 */ /* 0x000fe200078e0a12 */
[----:B------:R-:W-:Y:S01]  /*10090*/  ISETP.GT.U32.AND P2, PT, R8, R4, PT ;  /* 0x000000040800720c */ /* 0x000fe20003f44070 */
[----:B------:R-:W-:Y:S02]  /*100a0*/  IMAD.MOV R2, RZ, RZ, -R2 ;  /* 0x000000ffff027224 */ /* 0x000fe400078e0a02 */
[----:B------:R-:W-:Y:S01]  /*100b0*/  @!P6 IMAD.IADD R12, R12, 0x1, -R8 ;  /* 0x000000010c0ce824 */ /* 0x000fe200078e0a08 */
[C---:B------:R-:W-:Y:S01]  /*100c0*/  ISETP.GT.U32.AND P6, PT, R8.reuse, R6, PT ;  /* 0x000000060800720c */ /* 0x040fe20003fc4070 */
[----:B------:R-:W-:Y:S01]  /*100d0*/  IMAD.HI.U32 R16, R9, R13, RZ ;  /* 0x0000000d09107227 */ /* 0x000fe200078e00ff */
[----:B------:R0:W-:Y:S03]  /*100e0*/  STL [R1+0x22c], R18 ;  /* 0x00022c1201007387 */ /* 0x0001e60000100800 */
[----:B------:R-:W-:-:S02]  /*100f0*/  IMAD R7, R8, R17, R7 ;  /* 0x0000001108077224 */ /* 0x000fc400078e0207 */
[----:B------:R-:W-:Y:S02]  /*10100*/  IMAD R11, R8, R2, R11 ;  /* 0x00000002080b7224 */ /* 0x000fe400078e020b */
[----:B------:R-:W-:Y:S02]  /*10110*/  IMAD.MOV.U32 R17, RZ, RZ, R12 ;  /* 0x000000ffff117224 */ /* 0x000fe400078e000c */
[----:B------:R-:W-:Y:S01]  /*10120*/  VIADD R2, R0, 0x130 ;  /* 0x0000013000027836 */ /* 0x000fe20000000000 */
[C---:B------:R-:W-:Y:S01]  /*10130*/  ISETP.GT.U32.AND P5, PT, R8.reuse, R11, PT ;  /* 0x0000000b0800720c */ /* 0x040fe20003fa4070 */
[----:B0-----:R-:W-:Y:S02]  /*10140*/  IMAD.MOV.U32 R18, RZ, RZ, R14 ;  /* 0x000000ffff127224 */ /* 0x001fe400078e000e */
[----:B------:R-:W-:Y:S01]  /*10150*/  IMAD.MOV R16, RZ, RZ, -R16 ;  /* 0x000000ffff107224 */ /* 0x000fe200078e0a10 */
[----:B------:R-:W-:Y:S01]  /*10160*/  IABS R15, R2 ;  /* 0x00000002000f7213 */ /* 0x000fe20000000000 */
[----:B------:R-:W-:Y:S01]  /*10170*/  @!P1 IMAD.MOV R18, RZ, RZ, -R18 ;  /* 0x000000ffff129224 */ /* 0x000fe200078e0a12 */
[----:B------:R-:W-:Y:S01]  /*10180*/  ISETP.GE.AND P1, PT, R3, RZ, PT ;  /* 0x000000ff0300720c */ /* 0x000fe20003f26270 */
[----:B------:R-:W-:Y:S01]  /*10190*/  @!P3 IMAD.MOV R17, RZ, RZ, -R17 ;  /* 0x000000ffff11b224 */ /* 0x000fe200078e0a11 */
[C---:B------:R-:W-:Y:S01]  /*101a0*/  ISETP.GT.U32.AND P3, PT, R8.reuse, R7, PT ;  /* 0x000000070800720c */ /* 0x040fe20003f64070 */
[----:B------:R-:W-:Y:S01]  /*101b0*/  IMAD R3, R8, R16, R13 ;  /* 0x0000001008037224 */ /* 0x000fe200078e020d */
[----:B------:R-:W-:Y:S01]  /*101c0*/  STL [R1+0x230], R18 ;  /* 0x0002301201007387 */ /* 0x000fe20000100800 */
[----:B------:R-:W-:-:S02]  /*101d0*/  @!P6 IMAD.IADD R6, R6, 0x1, -R8 ;  /* 0x000000010606e824 */ /* 0x000fc400078e0a08 */
[----:B------:R-:W-:Y:S01]  /*101e0*/  IMAD.HI.U32 R14, R9, R15, RZ ;  /* 0x0000000f090e7227 */ /* 0x000fe200078e00ff */
[----:B------:R-:W-:Y:S01]  /*101f0*/  ISETP.GT.U32.AND P6, PT, R8, R3, PT ;  /* 0x000000030800720c */ /* 0x000fe20003fc4070 */
[----:B------:R0:W-:Y:S02]  /*10200*/  STL [R1+0x618], R17 ;  /* 0x0006181101007387 */ /* 0x0001e40000100800 */
[----:B------:R-:W-:Y:S02]  /*10210*/  IMAD.MOV R14, RZ, RZ, -R14 ;  /* 0x000000ffff0e7224 */ /* 0x000fe400078e0a0e */
[--C-:B------:R-:W-:Y:S01]  /*10220*/  @!P2 IMAD.IADD R4, R4, 0x1, -R8.reuse ;  /* 0x000000010404a824 */ /* 0x100fe200078e0a08 */
[----:B------:R-:W-:Y:S01]  /*10230*/  ISETP.GE.AND P2, PT, R10, RZ, PT ;  /* 0x000000ff0a00720c */ /* 0x000fe20003f46270 */
[----:B------:R-:W-:Y:S02]  /*10240*/  @!P3 IMAD.IADD R7, R7, 0x1, -R8 ;  /* 0x000000010707b824 */ /* 0x000fe400078e0a08 */
[----:B------:R-:W-:-:S02]  /*10250*/  IMAD R15, R8, R14, R15 ;  /* 0x0000000e080f7224 */ /* 0x000fc400078e020f */
[----:B------:R-:W-:Y:S01]  /*10260*/  VIADD R14, R0, 0x131 ;  /* 0x00000131000e7836 */ /* 0x000fe20000000000 */
[C---:B------:R-:W-:Y:S01]  /*10270*/  ISETP.GT.U32.AND P3, PT, R8.reuse, R7, PT ;  /* 0x000000070800720c */ /* 0x040fe20003f64070 */
[----:B------:R-:W-:Y:S02]  /*10280*/  IMAD.MOV.U32 R12, RZ, RZ, R4 ;  /* 0x000000ffff0c7224 */ /* 0x000fe400078e0004 */
[----:B------:R-:W-:Y:S01]  /*10290*/  @!P6 IMAD.IADD R3, R3, 0x1, -R8 ;  /* 0x000000010303e824 */ /* 0x000fe200078e0a08 */
[----:B0-----:R-:W-:Y:S01]  /*102a0*/  IABS R17, R14 ;  /* 0x0000000e00117213 */ /* 0x001fe20000000000 */
[----:B------:R-:W-:Y:S01]  /*102b0*/  @!P0 IMAD.MOV R12, RZ, RZ, -R12 ;  /* 0x000000ffff0c8224 */ /* 0x000fe200078e0a0c */
[C---:B------:R-:W-:Y:S01]  /*102c0*/  ISETP.GT.U32.AND P0, PT, R8.reuse, R6, PT ;  /* 0x000000060800720c */ /* 0x040fe20003f04070 */
[----:B------:R-:W-:Y:S01]  /*102d0*/  @!P5 IMAD.IADD R11, R11, 0x1, -R8 ;  /* 0x000000010b0bd824 */ /* 0x000fe200078e0a08 */
[C---:B------:R-:W-:Y:S01]  /*102e0*/  ISETP.GT.U32.AND P6, PT, R8.reuse, R3, PT ;  /* 0x000000030800720c */ /* 0x040fe20003fc4070 */
[----:B------:R-:W-:Y:S01]  /*102f0*/  IMAD.HI.U32 R18, R9, R17, RZ ;  /* 0x0000001109127227 */ /* 0x000fe200078e00ff */
[----:B------:R0:W-:Y:S02]  /*10300*/  STL [R1+0x614], R12 ;  /* 0x0006140c01007387 */ /* 0x0001e40000100800 */
[----:B------:R-:W-:Y:S01]  /*10310*/  ISETP.GT.U32.AND P5, PT, R8, R11, PT ;  /* 0x0000000b0800720c */ /* 0x000fe20003fa4070 */
[----:B------:R-:W-:-:S02]  /*10320*/  IMAD.MOV R18, RZ, RZ, -R18 ;  /* 0x000000ffff127224 */ /* 0x000fc400078e0a12 */
[--C-:B------:R-:W-:Y:S01]  /*10330*/  @!P3 IMAD.IADD R7, R7, 0x1, -R8.reuse ;  /* 0x000000010707b824 */ /* 0x100fe200078e0a08 */
[----:B------:R-:W-:Y:S01]  /*10340*/  ISETP.GE.AND P3, PT, R2, RZ, PT ;  /* 0x000000ff0200720c */ /* 0x000fe20003f66270 */
[----:B------:R-:W-:Y:S02]  /*10350*/  IMAD R2, R8, R18, R17 ;  /* 0x0000001208027224 */ /* 0x000fe400078e0211 */
[--C-:B------:R-:W-:Y:S01]  /*10360*/  @!P0 IMAD.IADD R6, R6, 0x1, -R8.reuse ;  /* 0x0000000106068824 */ /* 0x100fe200078e0a08 */
[----:B------:R-:W-:Y:S01]  /*10370*/  ISETP.GT.U32.AND P0, PT, R8, R15, PT ;  /* 0x0000000f0800720c */ /* 0x000fe20003f04070 */
[----:B------:R-:W-:Y:S02]  /*10380*/  VIADD R10, R0, 0x132 ;  /* 0x00000132000a7836 */ /* 0x000fe40000000000 */
[--C-:B------:R-:W-:Y:S01]  /*10390*/  @!P6 IMAD.IADD R3, R3, 0x1, -R8.reuse ;  /* 0x000000010303e824 */ /* 0x100fe200078e0a08 */
[----:B------:R-:W-:Y:S01]  /*103a0*/  ISETP.GT.U32.AND P6, PT, R8, R2, PT ;  /* 0x000000020800720c */ /* 0x000fe20003fc4070 */
[C---:B------:R-:W-:Y:S01]  /*103b0*/  VIADD R4, R0.reuse, 0x133 ;  /* 0x0000013300047836 */ /* 0x040fe20000000000 */
[----:B------:R-:W-:Y:S01]  /*103c0*/  IABS R16, R10 ;  /* 0x0000000a00107213 */ /* 0x000fe20000000000 */
[----:B------:R-:W-:Y:S01]  /*103d0*/  @!P5 IMAD.IADD R11, R11, 0x1, -R8 ;  /* 0x000000010b0bd824 */ /* 0x000fe200078e0a08 */
[----:B------:R-:W-:Y:S01]  /*103e0*/  ISETP.GE.AND P5, PT, R5, RZ, PT ;  /* 0x000000ff0500720c */ /* 0x000fe20003fa6270 */
[----:B------:R-:W-:Y:S01]  /*103f0*/  VIADD R5, R0, 0x134 ;  /* 0x0000013400057836 */ /* 0x000fe20000000000 */
[----:B------:R-:W-:Y:S01]  /*10400*/  IABS R13, R4 ;  /* 0x00000004000d7213 */ /* 0x000fe20000000000 */
[----:B------:R-:W-:-:S03]  /*10410*/  IMAD.HI.U32 R17, R9, R16, RZ ;  /* 0x0000001009117227 */ /* 0x000fc600078e00ff */
[----:B0-----:R-:W-:Y:S01]  /*10420*/  IABS R12, R5 ;  /* 0x00000005000c7213 */ /* 0x001fe20000000000 */
[----:B------:R-:W-:Y:S01]  /*10430*/  @!P0 IMAD.IADD R15, R15, 0x1, -R8 ;  /* 0x000000010f0f8824 */ /* 0x000fe200078e0a08 */
[----:B------:R-:W-:Y:S01]  /*10440*/  ISETP.GE.AND P0, PT, R14, RZ, PT ;  /* 0x000000ff0e00720c */ /* 0x000fe20003f06270 */
[----:B------:R-:W-:-:S04]  /*10450*/  IMAD.HI.U32 R18, R9, R13, RZ ;  /* 0x0000000d09127227 */ /* 0x000fc800078e00ff */
[----:B------:R-:W-:Y:S02]  /*10460*/  IMAD.MOV R17, RZ, RZ, -R17 ;  /* 0x000000ffff117224 */ /* 0x000fe400078e0a11 */
[----:B------:R-:W-:Y:S01]  /*10470*/  @!P6 IMAD.IADD R2, R2, 0x1, -R8 ;  /* 0x000000010202e824 */ /* 0x000fe200078e0a08 */
[C---:B------:R-:W-:Y:S01]  /*10480*/  ISETP.GT.U32.AND P6, PT, R8.reuse, R15, PT ;  /* 0x0000000f0800720c */ /* 0x040fe20003fc4070 */
[----:B------:R-:W-:Y:S02]  /*10490*/  IMAD.MOV R18, RZ, RZ, -R18 ;  /* 0x000000ffff127224 */ /* 0x000fe400078e0a12 */
[----:B------:R-:W-:Y:S02]  /*104a0*/  IMAD R16, R8, R17, R16 ;  /* 0x0000001108107224 */ /* 0x000fe400078e0210 */
[----:B------:R-:W-:Y:S02]  /*104b0*/  IMAD.MOV.U32 R22, RZ, RZ, R11 ;  /* 0x000000ffff167224 */ /* 0x000fe400078e000b */
[----:B------:R-:W-:-:S02]  /*104c0*/  IMAD.MOV.U32 R21, RZ, RZ, R6 ;  /* 0x000000ffff157224 */ /* 0x000fc400078e0006 */
[C---:B------:R-:W-:Y:S02]  /*104d0*/  IMAD R13, R8.reuse, R18, R13 ;  /* 0x00000012080d7224 */ /* 0x040fe400078e020d */
[----:B------:R-:W-:Y:S01]  /*104e0*/  @!P4 IMAD.MOV R22, RZ, RZ, -R22 ;  /* 0x000000ffff16c224 */ /* 0x000fe200078e0a16 */
[----:B------:R-:W-:Y:S01]  /*104f0*/  ISETP.GT.U32.AND P4, PT, R8, R16, PT ;  /* 0x000000100800720c */ /* 0x000fe20003f84070 */
[----:B------:R-:W-:-:S03]  /*10500*/  IMAD.HI.U32 R19, R9, R12, RZ ;  /* 0x0000000c09137227 */ /* 0x000fc600078e00ff */
[----:B------:R-:W-:Y:S01]  /*10510*/  STL [R1+0x600], R22 ;  /* 0x0006001601007387 */ /* 0x000fe20000100800 */
[----:B------:R-:W-:Y:S02]  /*10520*/  VIADD R14, R0, 0x135 ;  /* 0x00000135000e7836 */ /* 0x000fe40000000000 */
[----:B------:R-:W-:Y:S01]  /*10530*/  @!P1 IMAD.MOV R21, RZ, RZ, -R21 ;  /* 0x000000ffff159224 */ /* 0x000fe200078e0a15 */
[C---:B------:R-:W-:Y:S01]  /*10540*/  ISETP.GT.U32.AND P1, PT, R8.reuse, R2, PT ;  /* 0x000000020800720c */ /* 0x040fe20003f24070 */
[----:B------:R-:W-:Y:S01]  /*10550*/  @!P2 IMAD.MOV R7, RZ, RZ, -R7 ;  /* 0x000000ffff07a224 */ /* 0x000fe200078e0a07 */
[C---:B------:R-:W-:Y:S01]  /*10560*/  ISETP.GT.U32.AND P2, PT, R8.reuse, R13, PT ;  /* 0x0000000d0800720c */ /* 0x040fe20003f44070 */
[----:B------:R-:W-:Y:S01]  /*10570*/  IMAD.MOV R19, RZ, RZ, -R19 ;  /* 0x000000ffff137224 */ /* 0x000fe200078e0a13 */
[----:B------:R-:W-:Y:S01]  /*10580*/  IABS R11, R14 ;  /* 0x0000000e000b7213 */ /* 0x000fe20000000000 */
[----:B------:R-:W-:Y:S01]  /*10590*/  @!P6 IMAD.IADD R15, R15, 0x1, -R8 ;  /* 0x000000010f0fe824 */ /* 0x000fe200078e0a08 */
[----:B------:R-:W-:Y:S01]  /*105a0*/  STL [R1+0x608], R21 ;  /* 0x0006081501007387 */ /* 0x000fe20000100800 */
[----:B------:R-:W-:-:S02]  /*105b0*/  IMAD R12, R8, R19, R12 ;  /* 0x00000013080c7224 */ /* 0x000fc400078e020c */
[----:B------:R-:W-:Y:S01]  /*105c0*/  IMAD.MOV.U32 R18, RZ, RZ, R3 ;  /* 0x000000ffff127224 */ /* 0x000fe200078e0003 */
[----:B------:R0:W-:Y:S01]  /*105d0*/  STL [R1+0x60c], R7 ;  /* 0x00060c0701007387 */ /* 0x0001e20000100800 */
[----:B------:R-:W-:Y:S01]  /*105e0*/  IMAD.HI.U32 R3, R9, R11, RZ ;  /* 0x0000000b09037227 */ /* 0x000fe200078e00ff */
[----:B------:R-:W-:-:S03]  /*105f0*/  ISETP.GT.U32.AND P6, PT, R8, R12, PT ;  /* 0x0000000c0800720c */ /* 0x000fc60003fc4070 */
[----:B------:R-:W-:Y:S01]  /*10600*/  @!P5 IMAD.MOV R18, RZ, RZ, -R18 ;  /* 0x000000ffff12d224 */ /* 0x000fe200078e0a12 */
[----:B------:R-:W-:Y:S01]  /*10610*/  ISETP.GE.AND P5, PT, R10, RZ, PT ;  /* 0x000000ff0a00720c */ /* 0x000fe20003fa6270 */
[--C-:B------:R-:W-:Y:S01]  /*10620*/  @!P4 IMAD.IADD R16, R16, 0x1, -R8.reuse ;  /* 0x000000011010c824 */ /* 0x100fe200078e0a08 */
[----:B------:R-:W-:Y:S01]  /*10630*/  ISETP.GE.AND P4, PT, R5, RZ, PT ;  /* 0x000000ff0500720c */ /* 0x000fe20003f86270 */
[----:B------:R-:W-:Y:S01]  /*10640*/  IMAD.MOV R3, RZ, RZ, -R3 ;  /* 0x000000ffff037224 */ /* 0x000fe200078e0a03 */
[----:B------:R-:W-:Y:S01]  /*10650*/  STL [R1+0x610], R18 ;  /* 0x0006101201007387 */ /* 0x000fe20000100800 */
[----:B0-----:R-:W-:Y:S02]  /*10660*/  IMAD.MOV.U32 R7, RZ, RZ, R15 ;  /* 0x000000ffff077224 */ /* 0x001fe400078e000f */
[----:B------:R-:W-:Y:S01]  /*10670*/  @!P1 IMAD.IADD R2, R2, 0x1, -R8 ;  /* 0x0000000102029824 */ /* 0x000fe200078e0a08 */
[----:B------:R-:W-:Y:S01]  /*10680*/  ISETP.GE.AND P1, PT, R4, RZ, PT ;  /* 0x000000ff0400720c */ /* 0x000fe20003f26270 */
[----:B------:R-:W-:-:S02]  /*10690*/  @!P3 IMAD.MOV R7, RZ, RZ, -R7 ;  /* 0x000000ffff07b224 */ /* 0x000fc400078e0a07 */
[--C-:B------:R-:W-:Y:S01]  /*106a0*/  @!P2 IMAD.IADD R13, R13, 0x1, -R8.reuse ;  /* 0x000000010d0da824 */ /* 0x100fe200078e0a08 */
[----:B------:R-:W-:Y:S01]  /*106b0*/  ISETP.GT.U32.AND P2, PT, R8, R16, PT ;  /* 0x000000100800720c */ /* 0x000fe20003f44070 */
[----:B------:R-:W-:Y:S01]  /*106c0*/  VIADD R17, R0, 0x136 ;  /* 0x0000013600117836 */ /* 0x000fe20000000000 */
[----:B------:R0:W-:Y:S01]  /*106d0*/  STL [R1+0x1fc], R7 ;  /* 0x0001fc0701007387 */ /* 0x0001e20000100800 */
[----:B------:R-:W-:Y:S02]  /*106e0*/  IMAD R11, R8, R3, R11 ;  /* 0x00000003080b7224 */ /* 0x000fe400078e020b */
[----:B------:R-:W-:Y:S01]  /*106f0*/  @!P6 IMAD.IADD R12, R12, 0x1, -R8 ;  /* 0x000000010c0ce824 */ /* 0x000fe200078e0a08 */
[----:B------:R-:W-:Y:S01]  /*10700*/  IABS R6, R17 ;  /* 0x0000001100067213 */ /* 0x000fe20000000000 */
[----:B------:R-:W-:Y:S01]  /*10710*/  VIADD R3, R0, 0x137 ;  /* 0x0000013700037836 */ /* 0x000fe20000000000 */
[C---:B------:R-:W-:Y:S02]  /*10720*/  ISETP.GT.U32.AND P6, PT, R8.reuse, R13, PT ;  /* 0x0000000d0800720c */ /* 0x040fe40003fc4070 */
[----:B------:R-:W-:Y:S01]  /*10730*/  ISETP.GT.U32.AND P3, PT, R8, R12, PT ;  /* 0x0000000c0800720c */ /* 0x000fe20003f64070 */
[----:B------:R-:W-:Y:S01]  /*10740*/  IMAD.HI.U32 R4, R9, R6, RZ ;  /* 0x0000000609047227 */ /* 0x000fe200078e00ff */
[----:B------:R-:W-:-:S03]  /*10750*/  IABS R5, R3 ;  /* 0x0000000300057213 */ /* 0x000fc60000000000 */
[----:B0-----:R-:W-:Y:S02]  /*10760*/  IMAD.MOV.U32 R7, RZ, RZ, R2 ;  /* 0x000000ffff077224 */ /* 0x001fe400078e0002 */
[----:B------:R-:W-:Y:S01]  /*10770*/  @!P2 IMAD.IADD R16, R16, 0x1, -R8 ;  /* 0x000000011010a824 */ /* 0x000fe200078e0a08 */
[----:B------:R-:W-:Y:S01]  /*10780*/  ISETP.GE.AND P2, PT, R14, RZ, PT ;  /* 0x000000ff0e00720c */ /* 0x000fe20003f46270 */
[----:B------:R-:W-:Y:S01]  /*10790*/  @!P0 IMAD.MOV R7, RZ, RZ, -R7 ;  /* 0x000000ffff078224 */ /* 0x000fe200078e0a07 */
[C---:B------:R-:W-:Y:S01]  /*107a0*/  ISETP.GT.U32.AND P0, PT, R8.reuse, R11, PT ;  /* 0x0000000b0800720c */ /* 0x040fe20003f04070 */
[----:B------:R-:W-:Y:S02]  /*107b0*/  IMAD.MOV R4, RZ, RZ, -R4 ;  /* 0x000000ffff047224 */ /* 0x000fe400078e0a04 */
[----:B------:R-:W-:Y:S01]  /*107c0*/  IMAD.MOV.U32 R15, RZ, RZ, R16 ;  /* 0x000000ffff0f7224 */ /* 0x000fe200078e0010 */
[----:B------:R0:W-:Y:S01]  /*107d0*/  STL [R1+0x214], R7 ;  /* 0x0002140701007387 */ /* 0x0001e20000100800 */
[----:B------:R-:W-:-:S02]  /*107e0*/  IMAD R6, R8, R4, R6 ;  /* 0x0000000408067224 */ /* 0x000fc400078e0206 */
[----:B------:R-:W-:-:S04]  /*107f0*/  IMAD.HI.U32 R14, R9, R5, RZ ;  /* 0x00000005090e7227 */ /* 0x000fc800078e00ff */
[----:B------:R-:W-:Y:S02]  /*10800*/  @!P5 IMAD.MOV R15, RZ, RZ, -R15 ;  /* 0x000000ffff0fd224 */ /* 0x000fe400078e0a0f */
[--C-:B------:R-:W-:Y:S01]  /*10810*/  @!P0 IMAD.IADD R11, R11, 0x1, -R8.reuse ;  /* 0x000000010b0b8824 */ /* 0x100fe200078e0a08 */
[----:B------:R-:W-:Y:S01]  /*10820*/  ISETP.GE.AND P0, PT, R3, RZ, PT ;  /* 0x000000ff0300720c */ /* 0x000fe20003f06270 */
[----:B0-----:R-:W-:Y:S01]  /*10830*/  VIADD R7, R0, 0x139 ;  /* 0x0000013900077836 */ /* 0x001fe20000000000 */
[----:B------:R0:W-:Y:S01]  /*10840*/  STL [R1+0x5e8], R15 ;  /* 0x0005e80f01007387 */ /* 0x0001e20000100800 */
[----:B------:R-:W-:Y:S01]  /*10850*/  @!P6 IMAD.IADD R13, R13, 0x1, -R8 ;  /* 0x000000010d0de824 */ /* 0x000fe200078e0a08 */
[----:B------:R-:W-:Y:S01]  /*10860*/  ISETP.GT.U32.AND P6, PT, R8, R6, PT ;  /* 0x000000060800720c */ /* 0x000fe20003fc4070 */
[----:B------:R-:W-:Y:S01]  /*10870*/  IMAD.MOV R14, RZ, RZ, -R14 ;  /* 0x000000ffff0e7224 */ /* 0x000fe200078e0a0e */
[----:B------:R-:W-:Y:S01]  /*10880*/  IABS R3, R7 ;  /* 0x0000000700037213 */ /* 0x000fe20000000000 */
[----:B------:R-:W-:Y:S01]  /*10890*/  @!P3 IMAD.IADD R12, R12, 0x1, -R8 ;  /* 0x000000010c0cb824 */ /* 0x000fe200078e0a08 */
[----:B------:R-:W-:Y:S01]  /*108a0*/  ISETP.GT.U32.AND P5, PT, R8, R11, PT ;  /* 0x0000000b0800720c */ /* 0x000fe20003fa4070 */
[----:B------:R-:W-:Y:S01]  /*108b0*/  @!P1 IMAD.MOV R13, RZ, RZ, -R13 ;  /* 0x000000ffff0d9224 */ /* 0x000fe200078e0a0d */
[----:B------:R-:W-:Y:S01]  /*108c0*/  ISETP.GE.AND P3, PT, R17, RZ, PT ;  /* 0x000000ff1100720c */ /* 0x000fe20003f66270 */
[----:B------:R-:W-:-:S02]  /*108d0*/  IMAD.MOV.U32 R16, RZ, RZ, R12 ;  /* 0x000000ffff107224 */ /* 0x000fc400078e000c */
[----:B0-----:R-:W-:Y:S01]  /*108e0*/  IMAD.MOV.U32 R15, RZ, RZ, R3 ;  /* 0x000000ffff0f7224 */ /* 0x001fe200078e0003 */
[----:B------:R0:W-:Y:S01]  /*108f0*/  STL [R1+0x5e4], R13 ;  /* 0x0005e40d01007387 */ /* 0x0001e20000100800 */
[----:B------:R-:W-:Y:S02]  /*10900*/  IMAD R3, R8, R14, R5 ;  /* 0x0000000e08037224 */ /* 0x000fe400078e0205 */
[----:B------:R-:W-:Y:S02]  /*10910*/  VIADD R2, R0, 0x138 ;  /* 0x0000013800027836 */ /* 0x000fe40000000000 */
[----:B------:R-:W-:Y:S01]  /*10920*/  IMAD.HI.U32 R12, R9, R15, RZ ;  /* 0x0000000f090c7227 */ /* 0x000fe200078e00ff */
[----:B------:R-:W-:Y:S02]  /*10930*/  ISETP.GT.U32.AND P1, PT, R8, R3, PT ;  /* 0x000000030800720c */ /* 0x000fe40003f24070 */
[----:B------:R-:W-:Y:S01]  /*10940*/  IABS R4, R2 ;  /* 0x0000000200047213 */ /* 0x000fe20000000000 */
[----:B------:R-:W-:-:S02]  /*10950*/  @!P6 IMAD.IADD R6, R6, 0x1, -R8 ;  /* 0x000000010606e824 */ /* 0x000fc400078e0a08 */
[----:B------:R-:W-:Y:S02]  /*10960*/  IMAD.MOV R12, RZ, RZ, -R12 ;  /* 0x000000ffff0c7224 */ /* 0x000fe400078e0a0c */
[----:B------:R-:W-:Y:S01]  /*10970*/  @!P5 IMAD.IADD R11, R11, 0x1, -R8 ;  /* 0x000000010b0bd824 */ /* 0x000fe200078e0a08 */
[C---:B------:R-:W-:Y:S01]  /*10980*/  ISETP.GT.U32.AND P6, PT, R8.reuse, R6, PT ;  /* 0x000000060800720c */ /* 0x040fe20003fc4070 */
[----:B------:R-:W-:Y:S02]  /*10990*/  IMAD R12, R8, R12, R15 ;  /* 0x0000000c080c7224 */ /* 0x000fe400078e020f */
[----:B------:R-:W-:Y:S02]  /*109a0*/  IMAD.MOV.U32 R14, RZ, RZ, R11 ;  /* 0x000000ffff0e7224 */ /* 0x000fe400078e000b */
[----:B------:R-:W-:-:S04]  /*109b0*/  IMAD.HI.U32 R10, R9, R4, RZ ;  /* 0x00000004090a7227 */ /* 0x000fc800078e00ff */
[----:B------:R-:W-:Y:S02]  /*109c0*/  @!P1 IMAD.IADD R3, R3, 0x1, -R8 ;  /* 0x0000000103039824 */ /* 0x000fe400078e0a08 */
[----:B------:R-:W-:Y:S01]  /*109d0*/  @!P2 IMAD.MOV R14, RZ, RZ, -R14 ;  /* 0x000000ffff0ea224 */ /* 0x000fe200078e0a0e */
[C---:B------:R-:W-:Y:S01]  /*109e0*/  ISETP.GT.U32.AND P2, PT, R8.reuse, R12, PT ;  /* 0x0000000c0800720c */ /* 0x040fe20003f44070 */
[----:B------:R-:W-:Y:S01]  /*109f0*/  IMAD.MOV R10, RZ, RZ, -R10 ;  /* 0x000000ffff0a7224 */ /* 0x000fe200078e0a0a */
[----:B------:R-:W-:Y:S01]  /*10a00*/  ISETP.GT.U32.AND P1, PT, R8, R3, PT ;  /* 0x000000030800720c */ /* 0x000fe20003f24070 */
[----:B------:R-:W-:Y:S01]  /*10a10*/  @!P4 IMAD.MOV R16, RZ, RZ, -R16 ;  /* 0x000000ffff10c224 */ /* 0x000fe200078e0a10 */
[----:B------:R-:W-:Y:S01]  /*10a20*/  ISETP.GE.AND P4, PT, R2, RZ, PT ;  /* 0x000000ff0200720c */ /* 0x000fe20003f86270 */
[----:B------:R-:W-:Y:S02]  /*10a30*/  VIADD R2, R0, 0x13a ;  /* 0x0000013a00027836 */ /* 0x000fe40000000000 */
[----:B------:R-:W-:Y:S01]  /*10a40*/  IMAD R10, R8, R10, R4 ;  /* 0x0000000a080a7224 */ /* 0x000fe200078e0204 */
[----:B------:R-:W-:Y:S01]  /*10a50*/  STL [R1+0x5e0], R16 ;  /* 0x0005e01001007387 */ /* 0x000fe20000100800 */
[----:B------:R-:W-:Y:S01]  /*10a60*/  @!P6 IMAD.IADD R6, R6, 0x1, -R8 ;  /* 0x000000010606e824 */ /* 0x000fe200078e0a08 */
[----:B------:R-:W-:Y:S01]  /*10a70*/  IABS R21, R2 ;  /* 0x0000000200157213 */ /* 0x000fe20000000000 */
[----:B------:R-:W-:Y:S01]  /*10a80*/  VIADD R4, R0, 0x13b ;  /* 0x0000013b00047836 */ /* 0x000fe20000000000 */
[----:B------:R-:W-:Y:S01]  /*10a90*/  ISETP.GT.U32.AND P5, PT, R8, R10, PT ;  /* 0x0000000a0800720c */ /* 0x000fe20003fa4070 */
[----:B0-----:R-:W-:Y:S01]  /*10aa0*/  IMAD.MOV.U32 R13, RZ, RZ, R6 ;  /* 0x000000ffff0d7224 */ /* 0x001fe200078e0006 */
[----:B------:R-:W-:Y:S01]  /*10ab0*/  STL [R1+0x5dc], R14 ;  /* 0x0005dc0e01007387 */ /* 0x000fe20000100800 */
[----:B------:R-:W-:Y:S01]  /*10ac0*/  IMAD.HI.U32 R11, R9, R21, RZ ;  /* 0x00000015090b7227 */ /* 0x000fe200078e00ff */
[----:B------:R-:W-:-:S02]  /*10ad0*/  IABS R19, R4 ;  /* 0x0000000400137213 */ /* 0x000fc40000000000 */
[----:B------:R-:W-:Y:S01]  /*10ae0*/  ISETP.GE.AND P6, PT, R7, RZ, PT ;  /* 0x000000ff0700720c */ /* 0x000fe20003fc6270 */
[--C-:B------:R-:W-:Y:S02]  /*10af0*/  @!P2 IMAD.IADD R12, R12, 0x1, -R8.reuse ;  /* 0x000000010c0ca824 */ /* 0x100fe400078e0a08 */
[----:B------:R-:W-:Y:S01]  /*10b00*/  @!P3 IMAD.MOV R13, RZ, RZ, -R13 ;  /* 0x000000ffff0db224 */ /* 0x000fe200078e0a0d */
[----:B------:R-:W-:Y:S01]  /*10b10*/  ISETP.GE.AND P3, PT, R2, RZ, PT ;  /* 0x000000ff0200720c */ /* 0x000fe20003f66270 */
[----:B------:R-:W-:Y:S01]  /*10b20*/  @!P1 IMAD.IADD R3, R3, 0x1, -R8 ;  /* 0x0000000103039824 */ /* 0x000fe200078e0a08 */
[----:B------:R-:W-:Y:S01]  /*10b30*/  ISETP.GT.U32.AND P2, PT, R8, R12, PT ;  /* 0x0000000c0800720c */ /* 0x000fe20003f44070 */
[----:B------:R-:W-:Y:S01]  /*10b40*/  IMAD.MOV R11, RZ, RZ, -R11 ;  /* 0x000000ffff0b7224 */ /* 0x000fe200078e0a0b */
[----:B------:R0:W-:Y:S01]  /*10b50*/  STL [R1+0x5d8], R13 ;  /* 0x0005d80d01007387 */ /* 0x0001e20000100800 */
[----:B------:R-:W-:Y:S01]  /*10b60*/  IMAD.HI.U32 R2, R9, R19, RZ ;  /* 0x0000001309027227 */ /* 0x000fe200078e00ff */
[----:B------:R-:W-:-:S03]  /*10b70*/  ISETP.GE.AND P1, PT, R4, RZ, PT ;  /* 0x000000ff0400720c */ /* 0x000fc60003f26270 */
[----:B------:R-:W-:Y:S02]  /*10b80*/  IMAD R21, R8, R11, R21 ;  /* 0x0000000b08157224 */ /* 0x000fe400078e0215 */
[----:B------:R-:W-:Y:S02]  /*10b90*/  VIADD R7, R0, 0x13c ;  /* 0x0000013c00077836 */ /* 0x000fe40000000000 */
[----:B------:R-:W-:Y:S02]  /*10ba0*/  @!P5 IMAD.IADD R10, R10, 0x1, -R8 ;  /* 0x000000010a0ad824 */ /* 0x000fe400078e0a08 */
[----:B0-----:R-:W-:Y:S01]  /*10bb0*/  IMAD.MOV.U32 R13, RZ, RZ, R3 ;  /* 0x000000ffff0d7224 */ /* 0x001fe200078e0003 */
[----:B------:R-:W-:Y:S01]  /*10bc0*/  IABS R5, R7 ;  /* 0x0000000700057213 */ /* 0x000fe20000000000 */
[----:B------:R-:W-:Y:S01]  /*10bd0*/  IMAD.MOV R2, RZ, RZ, -R2 ;  /* 0x000000ffff027224 */ /* 0x000fe200078e0a02 */
[C---:B------:R-:W-:Y:S01]  /*10be0*/  ISETP.GT.U32.AND P5, PT, R8.reuse, R10, PT ;  /* 0x0000000a0800720c */ /* 0x040fe20003fa4070 */
[----:B------:R-:W-:Y:S01]  /*10bf0*/  @!P0 IMAD.MOV R13, RZ, RZ, -R13 ;  /* 0x000000ffff0d8224 */ /* 0x000fe200078e0a0d */
[C---:B------:R-:W-:Y:S01]  /*10c00*/  ISETP.GT.U32.AND P0, PT, R8.reuse, R21, PT ;  /* 0x000000150800720c */ /* 0x040fe20003f04070 */
[----:B------:R-:W-:-:S02]  /*10c10*/  IMAD R19, R8, R2, R19 ;  /* 0x0000000208137224 */ /* 0x000fc400078e0213 */
[----:B------:R-:W-:Y:S01]  /*10c20*/  @!P2 IMAD.IADD R12, R12, 0x1, -R8 ;  /* 0x000000010c0ca824 */ /* 0x000fe200078e0a08 */
[----:B------:R0:W-:Y:S01]  /*10c30*/  STL [R1+0x5d4], R13 ;  /* 0x0005d40d01007387 */ /* 0x0001e20000100800 */
[----:B------:R-:W-:Y:S01]  /*10c40*/  IMAD.HI.U32 R6, R9, R5, RZ ;  /* 0x0000000509067227 */ /* 0x000fe200078e00ff */
[----:B------:R-:W-:-:S03]  /*10c50*/  ISETP.GT.U32.AND P2, PT, R8, R19, PT ;  /* 0x000000130800720c */ /* 0x000fc60003f44070 */
[----:B------:R-:W-:Y:S02]  /*10c60*/  IMAD.MOV R4, RZ, RZ, -R6 ;  /* 0x000000ffff047224 */ /* 0x000fe400078e0a06 */
[--C-:B------:R-:W-:Y:S01]  /*10c70*/  @!P5 IMAD.IADD R10, R10, 0x1, -R8.reuse ;  /* 0x000000010a0ad824 */ /* 0x100fe200078e0a08 */
[----:B------:R-:W-:Y:S01]  /*10c80*/  ISETP.GE.AND P5, PT, R7, RZ, PT ;  /* 0x000000ff0700720c */ /* 0x000fe20003fa6270 */
[----:B------:R-:W-:Y:S02]  /*10c90*/  @!P0 IMAD.IADD R21, R21, 0x1, -R8 ;  /* 0x0000000115158824 */ /* 0x000fe400078e0a08 */
[----:B------:R-:W-:Y:S02]  /*10ca0*/  IMAD R4, R8, R4, R5 ;  /* 0x0000000408047224 */ /* 0x000fe400078e0205 */
[----:B------:R-:W-:Y:S01]  /*10cb0*/  VIADD R2, R0, 0x13d ;  /* 0x0000013d00027836 */ /* 0x000fe20000000000 */
[----:B------:R-:W-:Y:S01]  /*10cc0*/  ISETP.GT.U32.AND P0, PT, R8, R21, PT ;  /* 0x000000150800720c */ /* 0x000fe20003f04070 */
[----:B------:R-:W-:-:S02]  /*10cd0*/  VIADD R5, R0, 0x13e ;  /* 0x0000013e00057836 */ /* 0x000fc40000000000 */
[----:B------:R-:W-:Y:S01]  /*10ce0*/  IMAD.MOV.U32 R14, RZ, RZ, R10 ;  /* 0x000000ffff0e7224 */ /* 0x000fe200078e000a */
[----:B------:R-:W-:Y:S01]  /*10cf0*/  IABS R10, R2 ;  /* 0x00000002000a7213 */ /* 0x000fe20000000000 */
[----:B------:R-:W-:Y:S01]  /*10d00*/  @!P2 IMAD.IADD R19, R19, 0x1, -R8 ;  /* 0x000000011313a824 */ /* 0x000fe200078e0a08 */
[----:B------:R-:W-:Y:S01]  /*10d10*/  IABS R6, R5 ;  /* 0x0000000500067213 */ /* 0x000fe20000000000 */
[----:B------:R-:W-:Y:S02]  /*10d20*/  IMAD.MOV.U32 R15, RZ, RZ, R12 ;  /* 0x000000ffff0f7224 */ /* 0x000fe400078e000c */
[----:B------:R-:W-:Y:S01]  /*10d30*/  IMAD.HI.U32 R11, R9, R10, RZ ;  /* 0x0000000a090b7227 */ /* 0x000fe200078e00ff */
[----:B------:R-:W-:-:S03]  /*10d40*/  ISETP.GT.U32.AND P2, PT, R8, R19, PT ;  /* 0x000000130800720c */ /* 0x000fc60003f44070 */
[----:B------:R-:W-:Y:S01]  /*10d50*/  @!P6 IMAD.MOV R15, RZ, RZ, -R15 ;  /* 0x000000ffff0fe224 */ /* 0x000fe200078e0a0f */
[----:B------:R-:W-:Y:S01]  /*10d60*/  ISETP.GT.U32.AND P6, PT, R8, R4, PT ;  /* 0x000000040800720c */ /* 0x000fe20003fc4070 */
[----:B------:R-:W-:-:S04]  /*10d70*/  IMAD.HI.U32 R7, R9, R6, RZ ;  /* 0x0000000609077227 */ /* 0x000fc800078e00ff */
[----:B------:R-:W-:Y:S02]  /*10d80*/  IMAD.MOV R11, RZ, RZ, -R11 ;  /* 0x000000ffff0b7224 */ /* 0x000fe400078e0a0b */
[----:B------:R-:W-:Y:S02]  /*10d90*/  IMAD.MOV R7, RZ, RZ, -R7 ;  /* 0x000000ffff077224 */ /* 0x000fe400078e0a07 */
[----:B------:R-:W-:Y:S01]  /*10da0*/  @!P0 IMAD.IADD R21, R21, 0x1, -R8 ;  /* 0x0000000115158824 */ /* 0x000fe200078e0a08 */
[----:B------:R-:W-:Y:S01]  /*10db0*/  ISETP.GE.AND P0, PT, R5, RZ, PT ;  /* 0x000000ff0500720c */ /* 0x000fe20003f06270 */
[----:B------:R-:W-:Y:S01]  /*10dc0*/  @!P4 IMAD.MOV R14, RZ, RZ, -R14 ;  /* 0x000000ffff0ec224 */ /* 0x000fe200078e0a0e */
[----:B------:R-:W-:Y:S01]  /*10dd0*/  ISETP.GE.AND P4, PT, R2, RZ, PT ;  /* 0x000000ff0200720c */ /* 0x000fe20003f86270 */
[C---:B------:R-:W-:Y:S02]  /*10de0*/  VIADD R17, R0.reuse, 0x13f ;  /* 0x0000013f00117836 */ /* 0x040fe40000000000 */
[----:B0-----:R-:W-:Y:S01]  /*10df0*/  VIADD R13, R0, 0x140 ;  /* 0x00000140000d7836 */ /* 0x001fe20000000000 */
[----:B------:R0:W-:Y:S01]  /*10e00*/  STL [R1+0x220], R14 ;  /* 0x0002200e01007387 */ /* 0x0001e20000100800 */
[----:B------:R-:W-:-:S02]  /*10e10*/  IMAD R5, R8, R11, R10 ;  /* 0x0000000b08057224 */ /* 0x000fc400078e020a */
[C---:B------:R-:W-:Y:S01]  /*10e20*/  IMAD R6, R8.reuse, R7, R6 ;  /* 0x0000000708067224 */ /* 0x040fe200078e0206 */
[----:B------:R-:W-:Y:S01]  /*10e30*/  IABS R16, R13 ;  /* 0x0000000d00107213 */ /* 0x000fe20000000000 */
[--C-:B------:R-:W-:Y:S01]  /*10e40*/  @!P2 IMAD.IADD R19, R19, 0x1, -R8.reuse ;  /* 0x000000011313a824 */ /* 0x100fe200078e0a08 */
[----:B------:R-:W-:Y:S01]  /*10e50*/  ISETP.GT.U32.AND P2, PT, R8, R5, PT ;  /* 0x000000050800720c */ /* 0x000fe20003f44070 */
[----:B------:R-:W-:Y:S01]  /*10e60*/  @!P6 IMAD.IADD R4, R4, 0x1, -R8 ;  /* 0x000000010404e824 */ /* 0x000fe200078e0a08 */
[----:B------:R-:W-:Y:S01]  /*10e70*/  ISETP.GT.U32.AND P6, PT, R8, R6, PT ;  /* 0x000000060800720c */ /* 0x000fe20003fc4070 */
[----:B------:R-:W-:Y:S01]  /*10e80*/  IMAD.HI.U32 R2, R9, R16, RZ ;  /* 0x0000001009027227 */ /* 0x000fe200078e00ff */
[----:B0-----:R-:W-:Y:S01]  /*10e90*/  IABS R14, R17 ;  /* 0x00000011000e7213 */ /* 0x001fe20000000000 */
[----:B------:R0:W-:Y:S02]  /*10ea0*/  STL [R1+0x200], R15 ;  /* 0x0002000f01007387 */ /* 0x0001e40000100800 */
[----:B------:R-:W-:-:S02]  /*10eb0*/  IMAD.MOV R2, RZ, RZ, -R2 ;  /* 0x000000ffff027224 */ /* 0x000fc400078e0a02 */
[----:B------:R-:W-:-:S04]  /*10ec0*/  IMAD.HI.U32 R3, R9, R14, RZ ;  /* 0x0000000e09037227 */ /* 0x000fc800078e00ff */
[----:B------:R-:W-:Y:S02]  /*10ed0*/  IMAD.MOV R3, RZ, RZ, -R3 ;  /* 0x000000ffff037224 */ /* 0x000fe400078e0a03 */
[C---:B------:R-:W-:Y:S02]  /*10ee0*/  VIADD R11, R0.reuse, 0x141 ;  /* 0x00000141000b7836 */ /* 0x040fe40000000000 */
[----:B------:R-:W-:Y:S02]  /*10ef0*/  VIADD R12, R0, 0x142 ;  /* 0x00000142000c7836 */ /* 0x000fe40000000000 */
[C---:B------:R-:W-:Y:S01]  /*10f00*/  IMAD R14, R8.reuse, R3, R14 ;  /* 0x00000003080e7224 */ /* 0x040fe200078e020e */
[----:B------:R-:W-:Y:S01]  /*10f10*/  IABS R3, R11 ;  /* 0x0000000b00037213 */ /* 0x000fe20000000000 */
[C---:B------:R-:W-:Y:S01]  /*10f20*/  IMAD R16, R8.reuse, R2, R16 ;  /* 0x0000000208107224 */ /* 0x040fe200078e0210 */
        /* <DEDUP_REMOVED lines=14> */
[----:B------:R-:W-:Y:S01]  /*11010*/  ISETP.GT.U32.AND P1, PT, R8, R14, PT ;  /* 0x0000000e0800720c */ /* 0x000fe20003f24070 */
[----:B------:R-:W-:Y:S01]  /*11020*/  @!P2 IMAD.IADD R4, R4, 0x1, -R8 ;  /* 0x000000010404a824 */ /* 0x000fe200078e0a08 */
[C---:B------:R-:W-:Y:S01]  /*11030*/  ISETP.GT.U32.AND P2, PT, R8.reuse, R16, PT ;  /* 0x000000100800720c */ /* 0x040fe20003f44070 */
[C---:B------:R-:W-:Y:S01]  /*11040*/  IMAD R3, R8.reuse, R21, R3 ;  /* 0x0000001508037224 */ /* 0x040fe200078e0203 */
[----:B------:R1:W-:Y:S01]  /*11050*/  STL [R1+0x494], R19 ;  /* 0x0004941301007387 */ /* 0x0003e20000100800 */
[----:B------:R-:W-:-:S02]  /*11060*/  IMAD R2, R8, R22, R2 ;  /* 0x0000001608027224 */ /* 0x000fc400078e0202 */
[--C-:B------:R-:W-:Y:S01]  /*11070*/  @!P3 IMAD.IADD R5, R5, 0x1, -R8.reuse ;  /* 0x000000010505b824 */ /* 0x100fe200078e0a08 */
[----:B------:R-:W-:Y:S01]  /*11080*/  ISETP.GT.U32.AND P3, PT, R8, R3, PT ;  /* 0x000000030800720c */ /* 0x000fe20003f64070 */
[--C-:B------:R-:W-:Y:S01]  /*11090*/  @!P6 IMAD.IADD R6, R6, 0x1, -R8.reuse ;  /* 0x000000010606e824 */ /* 0x100fe200078e0a08 */
[----:B------:R-:W-:Y:S01]  /*110a0*/  ISETP.GT.U32.AND P6, PT, R8, R2, PT ;  /* 0x000000020800720c */ /* 0x000fe20003fc4070 */
[C---:B------:R-:W-:Y:S02]  /*110b0*/  VIADD R7, R0.reuse, 0x143 ;  /* 0x0000014300077836 */ /* 0x040fe40000000000 */
[----:B------:R-:W-:Y:S02]  /*110c0*/  VIADD R10, R0, 0x144 ;  /* 0x00000144000a7836 */ /* 0x000fe40000000000 */
[--C-:B------:R-:W-:Y:S01]  /*110d0*/  @!P1 IMAD.IADD R14, R14, 0x1, -R8.reuse ;  /* 0x000000010e0e9824 */ /* 0x100fe200078e0a08 */
[----:B------:R-:W-:Y:S01]  /*110e0*/  IABS R18, R7 ;  /* 0x0000000700127213 */ /* 0x000fe20000000000 */
[----:B------:R-:W-:Y:S01]  /*110f0*/  @!P2 IMAD.IADD R16, R16, 0x1, -R8 ;  /* 0x000000011010a824 */ /* 0x000fe200078e0a08 */
[----:B0-----:R-:W-:Y:S01]  /*11100*/  IABS R15, R10 ;  /* 0x0000000a000f7213 */ /* 0x001fe20000000000 */
[----:B------:R-:W-:Y:S01]  /*11110*/  IMAD.MOV.U32 R24, RZ, RZ, R4 ;  /* 0x000000ffff187224 */ /* 0x000fe200078e0004 */
[----:B------:R-:W-:Y:S01]  /*11120*/  ISETP.GE.AND P1, PT, R17, RZ, PT ;  /* 0x000000ff1100720c */ /* 0x000fe20003f26270 */
[----:B-1----:R-:W-:Y:S01]  /*11130*/  IMAD.HI.U32 R19, R9, R18, RZ ;  /* 0x0000001209137227 */ /* 0x002fe200078e00ff */
[----:B------:R-:W-:-:S03]  /*11140*/  ISETP.GE.AND P2, PT, R13, RZ, PT ;  /* 0x000000ff0d00720c */ /* 0x000fc60003f46270 */
[--C-:B------:R-:W-:Y:S01]  /*11150*/  @!P3 IMAD.IADD R3, R3, 0x1, -R8.reuse ;  /* 0x000000010303b824 */ /* 0x100fe200078e0a08 */
        /* <DEDUP_REMOVED lines=24> */
[----:B------:R0:W-:Y:S01]  /*112e0*/  STL [R1+0x48c], R6 ;  /* 0x00048c0601007387 */ /* 0x0001e20000100800 */
[----:B------:R-:W-:Y:S01]  /*112f0*/  ISETP.GT.U32.AND P6, PT, R8, R15, PT ;  /* 0x0000000f0800720c */ /* 0x000fe20003fc4070 */
[--C-:B------:R-:W-:Y:S01]  /*11300*/  @!P5 IMAD.IADD R3, R3, 0x1, -R8.reuse ;  /* 0x000000010303d824 */ /* 0x100fe200078e0a08 */
[----:B------:R-:W-:Y:S01]  /*11310*/  ISETP.GE.AND P5, PT, R12, RZ, PT ;  /* 0x000000ff0c00720c */ /* 0x000fe20003fa6270 */
[----:B------:R-:W-:Y:S01]  /*11320*/  @!P4 IMAD.IADD R2, R2, 0x1, -R8 ;  /* 0x000000010202c824 */ /* 0x000fe200078e0a08 */
[----:B------:R-:W-:Y:S01]  /*11330*/  ISETP.GE.AND P4, PT, R7, RZ, PT ;  /* 0x000000ff0700720c */ /* 0x000fe20003f86270 */
[----:B------:R-:W-:-:S04]  /*11340*/  IMAD.HI.U32 R7, R9, R4, RZ ;  /* 0x0000000409077227 */ /* 0x000fc800078e00ff */
[----:B0-----:R-:W-:-:S04]  /*11350*/  IMAD.HI.U32 R6, R9, R5, RZ ;  /* 0x0000000509067227 */ /* 0x001fc800078e00ff */
[----:B------:R-:W-:Y:S02]  /*11360*/  IMAD.MOV R6, RZ, RZ, -R6 ;  /* 0x000000ffff067224 */ /* 0x000fe400078e0a06 */
[----:B------:R-:W-:Y:S02]  /*11370*/  IMAD.MOV R7, RZ, RZ, -R7 ;  /* 0x000000ffff077224 */ /* 0x000fe400078e0a07 */
[----:B------:R-:W-:Y:S02]  /*11380*/  IMAD R6, R8, R6, R5 ;  /* 0x0000000608067224 */ /* 0x000fe400078e0205 */
[----:B------:R-:W-:Y:S01]  /*11390*/  @!P0 IMAD.IADD R18, R18, 0x1, -R8 ;  /* 0x0000000112128824 */ /* 0x000fe200078e0a08 */
[----:B------:R-:W-:Y:S01]  /*113a0*/  ISETP.GE.AND P0, PT, R10, RZ, PT ;  /* 0x000000ff0a00720c */ /* 0x000fe20003f06270 */
[----:B------:R-:W-:Y:S02]  /*113b0*/  IMAD.MOV.U32 R21, RZ, RZ, R14 ;  /* 0x000000ffff157224 */ /* 0x000fe400078e000e */
[----:B------:R-:W-:-:S02]  /*113c0*/  IMAD.MOV.U32 R19, RZ, RZ, R16 ;  /* 0x000000ffff137224 */ /* 0x000fc400078e0010 */
[----:B------:R-:W-:Y:S01]  /*113d0*/  @!P6 IMAD.IADD R15, R15, 0x1, -R8 ;  /* 0x000000010f0fe824 */ /* 0x000fe200078e0a08 */
[----:B------:R-:W-:Y:S01]  /*113e0*/  ISETP.GE.AND P6, PT, R17, RZ, PT ;  /* 0x000000ff1100720c */ /* 0x000fe20003fc6270 */
[C---:B------:R-:W-:Y:S02]  /*113f0*/  IMAD R7, R8.reuse, R7, R4 ;  /* 0x0000000708077224 */ /* 0x040fe400078e0204 */
        /* <DEDUP_REMOVED lines=11> */
[C---:B------:R-:W-:Y:S01]  /*114b0*/  VIADD R12, R0.reuse, 0x149 ;  /* 0x00000149000c7836 */ /* 0x040fe20000000000 */
[----:B------:R-:W-:Y:S01]  /*114c0*/  STL [R1+0x190], R19 ;  /* 0x0001901301007387 */ /* 0x000fe20000100800 */
[----:B------:R-:W-:Y:S01]  /*114d0*/  VIADD R11, R0, 0x14b ;  /* 0x0000014b000b7836 */ /* 0x000fe20000000000 */
[----:B------:R-:W-:Y:S01]  /*114e0*/  IABS R4, R2 ;  /* 0x0000000200047213 */ /* 0x000fe20000000000 */
[--C-:B------:R-:W-:Y:S01]  /*114f0*/  @!P3 IMAD.IADD R6, R6, 0x1, -R8.reuse ;  /* 0x000000010606b824 */ /* 0x100fe200078e0a08 */
[----:B------:R0:W-:Y:S01]  /*11500*/  STL [R1+0x1a0], R3 ;  /* 0x0001a00301007387 */ /* 0x0001e20000100800 */
[--C-:B------:R-:W-:Y:S01]  /*11510*/  @!P1 IMAD.IADD R18, R18, 0x1, -R8.reuse ;  /* 0x0000000112129824 */ /* 0x100fe200078e0a08 */
[----:B------:R-:W-:Y:S01]  /*11520*/  ISETP.GE.AND P3, PT, R2, RZ, PT ;  /* 0x000000ff0200720c */ /* 0x000fe20003f66270 */
[--C-:B------:R-:W-:Y:S01]  /*11530*/  @!P2 IMAD.IADD R15, R15, 0x1, -R8.reuse ;  /* 0x000000010f0fa824 */ /* 0x100fe200078e0a08 */
[----:B------:R1:W-:Y:S01]  /*11540*/  STL [R1+0x47c], R10 ;  /* 0x00047c0a01007387 */ /* 0x0003e20000100800 */
[----:B------:R-:W-:Y:S01]  /*11550*/  @!P5 IMAD.IADD R7, R7, 0x1, -R8 ;  /* 0x000000010707d824 */ /* 0x000fe200078e0a08 */
[----:B------:R-:W-:Y:S01]  /*11560*/  ISETP.GT.U32.AND P5, PT, R8, R6, PT ;  /* 0x000000060800720c */ /* 0x000fe20003fa4070 */
[----:B------:R-:W-:Y:S01]  /*11570*/  IMAD.HI.U32 R2, R9, R4, RZ ;  /* 0x0000000409027227 */ /* 0x000fe200078e00ff */
[----:B------:R-:W-:-:S03]  /*11580*/  ISETP.GE.AND P1, PT, R13, RZ, PT ;  /* 0x000000ff0d00720c */ /* 0x000fc60003f26270 */
[----:B0-----:R-:W-:Y:S02]  /*11590*/  VIADD R3, R0, 0x147 ;  /* 0x0000014700037836 */ /* 0x001fe40000000000 */
[----:B------:R-:W-:Y:S02]  /*115a0*/  IMAD.MOV R2, RZ, RZ, -R2 ;  /* 0x000000ffff027224 */ /* 0x000fe400078e0a02 */
[----:B-1----:R-:W-:Y:S01]  /*115b0*/  IMAD.MOV.U32 R10, RZ, RZ, R18 ;  /* 0x000000ffff0a7224 */ /* 0x002fe200078e0012 */
[----:B------:R-:W-:Y:S01]  /*115c0*/  IABS R5, R3 ;  /* 0x0000000300057213 */ /* 0x000fe20000000000 */
[----:B------:R-:W-:Y:S01]  /*115d0*/  IMAD R4, R8, R2, R4 ;  /* 0x0000000208047224 */ /* 0x000fe200078e0204 */
[----:B------:R-:W-:Y:S01]  /*115e0*/  ISETP.GE.AND P2, PT, R3, RZ, PT ;  /* 0x000000ff0300720c */ /* 0x000fe20003f46270 */
[----:B------:R-:W-:Y:S02]  /*115f0*/  @!P5 IMAD.IADD R6, R6, 0x1, -R8 ;  /* 0x000000010606d824 */ /* 0x000fe400078e0a08 */
[----:B------:R-:W-:-:S04]  /*11600*/  IMAD.HI.U32 R3, R9, R5, RZ ;  /* 0x0000000509037227 */ /* 0x000fc800078e00ff */
[----:B------:R-:W-:Y:S02]  /*11610*/  IMAD.MOV R3, RZ, RZ, -R3 ;  /* 0x000000ffff037224 */ /* 0x000fe400078e0a03 */
[----:B------:R-:W-:Y:S01]  /*11620*/  @!P4 IMAD.MOV R10, RZ, RZ, -R10 ;  /* 0x000000ffff0ac224 */ /* 0x000fe200078e0a0a */
[C---:B------:R-:W-:Y:S01]  /*11630*/  ISETP.GT.U32.AND P4, PT, R8.reuse, R7, PT ;  /* 0x000000070800720c */ /* 0x040fe20003f84070 */
[----:B------:R-:W-:Y:S02]  /*11640*/  IMAD R5, R8, R3, R5 ;  /* 0x0000000308057224 */ /* 0x000fe400078e0205 */
[----:B------:R-:W-:Y:S01]  /*11650*/  IMAD.MOV.U32 R14, RZ, RZ, R6 ;  /* 0x000000ffff0e7224 */ /* 0x000fe200078e0006 */
[----:B------:R0:W-:Y:S01]  /*11660*/  STL [R1+0x474], R10 ;  /* 0x0004740a01007387 */ /* 0x0001e20000100800 */
[----:B------:R-:W-:Y:S01]  /*11670*/  VIADD R2, R0, 0x14a ;  /* 0x0000014a00027836 */ /* 0x000fe20000000000 */
[C---:B------:R-:W-:Y:S01]  /*11680*/  ISETP.GT.U32.AND P5, PT, R8.reuse, R5, PT ;  /* 0x000000050800720c */ /* 0x040fe20003fa4070 */
[----:B------:R-:W-:Y:S01]  /*11690*/  @!P6 IMAD.MOV R14, RZ, RZ, -R14 ;  /* 0x000000ffff0ee224 */ /* 0x000fe200078e0a0e */
[----:B------:R-:W-:Y:S01]  /*116a0*/  ISETP.GT.U32.AND P6, PT, R8, R4, PT ;  /* 0x000000040800720c */ /* 0x000fe20003fc4070 */
[----:B------:R-:W-:-:S02]  /*116b0*/  VIADD R3, R0, 0x14c ;  /* 0x0000014c00037836 */ /* 0x000fc40000000000 */
[----:B------:R-:W-:Y:S02]  /*116c0*/  VIADD R18, R0, 0x14d ;  /* 0x0000014d00127836 */ /* 0x000fe40000000000 */
[----:B------:R-:W-:Y:S01]  /*116d0*/  @!P4 IMAD.IADD R7, R7, 0x1, -R8 ;  /* 0x000000010707c824 */ /* 0x000fe200078e0a08 */
[----:B------:R-:W-:Y:S01]  /*116e0*/  ISETP.GE.AND P4, PT, R2, RZ, PT ;  /* 0x000000ff0200720c */ /* 0x000fe20003f86270 */
[----:B0-----:R-:W-:Y:S01]  /*116f0*/  IMAD.MOV.U32 R10, RZ, RZ, R15 ;  /* 0x000000ffff0a7224 */ /* 0x001fe200078e000f */
[----:B------:R-:W-:Y:S01]  /*11700*/  IABS R2, R2 ;  /* 0x0000000200027213 */ /* 0x000fe20000000000 */
[----:B------:R-:W-:Y:S01]  /*11710*/  IMAD.MOV.U32 R13, RZ, RZ, R7 ;  /* 0x000000ffff0d7224 */ /* 0x000fe200078e0007 */
[----:B------:R-:W-:Y:S01]  /*11720*/  IABS R7, R3 ;  /* 0x0000000300077213 */ /* 0x000fe20000000000 */
[----:B------:R-:W-:Y:S01]  /*11730*/  @!P0 IMAD.MOV R10, RZ, RZ, -R10 ;  /* 0x000000ffff0a8224 */ /* 0x000fe200078e0a0a */
[----:B------:R-:W-:Y:S01]  /*11740*/  ISETP.GE.AND P0, PT, R12, RZ, PT ;  /* 0x000000ff0c00720c */ /* 0x000fe20003f06270 */
[--C-:B------:R-:W-:Y:S01]  /*11750*/  @!P5 IMAD.IADD R5, R5, 0x1, -R8.reuse ;  /* 0x000000010505d824 */ /* 0x100fe200078e0a08 */
[----:B------:R-:W-:Y:S01]  /*11760*/  IABS R12, R12 ;  /* 0x0000000c000c7213 */ /* 0x000fe20000000000 */
[----:B------:R-:W-:Y:S01]  /*11770*/  @!P1 IMAD.MOV R13, RZ, RZ, -R13 ;  /* 0x000000ffff0d9224 */ /* 0x000fe200078e0a0d */
[----:B------:R0:W-:Y:S01]  /*11780*/  STL [R1+0x478], R10 ;  /* 0x0004780a01007387 */ /* 0x0001e20000100800 */
[----:B------:R-:W-:Y:S01]  /*11790*/  ISETP.GE.AND P1, PT, R11, RZ, PT ;  /* 0x000000ff0b00720c */ /* 0x000fe20003f26270 */
[----:B------:R-:W-:Y:S01]  /*117a0*/  @!P6 IMAD.IADD R4, R4, 0x1, -R8 ;  /* 0x000000010404e824 */ /* 0x000fe200078e0a08 */
[C---:B------:R-:W-:Y:S01]  /*117b0*/  ISETP.GT.U32.AND P5, PT, R8.reuse, R5, PT ;  /* 0x000000050800720c */ /* 0x040fe20003fa4070 */
[----:B------:R-:W-:Y:S01]  /*117c0*/  STL [R1+0x46c], R14 ;  /* 0x00046c0e01007387 */ /* 0x000fe20000100800 */
[----:B------:R-:W-:Y:S01]  /*117d0*/  IABS R11, R11 ;  /* 0x0000000b000b7213 */ /* 0x000fe20000000000 */
[----:B------:R-:W-:Y:S01]  /*117e0*/  IMAD.MOV.U32 R6, RZ, RZ, R2 ;  /* 0x000000ffff067224 */ /* 0x000fe200078e0002 */
[----:B------:R-:W-:Y:S01]  /*117f0*/  ISETP.GT.U32.AND P6, PT, R8, R4, PT ;  /* 0x000000040800720c */ /* 0x000fe20003fc4070 */
[----:B------:R1:W-:Y:S01]  /*11800*/  STL [R1+0x468], R13 ;  /* 0x0004680d01007387 */ /* 0x0003e20000100800 */
[----:B0-----:R-:W-:-:S04]  /*11810*/  IMAD.HI.U32 R10, R9, R12, RZ ;  /* 0x0000000c090a7227 */ /* 0x001fc800078e00ff */
[----:B------:R-:W-:-:S03]  /*11820*/  IMAD.MOV R10, RZ, RZ, -R10 ;  /* 0x000000ffff0a7224 */ /* 0x000fc600078e0a0a */
[----:B------:R-:W-:Y:S02]  /*11830*/  @!P5 IMAD.IADD R5, R5, 0x1, -R8 ;  /* 0x000000010505d824 */ /* 0x000fe400078e0a08 */
[----:B------:R-:W-:Y:S02]  /*11840*/  IMAD R12, R8, R10, R12 ;  /* 0x0000000a080c7224 */ /* 0x000fe400078e020c */
[----:B-1----:R-:W-:-:S03]  /*11850*/  IMAD.HI.U32 R13, R9, R11, RZ ;  /* 0x0000000b090d7227 */ /* 0x002fc600078e00ff */
[----:B------:R-:W-:Y:S01]  /*11860*/  ISETP.GT.U32.AND P5, PT, R8, R12, PT ;  /* 0x0000000c0800720c */ /* 0x000fe20003fa4070 */
[----:B------:R-:W-:-:S04]  /*11870*/  IMAD.HI.U32 R2, R9, R6, RZ ;  /* 0x0000000609027227 */ /* 0x000fc800078e00ff */
[----:B------:R-:W-:-:S04]  /*11880*/  IMAD.HI.U32 R10, R9, R7, RZ ;  /* 0x00000007090a7227 */ /* 0x000fc800078e00ff */
[----:B------:R-:W-:Y:S02]  /*11890*/  IMAD.MOV R13, RZ, RZ, -R13 ;  /* 0x000000ffff0d7224 */ /* 0x000fe400078e0a0d */
[----:B------:R-:W-:Y:S02]  /*118a0*/  IMAD.MOV R2, RZ, RZ, -R2 ;  /* 0x000000ffff027224 */ /* 0x000fe400078e0a02 */
[----:B------:R-:W-:Y:S02]  /*118b0*/  IMAD.MOV R10, RZ, RZ, -R10 ;  /* 0x000000ffff0a7224 */ /* 0x000fe400078e0a0a */
[C---:B------:R-:W-:Y:S02]  /*118c0*/  IMAD R11, R8.reuse, R13, R11 ;  /* 0x0000000d080b7224 */ /* 0x040fe400078e020b */
[----:B------:R-:W-:Y:S01]  /*118d0*/  IMAD R6, R8, R2, R6 ;  /* 0x0000000208067224 */ /* 0x000fe200078e0206 */
[----:B------:R-:W-:Y:S01]  /*118e0*/  IABS R2, R18 ;  /* 0x0000001200027213 */ /* 0x000fe20000000000 */
[----:B------:R-:W-:-:S02]  /*118f0*/  IMAD.MOV.U32 R14, RZ, RZ, R5 ;  /* 0x000000ffff0e7224 */ /* 0x000fc400078e0005 */
[----:B------:R-:W-:Y:S02]  /*11900*/  IMAD R7, R8, R10, R7 ;  /* 0x0000000a08077224 */ /* 0x000fe400078e0207 */
[----:B------:R-:W-:Y:S01]  /*11910*/  @!P6 IMAD.IADD R4, R4, 0x1, -R8 ;  /* 0x000000010404e824 */ /* 0x000fe200078e0a08 */
[C---:B------:R-:W-:Y:S01]  /*11920*/  ISETP.GT.U32.AND P6, PT, R8.reuse, R11, PT ;  /* 0x0000000b0800720c */ /* 0x040fe20003fc4070 */
[----:B------:R-:W-:Y:S01]  /*11930*/  @!P2 IMAD.MOV R14, RZ, RZ, -R14 ;  /* 0x000000ffff0ea224 */ /* 0x000fe200078e0a0e */
[----:B------:R-:W-:Y:S01]  /*11940*/  ISETP.GT.U32.AND P2, PT, R8, R6, PT ;  /* 0x000000060800720c */ /* 0x000fe20003f44070 */
[----:B------:R-:W-:Y:S01]  /*11950*/  @!P5 IMAD.IADD R12, R12, 0x1, -R8 ;  /* 0x000000010c0cd824 */ /* 0x000fe200078e0a08 */
[----:B------:R-:W-:Y:S01]  /*11960*/  ISETP.GT.U32.AND P5, PT, R8, R7, PT ;  /* 0x000000070800720c */ /* 0x000fe20003fa4070 */
[----:B------:R-:W-:Y:S01]  /*11970*/  IMAD.MOV.U32 R13, RZ, RZ, R4 ;  /* 0x000000ffff0d7224 */ /* 0x000fe200078e0004 */
[----:B------:R0:W-:Y:S01]  /*11980*/  STL [R1+0x460], R14 ;  /* 0x0004600e01007387 */ /* 0x0001e20000100800 */
[----:B------:R-:W-:-:S04]  /*11990*/  IMAD.HI.U32 R5, R9, R2, RZ ;  /* 0x0000000209057227 */ /* 0x000fc800078e00ff */
[----:B------:R-:W-:Y:S02]  /*119a0*/  IMAD.MOV R5, RZ, RZ, -R5 ;  /* 0x000000ffff057224 */ /* 0x000fe400078e0a05 */
[--C-:B------:R-:W-:Y:S02]  /*119b0*/  @!P6 IMAD.IADD R11, R11, 0x1, -R8.reuse ;  /* 0x000000010b0be824 */ /* 0x100fe400078e0a08 */
[--C-:B------:R-:W-:Y:S01]  /*119c0*/  @!P2 IMAD.IADD R6, R6, 0x1, -R8.reuse ;  /* 0x000000010606a824 */ /* 0x100fe200078e0a08 */
[----:B------:R-:W-:Y:S01]  /*119d0*/  ISETP.GT.U32.AND P2, PT, R8, R12, PT ;  /* 0x0000000c0800720c */ /* 0x000fe20003f44070 */
[----:B0-----:R-:W-:Y:S02]  /*119e0*/  VIADD R14, R0, 0x14e ;  /* 0x0000014e000e7836 */ /* 0x001fe40000000000 */
[----:B------:R-:W-:Y:S01]  /*119f0*/  @!P5 IMAD.IADD R7, R7, 0x1, -R8 ;  /* 0x000000010707d824 */ /* 0x000fe200078e0a08 */
[C---:B------:R-:W-:Y:S01]  /*11a00*/  ISETP.GT.U32.AND P5, PT, R8.reuse, R11, PT ;  /* 0x0000000b0800720c */ /* 0x040fe20003fa4070 */
[----:B------:R-:W-:Y:S01]  /*11a10*/  @!P3 IMAD.MOV R13, RZ, RZ, -R13 ;  /* 0x000000ffff0db224 */ /* 0x000fe200078e0a0d */
[----:B------:R-:W-:Y:S01]  /*11a20*/  IABS R17, R14 ;  /* 0x0000000e00117213 */ /* 0x000fe20000000000 */
[C---:B------:R-:W-:Y:S01]  /*11a30*/  IMAD R2, R8.reuse, R5, R2 ;  /* 0x0000000508027224 */ /* 0x040fe200078e0202 */
[----:B------:R-:W-:Y:S01]  /*11a40*/  ISETP.GT.U32.AND P3, PT, R8, R7, PT ;  /* 0x000000070800720c */ /* 0x000fe20003f64070 */
[----:B------:R-:W-:Y:S01]  /*11a50*/  VIADD R5, R0, 0x150 ;  /* 0x0000015000057836 */ /* 0x000fe20000000000 */
[----:B------:R-:W-:Y:S01]  /*11a60*/  ISETP.GT.U32.AND P6, PT, R8, R6, PT ;  /* 0x000000060800720c */ /* 0x000fe20003fc4070 */
[----:B------:R-:W-:Y:S01]  /*11a70*/  IMAD.HI.U32 R4, R9, R17, RZ ;  /* 0x0000001109047227 */ /* 0x000fe200078e00ff */
[----:B------:R0:W-:Y:S02]  /*11a80*/  STL [R1+0x1a4], R13 ;  /* 0x0001a40d01007387 */ /* 0x0001e40000100800 */
[----:B------:R-:W-:Y:S01]  /*11a90*/  IABS R16, R5 ;  /* 0x0000000500107213 */ /* 0x000fe20000000000 */
[----:B------:R-:W-:-:S02]  /*11aa0*/  IMAD.MOV R4, RZ, RZ, -R4 ;  /* 0x000000ffff047224 */ /* 0x000fc400078e0a04 */
[--C-:B------:R-:W-:Y:S01]  /*11ab0*/  @!P2 IMAD.IADD R12, R12, 0x1, -R8.reuse ;  /* 0x000000010c0ca824 */ /* 0x100fe200078e0a08 */
[C---:B------:R-:W-:Y:S01]  /*11ac0*/  ISETP.GT.U32.AND P2, PT, R8.reuse, R2, PT ;  /* 0x000000020800720c */ /* 0x040fe20003f44070 */
[----:B------:R-:W-:Y:S02]  /*11ad0*/  IMAD R17, R8, R4, R17 ;  /* 0x0000000408117224 */ /* 0x000fe400078e0211 */
[--C-:B------:R-:W-:Y:S02]  /*11ae0*/  @!P5 IMAD.IADD R11, R11, 0x1, -R8.reuse ;  /* 0x000000010b0bd824 */ /* 0x100fe400078e0a08 */
[----:B------:R-:W-:Y:S01]  /*11af0*/  VIADD R4, R0, 0x151 ;  /* 0x0000015100047836 */ /* 0x000fe20000000000 */
[----:B------:R-:W-:Y:S01]  /*11b00*/  ISETP.GT.U32.AND P5, PT, R8, R17, PT ;  /* 0x000000110800720c */ /* 0x000fe20003fa4070 */
[--C-:B------:R-:W-:Y:S01]  /*11b10*/  @!P3 IMAD.IADD R7, R7, 0x1, -R8.reuse ;  /* 0x000000010707b824 */ /* 0x100fe200078e0a08 */
[----:B------:R-:W-:Y:S01]  /*11b20*/  ISETP.GE.AND P3, PT, R18, RZ, PT ;  /* 0x000000ff1200720c */ /* 0x000fe20003f66270 */
[----:B------:R-:W-:Y:S01]  /*11b30*/  @!P6 IMAD.IADD R6, R6, 0x1, -R8 ;  /* 0x000000010606e824 */ /* 0x000fe200078e0a08 */
[----:B------:R-:W-:Y:S01]  /*11b40*/  IABS R18, R4 ;  /* 0x0000000400127213 */ /* 0x000fe20000000000 */
[----:B------:R-:W-:Y:S01]  /*11b50*/  VIADD R10, R0, 0x14f ;  /* 0x0000014f000a7836 */ /* 0x000fe20000000000 */
[----:B------:R-:W-:Y:S01]  /*11b60*/  ISETP.GE.AND P6, PT, R3, RZ, PT ;  /* 0x000000ff0300720c */ /* 0x000fe20003fc6270 */
[----:B------:R-:W-:-:S03]  /*11b70*/  IMAD.HI.U32 R3, R9, R16, RZ ;  /* 0x0000001009037227 */ /* 0x000fc600078e00ff */
[----:B------:R-:W-:Y:S01]  /*11b80*/  IABS R15, R10 ;  /* 0x0000000a000f7213 */ /* 0x000fe20000000000 */
[--C-:B------:R-:W-:Y:S01]  /*11b90*/  @!P2 IMAD.IADD R2, R2, 0x1, -R8.reuse ;  /* 0x000000010202a824 */ /* 0x100fe200078e0a08 */
[----:B------:R-:W-:Y:S01]  /*11ba0*/  ISETP.GE.AND P2, PT, R14, RZ, PT ;  /* 0x000000ff0e00720c */ /* 0x000fe20003f46270 */
[----:B------:R-:W-:Y:S02]  /*11bb0*/  @!P5 IMAD.IADD R17, R17, 0x1, -R8 ;  /* 0x000000011111d824 */ /* 0x000fe400078e0a08 */
[----:B------:R-:W-:Y:S02]  /*11bc0*/  IMAD.MOV.U32 R14, RZ, RZ, R18 ;  /* 0x000000ffff0e7224 */ /* 0x000fe400078e0012 */
[----:B------:R-:W-:Y:S01]  /*11bd0*/  IMAD.MOV R3, RZ, RZ, -R3 ;  /* 0x000000ffff037224 */ /* 0x000fe200078e0a03 */
[----:B------:R-:W-:Y:S01]  /*11be0*/  ISETP.GT.U32.AND P5, PT, R8, R17, PT ;  /* 0x000000110800720c */ /* 0x000fe20003fa4070 */
[----:B------:R-:W-:Y:S02]  /*11bf0*/  IMAD.MOV.U32 R21, RZ, RZ, R12 ;  /* 0x000000ffff157224 */ /* 0x000fe400078e000c */
[----:B------:R-:W-:-:S04]  /*11c00*/  IMAD.HI.U32 R12, R9, R14, RZ ;  /* 0x0000000e090c7227 */ /* 0x000fc800078e00ff */
[----:B------:R-:W-:Y:S02]  /*11c10*/  IMAD.MOV.U32 R19, RZ, RZ, R6 ;  /* 0x000000ffff137224 */ /* 0x000fe400078e0006 */
[C---:B------:R-:W-:Y:S02]  /*11c20*/  IMAD R16, R8.reuse, R3, R16 ;  /* 0x0000000308107224 */ /* 0x040fe400078e0210 */
[----:B------:R-:W-:Y:S01]  /*11c30*/  @!P0 IMAD.MOV R21, RZ, RZ, -R21 ;  /* 0x000000ffff158224 */ /* 0x000fe200078e0a15 */
[----:B------:R-:W-:Y:S01]  /*11c40*/  ISETP.GT.U32.AND P0, PT, R8, R2, PT ;  /* 0x000000020800720c */ /* 0x000fe20003f04070 */
[----:B------:R-:W-:Y:S02]  /*11c50*/  IMAD.MOV.U32 R6, RZ, RZ, R7 ;  /* 0x000000ffff067224 */ /* 0x000fe400078e0007 */
[----:B0-----:R-:W-:Y:S01]  /*11c60*/  IMAD.HI.U32 R13, R9, R15, RZ ;  /* 0x0000000f090d7227 */ /* 0x001fe200078e00ff */
[----:B------:R-:W-:Y:S03]  /*11c70*/  STL [R1+0x1c0], R21 ;  /* 0x0001c01501007387 */ /* 0x000fe60000100800 */
[----:B------:R-:W-:-:S02]  /*11c80*/  IMAD.MOV R12, RZ, RZ, -R12 ;  /* 0x000000ffff0c7224 */ /* 0x000fc400078e0a0c */
[----:B------:R-:W-:Y:S01]  /*11c90*/  @!P6 IMAD.MOV R6, RZ, RZ, -R6 ;  /* 0x000000ffff06e224 */ /* 0x000fe200078e0a06 */
[C---:B------:R-:W-:Y:S01]  /*11ca0*/  ISETP.GT.U32.AND P6, PT, R8.reuse, R16, PT ;  /* 0x000000100800720c */ /* 0x040fe20003fc4070 */
[----:B------:R-:W-:Y:S02]  /*11cb0*/  IMAD.MOV R13, RZ, RZ, -R13 ;  /* 0x000000ffff0d7224 */ /* 0x000fe400078e0a0d */
[C---:B------:R-:W-:Y:S02]  /*11cc0*/  IMAD R14, R8.reuse, R12, R14 ;  /* 0x0000000c080e7224 */ /* 0x040fe400078e020e */
[C---:B------:R-:W-:Y:S02]  /*11cd0*/  IMAD R15, R8.reuse, R13, R15 ;  /* 0x0000000d080f7224 */ /* 0x040fe400078e020f */
[--C-:B------:R-:W-:Y:S01]  /*11ce0*/  @!P5 IMAD.IADD R17, R17, 0x1, -R8.reuse ;  /* 0x000000011111d824 */ /* 0x100fe200078e0a08 */
[C---:B------:R-:W-:Y:S01]  /*11cf0*/  ISETP.GT.U32.AND P5, PT, R8.reuse, R14, PT ;  /* 0x0000000e0800720c */ /* 0x040fe20003fa4070 */
[----:B------:R-:W-:Y:S01]  /*11d00*/  @!P4 IMAD.MOV R19, RZ, RZ, -R19 ;  /* 0x000000ffff13c224 */ /* 0x000fe200078e0a13 */
[----:B------:R-:W-:Y:S01]  /*11d10*/  ISETP.GT.U32.AND P4, PT, R8, R15, PT ;  /* 0x0000000f0800720c */ /* 0x000fe20003f84070 */
[----:B------:R-:W-:Y:S01]  /*11d20*/  @!P1 IMAD.MOV R11, RZ, RZ, -R11 ;  /* 0x000000ffff0b9224 */ /* 0x000fe200078e0a0b */
[----:B------:R-:W-:Y:S01]  /*11d30*/  ISETP.GE.AND P1, PT, R10, RZ, PT ;  /* 0x000000ff0a00720c */ /* 0x000fe20003f26270 */
[--C-:B------:R-:W-:Y:S01]  /*11d40*/  @!P0 IMAD.IADD R2, R2, 0x1, -R8.reuse ;  /* 0x0000000102028824 */ /* 0x100fe200078e0a08 */
[----:B------:R-:W-:Y:S01]  /*11d50*/  STL [R1+0x42c], R19 ;  /* 0x00042c1301007387 */ /* 0x000fe20000100800 */
[----:B------:R-:W-:Y:S01]  /*11d60*/  @!P6 IMAD.IADD R16, R16, 0x1, -R8 ;  /* 0x000000011010e824 */ /* 0x000fe200078e0a08 */
[----:B------:R-:W-:Y:S01]  /*11d70*/  ISETP.GE.AND P0, PT, R5, RZ, PT ;  /* 0x000000ff0500720c */ /* 0x000fe20003f06270 */
[----:B------:R-:W-:Y:S01]  /*11d80*/  IMAD.MOV.U32 R7, RZ, RZ, R2 ;  /* 0x000000ffff077224 */ /* 0x000fe200078e0002 */
[----:B------:R0:W-:Y:S01]  /*11d90*/  STL [R1+0x430], R11 ;  /* 0x0004300b01007387 */ /* 0x0001e20000100800 */
[----:B------:R-:W-:-:S02]  /*11da0*/  VIADD R3, R0, 0x152 ;  /* 0x0000015200037836 */ /* 0x000fc40000000000 */
[----:B------:R-:W-:Y:S01]  /*11db0*/  @!P3 IMAD.MOV R7, RZ, RZ, -R7 ;  /* 0x000000ffff07b224 */ /* 0x000fe200078e0a07 */
[----:B------:R-:W-:Y:S01]  /*11dc0*/  ISETP.GT.U32.AND P3, PT, R8, R16, PT ;  /* 0x000000100800720c */ /* 0x000fe20003f64070 */
[--C-:B------:R-:W-:Y:S01]  /*11dd0*/  @!P5 IMAD.IADD R14, R14, 0x1, -R8.reuse ;  /* 0x000000010e0ed824 */ /* 0x100fe200078e0a08 */
[----:B------:R-:W-:Y:S01]  /*11de0*/  IABS R12, R3 ;  /* 0x00000003000c7213 */ /* 0x000fe20000000000 */
[----:B------:R-:W-:Y:S01]  /*11df0*/  @!P4 IMAD.IADD R15, R15, 0x1, -R8 ;  /* 0x000000010f0fc824 */ /* 0x000fe200078e0a08 */
[----:B------:R-:W-:Y:S01]  /*11e00*/  STL [R1+0x434], R6 ;  /* 0x0004340601007387 */ /* 0x000fe20000100800 */
[----:B------:R-:W-:Y:S01]  /*11e10*/  ISETP.GE.AND P4, PT, R4, RZ, PT ;  /* 0x000000ff0400720c */ /* 0x000fe20003f86270 */
[----:B0-----:R-:W-:Y:S01]  /*11e20*/  VIADD R11, R0, 0x153 ;  /* 0x00000153000b7836 */ /* 0x001fe20000000000 */
[C---:B------:R-:W-:Y:S01]  /*11e30*/  ISETP.GT.U32.AND P5, PT, R8.reuse, R14, PT ;  /* 0x0000000e0800720c */ /* 0x040fe20003fa4070 */
[----:B------:R-:W-:Y:S01]  /*11e40*/  IMAD.HI.U32 R2, R9, R12, RZ ;  /* 0x0000000c09027227 */ /* 0x000fe200078e00ff */
[----:B------:R-:W-:Y:S01]  /*11e50*/  ISETP.GT.U32.AND P6, PT, R8, R15, PT ;  /* 0x0000000f0800720c */ /* 0x000fe20003fc4070 */
[----:B------:R0:W-:Y:S01]  /*11e60*/  STL [R1+0x428], R7 ;  /* 0x0004280701007387 */ /* 0x0001e20000100800 */
[----:B------:R-:W-:Y:S01]  /*11e70*/  IABS R10, R11 ;  /* 0x0000000b000a7213 */ /* 0x000fe20000000000 */
[----:B------:R-:W-:-:S02]  /*11e80*/  IMAD.MOV R2, RZ, RZ, -R2 ;  /* 0x000000ffff027224 */ /* 0x000fc400078e0a02 */
[----:B------:R-:W-:Y:S01]  /*11e90*/  @!P3 IMAD.IADD R16, R16, 0x1, -R8 ;  /* 0x000000011010b824 */ /* 0x000fe200078e0a08 */
[----:B------:R-:W-:Y:S01]  /*11ea0*/  ISETP.GE.AND P3, PT, R3, RZ, PT ;  /* 0x000000ff0300720c */ /* 0x000fe20003f66270 */
[----:B------:R-:W-:-:S04]  /*11eb0*/  IMAD.HI.U32 R5, R9, R10, RZ ;  /* 0x0000000a09057227 */ /* 0x000fc800078e00ff */
[----:B------:R-:W-:Y:S02]  /*11ec0*/  IMAD.MOV R13, RZ, RZ, -R5 ;  /* 0x000000ffff0d7224 */ /* 0x000fe400078e0a05 */
[----:B0-----:R-:W-:Y:S02]  /*11ed0*/  VIADD R7, R0, 0x155 ;  /* 0x0000015500077836 */ /* 0x001fe40000000000 */
[C---:B------:R-:W-:Y:S02]  /*11ee0*/  IMAD R3, R8.reuse, R13, R10 ;  /* 0x0000000d08037224 */ /* 0x040fe400078e020a */
[----:B------:R-:W-:Y:S01]  /*11ef0*/  IMAD R2, R8, R2, R12 ;  /* 0x0000000208027224 */ /* 0x000fe200078e020c */
[----:B------:R-:W-:Y:S01]  /*11f00*/  IABS R12, R7 ;  /* 0x00000007000c7213 */ /* 0x000fe20000000000 */
[--C-:B------:R-:W-:Y:S01]  /*11f10*/  @!P5 IMAD.IADD R14, R14, 0x1, -R8.reuse ;  /* 0x000000010e0ed824 */ /* 0x100fe200078e0a08 */
[C---:B------:R-:W-:Y:S01]  /*11f20*/  ISETP.GT.U32.AND P5, PT, R8.reuse, R3, PT ;  /* 0x000000030800720c */ /* 0x040fe20003fa4070 */
[----:B------:R-:W-:Y:S01]  /*11f30*/  @!P6 IMAD.IADD R15, R15, 0x1, -R8 ;  /* 0x000000010f0fe824 */ /* 0x000fe200078e0a08 */
[----:B------:R-:W-:Y:S01]  /*11f40*/  ISETP.GT.U32.AND P6, PT, R8, R2, PT ;  /* 0x000000020800720c */ /* 0x000fe20003fc4070 */
[----:B------:R-:W-:-:S02]  /*11f50*/  VIADD R6, R0, 0x154 ;  /* 0x0000015400067836 */ /* 0x000fc40000000000 */
[----:B------:R-:W-:Y:S02]  /*11f60*/  IMAD.MOV.U32 R5, RZ, RZ, R12 ;  /* 0x000000ffff057224 */ /* 0x000fe400078e000c */
[----:B------:R-:W-:Y:S01]  /*11f70*/  VIADD R10, R0, 0x156 ;  /* 0x00000156000a7836 */ /* 0x000fe20000000000 */
[----:B------:R-:W-:Y:S01]  /*11f80*/  IABS R4, R6 ;  /* 0x0000000600047213 */ /* 0x000fe20000000000 */
[----:B------:R-:W-:-:S03]  /*11f90*/  IMAD.HI.U32 R13, R9, R5, RZ ;  /* 0x00000005090d7227 */ /* 0x000fc600078e00ff */
[----:B------:R-:W-:Y:S01]  /*11fa0*/  IABS R12, R10 ;  /* 0x0000000a000c7213 */ /* 0x000fe20000000000 */
[----:B------:R-:W-:Y:S02]  /*11fb0*/  IMAD.MOV.U32 R21, RZ, RZ, R17 ;  /* 0x000000ffff157224 */ /* 0x000fe400078e0011 */
[----:B------:R-:W-:Y:S02]  /*11fc0*/  @!P5 IMAD.IADD R3, R3, 0x1, -R8 ;  /* 0x000000010303d824 */ /* 0x000fe400078e0a08 */
[----:B------:R-:W-:-:S04]  /*11fd0*/  IMAD.HI.U32 R18, R9, R4, RZ ;  /* 0x0000000409127227 */ /* 0x000fc800078e00ff */
[----:B------:R-:W-:Y:S02]  /*11fe0*/  IMAD.MOV R13, RZ, RZ, -R13 ;  /* 0x000000ffff0d7224 */ /* 0x000fe400078e0a0d */
[----:B------:R-:W-:Y:S01]  /*11ff0*/  @!P6 IMAD.IADD R2, R2, 0x1, -R8 ;  /* 0x000000010202e824 */ /* 0x000fe200078e0a08 */
[----:B------:R-:W-:Y:S01]  /*12000*/  ISETP.GE.AND P6, PT, R11, RZ, PT ;  /* 0x000000ff0b00720c */ /* 0x000fe20003fc6270 */
[----:B------:R-:W-:Y:S01]  /*12010*/  @!P2 IMAD.MOV R21, RZ, RZ, -R21 ;  /* 0x000000ffff15a224 */ /* 0x000fe200078e0a15 */
[C---:B------:R-:W-:Y:S01]  /*12020*/  ISETP.GT.U32.AND P2, PT, R8.reuse, R3, PT ;  /* 0x000000030800720c */ /* 0x040fe20003f44070 */
[----:B------:R-:W-:Y:S01]  /*12030*/  IMAD.HI.U32 R17, R9, R12, RZ ;  /* 0x0000000c09117227 */ /* 0x000fe200078e00ff */
[----:B------:R-:W-:Y:S02]  /*12040*/  ISETP.GT.U32.AND P5, PT, R8, R2, PT ;  /* 0x000000020800720c */ /* 0x000fe40003fa4070 */
[----:B------:R-:W-:Y:S01]  /*12050*/  STL [R1+0x400], R21 ;  /* 0x0004001501007387 */ /* 0x000fe20000100800 */
[----:B------:R-:W-:-:S02]  /*12060*/  IMAD.MOV R18, RZ, RZ, -R18 ;  /* 0x000000ffff127224 */ /* 0x000fc400078e0a12 */
[C---:B------:R-:W-:Y:S02]  /*12070*/  IMAD R5, R8.reuse, R13, R5 ;  /* 0x0000000d08057224 */ /* 0x040fe400078e0205 */
[----:B------:R-:W-:Y:S02]  /*12080*/  IMAD.MOV.U32 R19, RZ, RZ, R15 ;  /* 0x000000ffff137224 */ /* 0x000fe400078e000f */
[----:B------:R-:W-:Y:S02]  /*12090*/  IMAD.MOV R15, RZ, RZ, -R17 ;  /* 0x000000ffff0f7224 */ /* 0x000fe400078e0a11 */
[C---:B------:R-:W-:Y:S02]  /*120a0*/  IMAD R4, R8.reuse, R18, R4 ;  /* 0x0000001208047224 */ /* 0x040fe400078e0204 */
[----:B------:R-:W-:Y:S01]  /*120b0*/  @!P4 IMAD.MOV R14, RZ, RZ, -R14 ;  /* 0x000000ffff0ec224 */ /* 0x000fe200078e0a0e */
[C---:B------:R-:W-:Y:S01]  /*120c0*/  ISETP.GT.U32.AND P4, PT, R8.reuse, R5, PT ;  /* 0x000000050800720c */ /* 0x040fe20003f84070 */
[----:B------:R-:W-:-:S02]  /*120d0*/  IMAD R12, R8, R15, R12 ;  /* 0x0000000f080c7224 */ /* 0x000fc400078e020c */
[----:B------:R-:W-:Y:S01]  /*120e0*/  @!P1 IMAD.MOV R19, RZ, RZ, -R19 ;  /* 0x000000ffff139224 */ /* 0x000fe200078e0a13 */
[C---:B------:R-:W-:Y:S01]  /*120f0*/  ISETP.GT.U32.AND P1, PT, R8.reuse, R4, PT ;  /* 0x000000040800720c */ /* 0x040fe20003f24070 */
[----:B------:R-:W-:Y:S01]  /*12100*/  @!P2 IMAD.IADD R3, R3, 0x1, -R8 ;  /* 0x000000010303a824 */ /* 0x000fe200078e0a08 */
[----:B------:R-:W-:Y:S01]  /*12110*/  ISETP.GT.U32.AND P2, PT, R8, R12, PT ;  /* 0x0000000c0800720c */ /* 0x000fe20003f44070 */
[----:B------:R-:W-:Y:S01]  /*12120*/  VIADD R11, R0, 0x157 ;  /* 0x00000157000b7836 */ /* 0x000fe20000000000 */
[----:B------:R-:W-:Y:S01]  /*12130*/  STL [R1+0x408], R19 ;  /* 0x0004081301007387 */ /* 0x000fe20000100800 */
[----:B------:R-:W-:Y:S01]  /*12140*/  @!P0 IMAD.MOV R16, RZ, RZ, -R16 ;  /* 0x000000ffff108224 */ /* 0x000fe200078e0a10 */
[----:B------:R-:W-:Y:S01]  /*12150*/  ISETP.GE.AND P0, PT, R6, RZ, PT ;  /* 0x000000ff0600720c */ /* 0x000fe20003f06270 */
[--C-:B------:R-:W-:Y:S01]  /*12160*/  @!P5 IMAD.IADD R2, R2, 0x1, -R8.reuse ;  /* 0x000000010202d824 */ /* 0x100fe200078e0a08 */
[----:B------:R-:W-:Y:S01]  /*12170*/  IABS R13, R11 ;  /* 0x0000000b000d7213 */ /* 0x000fe20000000000 */
[----:B------:R-:W-:Y:S01]  /*12180*/  @!P4 IMAD.IADD R5, R5, 0x1, -R8 ;  /* 0x000000010505c824 */ /* 0x000fe200078e0a08 */
[----:B------:R-:W-:Y:S01]  /*12190*/  STL [R1+0x1a8], R16 ;  /* 0x0001a81001007387 */ /* 0x000fe20000100800 */
[----:B------:R-:W-:Y:S01]  /*121a0*/  IMAD.MOV.U32 R15, RZ, RZ, R2 ;  /* 0x000000ffff0f7224 */ /* 0x000fe200078e0002 */
[----:B------:R-:W-:Y:S01]  /*121b0*/  ISETP.GE.AND P5, PT, R7, RZ, PT ;  /* 0x000000ff0700720c */ /* 0x000fe20003fa6270 */
[----:B------:R-:W-:Y:S01]  /*121c0*/  VIADD R6, R0, 0x158 ;  /* 0x0000015800067836 */ /* 0x000fe20000000000 */
[----:B------:R0:W-:Y:S01]  /*121d0*/  STL [R1+0x1ac], R14 ;  /* 0x0001ac0e01007387 */ /* 0x0001e20000100800 */
[--C-:B------:R-:W-:Y:S01]  /*121e0*/  @!P1 IMAD.IADD R4, R4, 0x1, -R8.reuse ;  /* 0x0000000104049824 */ /* 0x100fe200078e0a08 */
[----:B------:R-:W-:Y:S01]  /*121f0*/  ISETP.GE.AND P1, PT, R10, RZ, PT ;  /* 0x000000ff0a00720c */ /* 0x000fe20003f26270 */
[----:B------:R-:W-:Y:S01]  /*12200*/  @!P3 IMAD.MOV R15, RZ, RZ, -R15 ;  /* 0x000000ffff0fb224 */ /* 0x000fe200078e0a0f */
[----:B------:R-:W-:Y:S01]  /*12210*/  ISETP.GT.U32.AND P3, PT, R8, R5, PT ;  /* 0x000000050800720c */ /* 0x000fe20003f64070 */
[----:B------:R-:W-:Y:S01]  /*12220*/  @!P2 IMAD.IADD R12, R12, 0x1, -R8 ;  /* 0x000000010c0ca824 */ /* 0x000fe200078e0a08 */
[----:B------:R-:W-:Y:S01]  /*12230*/  IABS R10, R6 ;  /* 0x00000006000a7213 */ /* 0x000fe20000000000 */
[----:B------:R-:W-:Y:S01]  /*12240*/  VIADD R7, R0, 0x159 ;  /* 0x0000015900077836 */ /* 0x000fe20000000000 */
[C---:B------:R-:W-:Y:S01]  /*12250*/  ISETP.GT.U32.AND P4, PT, R8.reuse, R4, PT ;  /* 0x000000040800720c */ /* 0x040fe20003f84070 */
[----:B------:R1:W-:Y:S01]  /*12260*/  STL [R1+0x3f4], R15 ;  /* 0x0003f40f01007387 */ /* 0x0003e20000100800 */
[----:B0-----:R-:W-:Y:S01]  /*12270*/  IMAD.HI.U32 R14, R9, R13, RZ ;  /* 0x0000000d090e7227 */ /* 0x001fe200078e00ff */
[----:B------:R-:W-:-:S03]  /*12280*/  ISETP.GT.U32.AND P2, PT, R8, R12, PT ;  /* 0x0000000c0800720c */ /* 0x000fc60003f44070 */
[----:B------:R-:W-:-:S03]  /*12290*/  IMAD.MOV R14, RZ, RZ, -R14 ;  /* 0x000000ffff0e7224 */ /* 0x000fc600078e0a0e */
[----:B------:R-:W-:Y:S01]  /*122a0*/  @!P3 IMAD.IADD R5, R5, 0x1, -R8 ;  /* 0x000000010505b824 */ /* 0x000fe200078e0a08 */
[----:B------:R-:W-:Y:S01]  /*122b0*/  ISETP.GE.AND P3, PT, R6, RZ, PT ;  /* 0x000000ff0600720c */ /* 0x000fe20003f66270 */
[----:B------:R-:W-:Y:S02]  /*122c0*/  IMAD R2, R8, R14, R13 ;  /* 0x0000000e08027224 */ /* 0x000fe400078e020d */
[----:B------:R-:W-:-:S04]  /*122d0*/  IMAD.HI.U32 R13, R9, R10, RZ ;  /* 0x0000000a090d7227 */ /* 0x000fc800078e00ff */
[----:B------:R-:W-:Y:S02]  /*122e0*/  IMAD.MOV R13, RZ, RZ, -R13 ;  /* 0x000000ffff0d7224 */ /* 0x000fe400078e0a0d */
[----:B------:R-:W-:Y:S01]  /*122f0*/  @!P4 IMAD.IADD R4, R4, 0x1, -R8 ;  /* 0x000000010404c824 */ /* 0x000fe200078e0a08 */
[C---:B------:R-:W-:Y:S01]  /*12300*/  ISETP.GT.U32.AND P4, PT, R8.reuse, R2, PT ;  /* 0x000000020800720c */ /* 0x040fe20003f84070 */
[----:B------:R-:W-:Y:S02]  /*12310*/  IMAD R6, R8, R13, R10 ;  /* 0x0000000d08067224 */ /* 0x000fe400078e020a */
[----:B-1----:R-:W-:Y:S01]  /*12320*/  IMAD.MOV.U32 R15, RZ, RZ, R3 ;  /* 0x000000ffff0f7224 */ /* 0x002fe200078e0003 */
[----:B------:R-:W-:Y:S01]  /*12330*/  IABS R3, R7 ;  /* 0x0000000700037213 */ /* 0x000fe20000000000 */
[----:B------:R-:W-:Y:S01]  /*12340*/  @!P2 IMAD.IADD R12, R12, 0x1, -R8 ;  /* 0x000000010c0ca824 */ /* 0x000fe200078e0a08 */
[----:B------:R-:W-:Y:S01]  /*12350*/  ISETP.GT.U32.AND P2, PT, R8, R6, PT ;  /* 0x000000060800720c */ /* 0x000fe20003f44070 */
[----:B------:R-:W-:Y:S01]  /*12360*/  @!P6 IMAD.MOV R15, RZ, RZ, -R15 ;  /* 0x000000ffff0fe224 */ /* 0x000fe200078e0a0f */
[----:B------:R-:W-:Y:S01]  /*12370*/  ISETP.GE.AND P6, PT, R11, RZ, PT ;  /* 0x000000ff0b00720c */ /* 0x000fe20003fc6270 */
[----:B------:R-:W-:-:S02]  /*12380*/  VIADD R10, R0, 0x15a ;  /* 0x0000015a000a7836 */ /* 0x000fc40000000000 */
[----:B------:R-:W-:Y:S01]  /*12390*/  IMAD.MOV.U32 R16, RZ, RZ, R4 ;  /* 0x000000ffff107224 */ /* 0x000fe200078e0004 */
[----:B------:R0:W-:Y:S01]  /*123a0*/  STL [R1+0x93c], R15 ;  /* 0x00093c0f01007387 */ /* 0x0001e20000100800 */
[----:B------:R-:W-:Y:S01]  /*123b0*/  @!P4 IMAD.IADD R2, R2, 0x1, -R8 ;  /* 0x000000010202c824 */ /* 0x000fe200078e0a08 */
[----:B------:R-:W-:Y:S01]  /*123c0*/  IABS R14, R10 ;  /* 0x0000000a000e7213 */ /* 0x000fe20000000000 */
[----:B------:R-:W-:Y:S01]  /*123d0*/  VIADD R11, R0, 0x15b ;  /* 0x0000015b000b7836 */ /* 0x000fe20000000000 */
[----:B------:R-:W-:Y:S01]  /*123e0*/  ISETP.GE.AND P4, PT, R7, RZ, PT ;  /* 0x000000ff0700720c */ /* 0x000fe20003f86270 */
[----:B------:R-:W-:Y:S01]  /*123f0*/  @!P0 IMAD.MOV R16, RZ, RZ, -R16 ;  /* 0x000000ffff108224 */ /* 0x000fe200078e0a10 */
[----:B------:R-:W-:Y:S01]  /*12400*/  ISETP.GT.U32.AND P0, PT, R8, R2, PT ;  /* 0x000000020800720c */ /* 0x000fe20003f04070 */
[----:B------:R-:W-:Y:S01]  /*12410*/  @!P2 IMAD.IADD R6, R6, 0x1, -R8 ;  /* 0x000000010606a824 */ /* 0x000fe200078e0a08 */
[----:B------:R-:W-:Y:S01]  /*12420*/  IABS R13, R11 ;  /* 0x0000000b000d7213 */ /* 0x000fe20000000000 */
[----:B------:R-:W-:Y:S01]  /*12430*/  IMAD.MOV.U32 R4, RZ, RZ, R14 ;  /* 0x000000ffff047224 */ /* 0x000fe200078e000e */
[----:B------:R1:W-:Y:S01]  /*12440*/  STL [R1+0x94c], R16 ;  /* 0x00094c1001007387 */ /* 0x0003e20000100800 */
[----:B0-----:R-:W-:Y:S01]  /*12450*/  IMAD.HI.U32 R15, R9, R3, RZ ;  /* 0x00000003090f7227 */ /* 0x001fe200078e00ff */
[----:B------:R-:W-:-:S03]  /*12460*/  ISETP.GT.U32.AND P2, PT, R8, R6, PT ;  /* 0x000000060800720c */ /* 0x000fc60003f44070 */
[----:B------:R-:W-:Y:S02]  /*12470*/  IMAD.MOV R15, RZ, RZ, -R15 ;  /* 0x000000ffff0f7224 */ /* 0x000fe400078e0a0f */
[----:B------:R-:W-:Y:S02]  /*12480*/  IMAD.MOV.U32 R14, RZ, RZ, R5 ;  /* 0x000000ffff0e7224 */ /* 0x000fe400078e0005 */
[----:B------:R-:W-:Y:S02]  /*12490*/  IMAD R3, R8, R15, R3 ;  /* 0x0000000f08037224 */ /* 0x000fe400078e0203 */
[----:B------:R-:W-:-:S04]  /*124a0*/  IMAD.HI.U32 R7, R9, R4, RZ ;  /* 0x0000000409077227 */ /* 0x000fc800078e00ff */
[----:B------:R-:W-:Y:S01]  /*124b0*/  @!P5 IMAD.MOV R14, RZ, RZ, -R14 ;  /* 0x000000ffff0ed224 */ /* 0x000fe200078e0a0e */
[----:B------:R-:W-:Y:S01]  /*124c0*/  ISETP.GT.U32.AND P5, PT, R8, R3, PT ;  /* 0x000000030800720c */ /* 0x000fe20003fa4070 */
[----:B------:R-:W-:-:S03]  /*124d0*/  IMAD.HI.U32 R5, R9, R13, RZ ;  /* 0x0000000d09057227 */ /* 0x000fc600078e00ff */
[----:B------:R0:W-:Y:S01]  /*124e0*/  STL [R1+0x95c], R14 ;  /* 0x00095c0e01007387 */ /* 0x0001e20000100800 */
[----:B------:R-:W-:Y:S02]  /*124f0*/  IMAD.MOV R7, RZ, RZ, -R7 ;  /* 0x000000ffff077224 */ /* 0x000fe400078e0a07 */
[--C-:B------:R-:W-:Y:S01]  /*12500*/  @!P0 IMAD.IADD R2, R2, 0x1, -R8.reuse ;  /* 0x0000000102028824 */ /* 0x100fe200078e0a08 */
[----:B------:R-:W-:Y:S01]  /*12510*/  ISETP.GE.AND P0, PT, R11, RZ, PT ;  /* 0x000000ff0b00720c */ /* 0x000fe20003f06270 */
[----:B------:R-:W-:Y:S02]  /*12520*/  @!P2 IMAD.IADD R6, R6, 0x1, -R8 ;  /* 0x000000010606a824 */ /* 0x000fe400078e0a08 */
[----:B-1----:R-:W-:Y:S02]  /*12530*/  IMAD.MOV.U32 R16, RZ, RZ, R2 ;  /* 0x000000ffff107224 */ /* 0x002fe400078e0002 */
[----:B------:R-:W-:Y:S02]  /*12540*/  @!P5 IMAD.IADD R3, R3, 0x1, -R8 ;  /* 0x000000010303d824 */ /* 0x000fe400078e0a08 */
[----:B0-----:R-:W-:-:S02]  /*12550*/  IMAD.MOV R14, RZ, RZ, -R5 ;  /* 0x000000ffff0e7224 */ /* 0x001fc400078e0a05 */
[C---:B------:R-:W-:Y:S01]  /*12560*/  IMAD R5, R8.reuse, R7, R4 ;  /* 0x0000000708057224 */ /* 0x040fe200078e0204 */
[C---:B------:R-:W-:Y:S01]  /*12570*/  ISETP.GT.U32.AND P5, PT, R8.reuse, R3, PT ;  /* 0x000000030800720c */ /* 0x040fe20003fa4070 */
[C---:B------:R-:W-:Y:S02]  /*12580*/  IMAD R14, R8.reuse, R14, R13 ;  /* 0x0000000e080e7224 */ /* 0x040fe400078e020d */
[----:B------:R-:W-:Y:S01]  /*12590*/  @!P6 IMAD.MOV R16, RZ, RZ, -R16 ;  /* 0x000000ffff10e224 */ /* 0x000fe200078e0a10 */
[----:B------:R-:W-:Y:S01]  /*125a0*/  ISETP.GT.U32.AND P2, PT, R8, R5, PT ;  /* 0x000000050800720c */ /* 0x000fe20003f44070 */
[----:B------:R-:W-:Y:S01]  /*125b0*/  VIADD R11, R0, 0x15c ;  /* 0x0000015c000b7836 */ /* 0x000fe20000000000 */
[----:B------:R-:W-:Y:S01]  /*125c0*/  ISETP.GT.U32.AND P6, PT, R8, R14, PT ;  /* 0x0000000e0800720c */ /* 0x000fe20003fc4070 */
[----:B------:R-:W-:Y:S01]  /*125d0*/  @!P1 IMAD.MOV R12, RZ, RZ, -R12 ;  /* 0x000000ffff0c9224 */ /* 0x000fe200078e0a0c */
[----:B------:R-:W-:Y:S01]  /*125e0*/  ISETP.GE.AND P1, PT, R10, RZ, PT ;  /* 0x000000ff0a00720c */ /* 0x000fe20003f26270 */
[C---:B------:R-:W-:Y:S01]  /*125f0*/  VIADD R4, R0.reuse, 0x15e ;  /* 0x0000015e00047836 */ /* 0x040fe20000000000 */
[----:B------:R-:W-:Y:S01]  /*12600*/  IABS R10, R11 ;  /* 0x0000000b000a7213 */ /* 0x000fe20000000000 */
[----:B------:R-:W-:Y:S01]  /*12610*/  VIADD R7, R0, 0x15d ;  /* 0x0000015d00077836 */ /* 0x000fe20000000000 */
[----:B------:R0:W-:Y:S01]  /*12620*/  STL [R1+0x96c], R12 ;  /* 0x00096c0c01007387 */ /* 0x0001e20000100800 */
[----:B------:R-:W-:Y:S01]  /*12630*/  IMAD.MOV.U32 R15, RZ, RZ, R6 ;  /* 0x000000ffff0f7224 */ /* 0x000fe200078e0006 */
[----:B------:R-:W-:Y:S01]  /*12640*/  IABS R2, R4 ;  /* 0x0000000400027213 */ /* 0x000fe20000000000 */
[--C-:B------:R-:W-:Y:S01]  /*12650*/  @!P5 IMAD.IADD R3, R3, 0x1, -R8.reuse ;  /* 0x000000010303d824 */ /* 0x100fe200078e0a08 */
[----:B------:R-:W-:Y:S01]  /*12660*/  STL [R1+0x97c], R16 ;  /* 0x00097c1001007387 */ /* 0x000fe20000100800 */
[--C-:B------:R-:W-:Y:S01]  /*12670*/  @!P2 IMAD.IADD R5, R5, 0x1, -R8.reuse ;  /* 0x000000010505a824 */ /* 0x100fe200078e0a08 */
[----:B------:R-:W-:Y:S01]  /*12680*/  ISETP.GE.AND P5, PT, R7, RZ, PT ;  /* 0x000000ff0700720c */ /* 0x000fe20003fa6270 */
[----:B------:R-:W-:-:S02]  /*12690*/  @!P6 IMAD.IADD R14, R14, 0x1, -R8 ;  /* 0x000000010e0ee824 */ /* 0x000fc400078e0a08 */
[----:B------:R-:W-:Y:S01]  /*126a0*/  IMAD.HI.U32 R6, R9, R10, RZ ;  /* 0x0000000a09067227 */ /* 0x000fe200078e00ff */
[C---:B------:R-:W-:Y:S02]  /*126b0*/  ISETP.GT.U32.AND P2, PT, R8.reuse, R5, PT ;  /* 0x000000050800720c */ /* 0x040fe40003f44070 */
[----:B0-----:R-:W-:Y:S01]  /*126c0*/  IABS R12, R7 ;  /* 0x00000007000c7213 */ /* 0x001fe20000000000 */
[----:B------:R-:W-:Y:S01]  /*126d0*/  @!P3 IMAD.MOV R15, RZ, RZ, -R15 ;  /* 0x000000ffff0fb224 */ /* 0x000fe200078e0a0f */
[----:B------:R-:W-:Y:S01]  /*126e0*/  ISETP.GE.AND P3, PT, R11, RZ, PT ;  /* 0x000000ff0b00720c */ /* 0x000fe20003f66270 */
[----:B------:R-:W-:Y:S01]  /*126f0*/  IMAD.MOV.U32 R11, RZ, RZ, R2 ;  /* 0x000000ffff0b7224 */ /* 0x000fe200078e0002 */
[----:B------:R-:W-:Y:S01]  /*12700*/  ISETP.GT.U32.AND P6, PT, R8, R14, PT ;  /* 0x0000000e0800720c */ /* 0x000fe20003fc4070 */
[----:B------:R-:W-:Y:S01]  /*12710*/  IMAD.MOV.U32 R13, RZ, RZ, R3 ;  /* 0x000000ffff0d7224 */ /* 0x000fe200078e0003 */
[----:B------:R-:W-:Y:S01]  /*12720*/  STL [R1+0x1b8], R15 ;  /* 0x0001b80f01007387 */ /* 0x000fe20000100800 */
[----:B------:R-:W-:-:S02]  /*12730*/  IMAD.MOV R2, RZ, RZ, -R6 ;  /* 0x000000ffff027224 */ /* 0x000fc400078e0a06 */
[----:B------:R-:W-:-:S04]  /*12740*/  IMAD.HI.U32 R6, R9, R12, RZ ;  /* 0x0000000c09067227 */ /* 0x000fc800078e00ff */
[----:B------:R-:W-:Y:S01]  /*12750*/  @!P4 IMAD.MOV R13, RZ, RZ, -R13 ;  /* 0x000000ffff0dc224 */ /* 0x000fe200078e0a0d */
[----:B------:R-:W-:Y:S01]  /*12760*/  ISETP.GE.AND P4, PT, R4, RZ, PT ;  /* 0x000000ff0400720c */ /* 0x000fe20003f86270 */
[----:B------:R-:W-:Y:S02]  /*12770*/  IMAD.MOV R6, RZ, RZ, -R6 ;  /* 0x000000ffff067224 */ /* 0x000fe400078e0a06 */
[----:B------:R-:W-:Y:S01]  /*12780*/  @!P2 IMAD.IADD R5, R5, 0x1, -R8 ;  /* 0x000000010505a824 */ /* 0x000fe200078e0a08 */
[----:B------:R0:W-:Y:S01]  /*12790*/  STL [R1+0x1bc], R13 ;  /* 0x0001bc0d01007387 */ /* 0x0001e20000100800 */
[----:B------:R-:W-:Y:S02]  /*127a0*/  IMAD R2, R8, R2, R10 ;  /* 0x0000000208027224 */ /* 0x000fe400078e020a */
[----:B------:R-:W-:-:S03]  /*127b0*/  IMAD.HI.U32 R7, R9, R11, RZ ;  /* 0x0000000b09077227 */ /* 0x000fc600078e00ff */
[C---:B------:R-:W-:Y:S01]  /*127c0*/  ISETP.GT.U32.AND P2, PT, R8.reuse, R2, PT ;  /* 0x000000020800720c */ /* 0x040fe20003f44070 */
[----:B------:R-:W-:Y:S02]  /*127d0*/  IMAD R3, R8, R6, R12 ;  /* 0x0000000608037224 */ /* 0x000fe400078e020c */
[----:B------:R-:W-:Y:S02]  /*127e0*/  IMAD.MOV R7, RZ, RZ, -R7 ;  /* 0x000000ffff077224 */ /* 0x000fe400078e0a07 */
[----:B0-----:R-:W-:Y:S02]  /*127f0*/  IMAD.MOV.U32 R13, RZ, RZ, R5 ;  /* 0x000000ffff0d7224 */ /* 0x001fe400078e0005 */
[----:B------:R-:W-:Y:S02]  /*12800*/  @!P6 IMAD.IADD R14, R14, 0x1, -R8 ;  /* 0x000000010e0ee824 */ /* 0x000fe400078e0a08 */
[----:B------:R-:W-:Y:S01]  /*12810*/  @!P1 IMAD.MOV R13, RZ, RZ, -R13 ;  /* 0x000000ffff0d9224 */ /* 0x000fe200078e0a0d */
[C---:B------:R-:W-:Y:S01]  /*12820*/  ISETP.GT.U32.AND P1, PT, R8.reuse, R3, PT ;  /* 0x000000030800720c */ /* 0x040fe20003f24070 */
[----:B------:R-:W-:-:S02]  /*12830*/  IMAD R4, R8, R7, R11 ;  /* 0x0000000708047224 */ /* 0x000fc400078e020b */
[----:B------:R-:W-:Y:S01]  /*12840*/  IMAD.MOV.U32 R16, RZ, RZ, R14 ;  /* 0x000000ffff107224 */ /* 0x000fe200078e000e */
[----:B------:R0:W-:Y:S01]  /*12850*/  STL [R1+0x98c], R13 ;  /* 0x00098c0d01007387 */ /* 0x0001e20000100800 */
[----:B------:R-:W-:Y:S02]  /*12860*/  VIADD R10, R0, 0x15f ;  /* 0x0000015f000a7836 */ /* 0x000fe40000000000 */
[----:B------:R-:W-:Y:S01]  /*12870*/  @!P0 IMAD.MOV R16, RZ, RZ, -R16 ;  /* 0x000000ffff108224 */ /* 0x000fe200078e0a10 */
[----:B------:R-:W-:Y:S01]  /*12880*/  ISETP.GT.U32.AND P0, PT, R8, R4, PT ;  /* 0x000000040800720c */ /* 0x000fe20003f04070 */
[--C-:B------:R-:W-:Y:S01]  /*12890*/  @!P2 IMAD.IADD R2, R2, 0x1, -R8.reuse ;  /* 0x000000010202a824 */ /* 0x100fe200078e0a08 */
[----:B------:R-:W-:Y:S01]  /*128a0*/  ISETP.GE.AND P6, PT, R10, RZ, PT ;  /* 0x000000ff0a00720c */ /* 0x000fe20003fc6270 */
[----:B------:R-:W-:Y:S01]  /*128b0*/  VIADD R5, R0, 0x160 ;  /* 0x0000016000057836 */ /* 0x000fe20000000000 */
[----:B------:R-:W-:Y:S01]  /*128c0*/  IABS R10, R10 ;  /* 0x0000000a000a7213 */ /* 0x000fe20000000000 */
[--C-:B------:R-:W-:Y:S01]  /*128d0*/  @!P1 IMAD.IADD R3, R3, 0x1, -R8.reuse ;  /* 0x0000000103039824 */ /* 0x100fe200078e0a08 */
[----:B------:R-:W-:Y:S01]  /*128e0*/  ISETP.GT.U32.AND P2, PT, R8, R2, PT ;  /* 0x000000020800720c */ /* 0x000fe20003f44070 */
[----:B------:R-:W-:Y:S01]  /*128f0*/  VIADD R7, R0, 0x162 ;  /* 0x0000016200077836 */ /* 0x000fe20000000000 */
[----:B------:R-:W-:Y:S01]  /*12900*/  IABS R11, R5 ;  /* 0x00000005000b7213 */ /* 0x000fe20000000000 */
[----:B------:R-:W-:Y:S01]  /*12910*/  IMAD.HI.U32 R14, R9, R10, RZ ;  /* 0x0000000a090e7227 */ /* 0x000fe200078e00ff */
[----:B------:R-:W-:Y:S01]  /*12920*/  ISETP.GT.U32.AND P1, PT, R8, R3, PT ;  /* 0x000000030800720c */ /* 0x000fe20003f24070 */
[----:B------:R1:W-:Y:S01]  /*12930*/  STL [R1+0x99c], R16 ;  /* 0x00099c1001007387 */ /* 0x0003e20000100800 */
[----:B0-----:R-:W-:Y:S01]  /*12940*/  IABS R13, R7 ;  /* 0x00000007000d7213 */ /* 0x001fe20000000000 */
[----:B------:R-:W-:-:S02]  /*12950*/  @!P0 IMAD.IADD R4, R4, 0x1, -R8 ;  /* 0x0000000104048824 */ /* 0x000fc400078e0a08 */
[----:B------:R-:W-:Y:S02]  /*12960*/  IMAD.MOV R14, RZ, RZ, -R14 ;  /* 0x000000ffff0e7224 */ /* 0x000fe400078e0a0e */
[----:B------:R-:W-:Y:S01]  /*12970*/  VIADD R6, R0, 0x161 ;  /* 0x0000016100067836 */ /* 0x000fe20000000000 */
[----:B------:R-:W-:Y:S01]  /*12980*/  ISETP.GT.U32.AND P0, PT, R8, R4, PT ;  /* 0x000000040800720c */ /* 0x000fe20003f04070 */
[----:B------:R-:W-:-:S03]  /*12990*/  IMAD.HI.U32 R15, R9, R11, RZ ;  /* 0x0000000b090f7227 */ /* 0x000fc600078e00ff */
[----:B------:R-:W-:Y:S01]  /*129a0*/  IABS R12, R6 ;  /* 0x00000006000c7213 */ /* 0x000fe20000000000 */
[----:B------:R-:W-:Y:S02]  /*129b0*/  IMAD R10, R8, R14, R10 ;  /* 0x0000000e080a7224 */ /* 0x000fe400078e020a */
[----:B------:R-:W-:Y:S02]  /*129c0*/  IMAD.MOV R15, RZ, RZ, -R15 ;  /* 0x000000ffff0f7224 */ /* 0x000fe400078e0a0f */
[--C-:B------:R-:W-:Y:S01]  /*129d0*/  @!P2 IMAD.IADD R2, R2, 0x1, -R8.reuse ;  /* 0x000000010202a824 */ /* 0x100fe200078e0a08 */
[----:B------:R-:W-:Y:S01]  /*129e0*/  ISETP.GE.AND P2, PT, R5, RZ, PT ;  /* 0x000000ff0500720c */ /* 0x000fe20003f46270 */
[----:B------:R-:W-:Y:S01]  /*129f0*/  @!P1 IMAD.IADD R3, R3, 0x1, -R8 ;  /* 0x0000000103039824 */ /* 0x000fe200078e0a08 */
[C---:B------:R-:W-:Y:S01]  /*12a00*/  ISETP.GT.U32.AND P1, PT, R8.reuse, R10, PT ;  /* 0x0000000a0800720c */ /* 0x040fe20003f24070 */
[----:B------:R-:W-:Y:S02]  /*12a10*/  IMAD R11, R8, R15, R11 ;  /* 0x0000000f080b7224 */ /* 0x000fe400078e020b */
[----:B------:R-:W-:-:S02]  /*12a20*/  IMAD.MOV.U32 R18, RZ, RZ, R2 ;  /* 0x000000ffff127224 */ /* 0x000fc400078e0002 */
[----:B------:R-:W-:-:S04]  /*12a30*/  IMAD.HI.U32 R5, R9, R13, RZ ;  /* 0x0000000d09057227 */ /* 0x000fc800078e00ff */
[----:B-1----:R-:W-:-:S04]  /*12a40*/  IMAD.HI.U32 R16, R9, R12, RZ ;  /* 0x0000000c09107227 */ /* 0x002fc800078e00ff */
[----:B------:R-:W-:Y:S01]  /*12a50*/  @!P3 IMAD.MOV R18, RZ, RZ, -R18 ;  /* 0x000000ffff12b224 */ /* 0x000fe200078e0a12 */
[----:B------:R-:W-:Y:S01]  /*12a60*/  ISETP.GT.U32.AND P3, PT, R8, R11, PT ;  /* 0x0000000b0800720c */ /* 0x000fe20003f64070 */
[----:B------:R-:W-:Y:S02]  /*12a70*/  IMAD.MOV R5, RZ, RZ, -R5 ;  /* 0x000000ffff057224 */ /* 0x000fe400078e0a05 */
[----:B------:R-:W-:Y:S01]  /*12a80*/  @!P0 IMAD.IADD R4, R4, 0x1, -R8 ;  /* 0x0000000104048824 */ /* 0x000fe200078e0a08 */
[----:B------:R0:W-:Y:S01]  /*12a90*/  STL [R1+0x9ac], R18 ;  /* 0x0009ac1201007387 */ /* 0x0001e20000100800 */
[----:B------:R-:W-:Y:S02]  /*12aa0*/  IMAD.MOV R16, RZ, RZ, -R16 ;  /* 0x000000ffff107224 */ /* 0x000fe400078e0a10 */
[----:B------:R-:W-:Y:S02]  /*12ab0*/  IMAD R13, R8, R5, R13 ;  /* 0x00000005080d7224 */ /* 0x000fe400078e020d */
[----:B------:R-:W-:-:S02]  /*12ac0*/  IMAD.MOV.U32 R14, RZ, RZ, R4 ;  /* 0x000000ffff0e7224 */ /* 0x000fc400078e0004 */
[----:B------:R-:W-:Y:S02]  /*12ad0*/  IMAD R12, R8, R16, R12 ;  /* 0x00000010080c7224 */ /* 0x000fe400078e020c */
[----:B------:R-:W-:Y:S02]  /*12ae0*/  @!P1 IMAD.IADD R10, R10, 0x1, -R8 ;  /* 0x000000010a0a9824 */ /* 0x000fe400078e0a08 */
[----:B------:R-:W-:Y:S01]  /*12af0*/  @!P4 IMAD.MOV R14, RZ, RZ, -R14 ;  /* 0x000000ffff0ec224 */ /* 0x000fe200078e0a0e */
[C---:B------:R-:W-:Y:S01]  /*12b00*/  ISETP.GT.U32.AND P4, PT, R8.reuse, R13, PT ;  /* 0x0000000d0800720c */ /* 0x040fe20003f84070 */
[--C-:B------:R-:W-:Y:S01]  /*12b10*/  @!P3 IMAD.IADD R11, R11, 0x1, -R8.reuse ;  /* 0x000000010b0bb824 */ /* 0x100fe200078e0a08 */
[----:B------:R-:W-:Y:S01]  /*12b20*/  ISETP.GT.U32.AND P0, PT, R8, R12, PT ;  /* 0x0000000c0800720c */ /* 0x000fe20003f04070 */
[----:B------:R-:W-:Y:S01]  /*12b30*/  VIADD R2, R0, 0x163 ;  /* 0x0000016300027836 */ /* 0x000fe20000000000 */
[----:B------:R-:W-:Y:S01]  /*12b40*/  ISETP.GT.U32.AND P1, PT, R8, R10, PT ;  /* 0x0000000a0800720c */ /* 0x000fe20003f24070 */
[----:B------:R-:W-:Y:S01]  /*12b50*/  VIADD R5, R0, 0x164 ;  /* 0x0000016400057836 */ /* 0x000fe20000000000 */
[----:B------:R-:W-:Y:S01]  /*12b60*/  ISETP.GT.U32.AND P3, PT, R8, R11, PT ;  /* 0x0000000b0800720c */ /* 0x000fe20003f64070 */
[----:B------:R-:W-:Y:S01]  /*12b70*/  IMAD.MOV.U32 R17, RZ, RZ, R3 ;  /* 0x000000ffff117224 */ /* 0x000fe200078e0003 */
[----:B------:R-:W-:Y:S01]  /*12b80*/  IABS R3, R2 ;  /* 0x0000000200037213 */ /* 0x000fe20000000000 */
[----:B0-----:R-:W-:Y:S01]  /*12b90*/  VIADD R18, R0, 0x16d ;  /* 0x0000016d00127836 */ /* 0x001fe20000000000 */
[----:B------:R-:W-:Y:S01]  /*12ba0*/  IABS R4, R5 ;  /* 0x0000000500047213 */ /* 0x000fe20000000000 */
[----:B------:R-:W-:Y:S01]  /*12bb0*/  @!P5 IMAD.MOV R17, RZ, RZ, -R17 ;  /* 0x000000ffff11d224 */ /* 0x000fe200078e0a11 */
[----:B------:R-:W-:Y:S01]  /*12bc0*/  ISETP.GE.AND P5, PT, R6, RZ, PT ;  /* 0x000000ff0600720c */ /* 0x000fe20003fa6270 */
[--C-:B------:R-:W-:Y:S01]  /*12bd0*/  @!P4 IMAD.IADD R13, R13, 0x1, -R8.reuse ;  /* 0x000000010d0dc824 */ /* 0x100fe200078e0a08 */
[----:B------:R-:W-:Y:S01]  /*12be0*/  IABS R19, R18 ;  /* 0x0000001200137213 */ /* 0x000fe20000000000 */
[--C-:B------:R-:W-:Y:S01]  /*12bf0*/  @!P0 IMAD.IADD R12, R12, 0x1, -R8.reuse ;  /* 0x000000010c0c8824 */ /* 0x100fe200078e0a08 */
[----:B------:R0:W-:Y:S01]  /*12c00*/  STL [R1+0x9bc], R17 ;  /* 0x0009bc1101007387 */ /* 0x0001e20000100800 */
[----:B------:R-:W-:Y:S01]  /*12c10*/  @!P1 IMAD.IADD R10, R10, 0x1, -R8 ;  /* 0x000000010a0a9824 */ /* 0x000fe200078e0a08 */
[----:B------:R-:W-:Y:S01]  /*12c20*/  ISETP.GE.AND P1, PT, R7, RZ, PT ;  /* 0x000000ff0700720c */ /* 0x000fe20003f26270 */
[C---:B------:R-:W-:Y:S01]  /*12c30*/  IMAD.HI.U32 R15, R9.reuse, R3, RZ ;  /* 0x00000003090f7227 */ /* 0x040fe200078e00ff */
[C---:B------:R-:W-:Y:S01]  /*12c40*/  ISETP.GT.U32.AND P4, PT, R8.reuse, R13, PT ;  /* 0x0000000d0800720c */ /* 0x040fe20003f84070 */
[----:B------:R1:W-:Y:S01]  /*12c50*/  STL [R1+0x9cc], R14 ;  /* 0x0009cc0e01007387 */ /* 0x0003e20000100800 */
[----:B------:R-:W-:Y:S01]  /*12c60*/  ISETP.GT.U32.AND P0, PT, R8, R12, PT ;  /* 0x0000000c0800720c */ /* 0x000fe20003f04070 */
[----:B------:R-:W-:-:S04]  /*12c70*/  IMAD.HI.U32 R7, R9, R4, RZ ;  /* 0x0000000409077227 */ /* 0x000fc800078e00ff */
[----:B0-----:R-:W-:Y:S02]  /*12c80*/  IMAD.MOV.U32 R17, RZ, RZ, R10 ;  /* 0x000000ffff117224 */ /* 0x001fe400078e000a */
[----:B------:R-:W-:Y:S02]  /*12c90*/  @!P3 IMAD.IADD R11, R11, 0x1, -R8 ;  /* 0x000000010b0bb824 */ /* 0x000fe400078e0a08 */
[----:B------:R-:W-:Y:S02]  /*12ca0*/  IMAD.MOV R15, RZ, RZ, -R15 ;  /* 0x000000ffff0f7224 */ /* 0x000fe400078e0a0f */
[----:B------:R-:W-:Y:S02]  /*12cb0*/  IMAD.MOV R7, RZ, RZ, -R7 ;  /* 0x000000ffff077224 */ /* 0x000fe400078e0a07 */
[----:B------:R-:W-:Y:S01]  /*12cc0*/  @!P6 IMAD.MOV R17, RZ, RZ, -R17 ;  /* 0x000000ffff11e224 */ /* 0x000fe200078e0a11 */
[----:B------:R-:W-:Y:S01]  /*12cd0*/  ISETP.GE.AND P6, PT, R2, RZ, PT ;  /* 0x000000ff0200720c */ /* 0x000fe20003fc6270 */
[----:B------:R-:W-:-:S02]  /*12ce0*/  IMAD.MOV.U32 R16, RZ, RZ, R11 ;  /* 0x000000ffff107224 */ /* 0x000fc400078e000b */
[----:B------:R-:W-:Y:S01]  /*12cf0*/  VIADD R6, R0, 0x166 ;  /* 0x0000016600067836 */ /* 0x000fe20000000000 */
[----:B------:R-:W-:Y:S01]  /*12d00*/  STL [R1+0x9dc], R17 ;  /* 0x0009dc1101007387 */ /* 0x000fe20000100800 */
[C---:B------:R-:W-:Y:S02]  /*12d10*/  IMAD R3, R8.reuse, R15, R3 ;  /* 0x0000000f08037224 */ /* 0x040fe400078e0203 */
[C---:B------:R-:W-:Y:S01]  /*12d20*/  IMAD R2, R8.reuse, R7, R4 ;  /* 0x0000000708027224 */ /* 0x040fe200078e0204 */
[----:B-1----:R-:W-:Y:S01]  /*12d30*/  IABS R14, R6 ;  /* 0x00000006000e7213 */ /* 0x002fe20000000000 */
[----:B------:R-:W-:Y:S01]  /*12d40*/  @!P2 IMAD.MOV R16, RZ, RZ, -R16 ;  /* 0x000000ffff10a224 */ /* 0x000fe200078e0a10 */
[C---:B------:R-:W-:Y:S01]  /*12d50*/  ISETP.GT.U32.AND P3, PT, R8.reuse, R3, PT ;  /* 0x000000030800720c */ /* 0x040fe20003f64070 */
[--C-:B------:R-:W-:Y:S01]  /*12d60*/  @!P4 IMAD.IADD R13, R13, 0x1, -R8.reuse ;  /* 0x000000010d0dc824 */ /* 0x100fe200078e0a08 */
[----:B------:R-:W-:Y:S01]  /*12d70*/  ISETP.GT.U32.AND P4, PT, R8, R2, PT ;  /* 0x000000020800720c */ /* 0x000fe20003f84070 */
[----:B------:R-:W-:Y:S01]  /*12d80*/  @!P0 IMAD.IADD R12, R12, 0x1, -R8 ;  /* 0x000000010c0c8824 */ /* 0x000fe200078e0a08 */
[----:B------:R0:W-:Y:S01]  /*12d90*/  STL [R1+0x1b0], R16 ;  /* 0x0001b01001007387 */ /* 0x0001e20000100800 */
[----:B------:R-:W-:Y:S01]  /*12da0*/  VIADD R4, R0, 0x167 ;  /* 0x0000016700047836 */ /* 0x000fe20000000000 */
[----:B------:R-:W-:Y:S01]  /*12db0*/  ISETP.GE.AND P2, PT, R5, RZ, PT ;  /* 0x000000ff0500720c */ /* 0x000fe20003f46270 */
[----:B------:R-:W-:Y:S01]  /*12dc0*/  IMAD.HI.U32 R10, R9, R14, RZ ;  /* 0x0000000e090a7227 */ /* 0x000fe200078e00ff */
[----:B------:R-:W-:-:S03]  /*12dd0*/  ISETP.GE.AND P0, PT, R6, RZ, PT ;  /* 0x000000ff0600720c */ /* 0x000fc60003f06270 */
[----:B------:R-:W-:Y:S02]  /*12de0*/  IMAD.MOV R10, RZ, RZ, -R10 ;  /* 0x000000ffff0a7224 */ /* 0x000fe400078e0a0a */
[----:B------:R-:W-:Y:S02]  /*12df0*/  VIADD R5, R0, 0x168 ;  /* 0x0000016800057836 */ /* 0x000fe40000000000 */
[----:B0-----:R-:W-:Y:S02]  /*12e00*/  IMAD.MOV.U32 R16, RZ, RZ, R12 ;  /* 0x000000ffff107224 */ /* 0x001fe400078e000c */
[----:B------:R-:W-:Y:S02]  /*12e10*/  IMAD.MOV.U32 R11, RZ, RZ, R13 ;  /* 0x000000ffff0b7224 */ /* 0x000fe400078e000d */
[----:B------:R-:W-:Y:S01]  /*12e20*/  @!P5 IMAD.MOV R16, RZ, RZ, -R16 ;  /* 0x000000ffff10d224 */ /* 0x000fe200078e0a10 */
[----:B------:R-:W-:Y:S01]  /*12e30*/  ISETP.GE.AND P5, PT, R4, RZ, PT ;  /* 0x000000ff0400720c */ /* 0x000fe20003fa6270 */
[----:B------:R-:W-:Y:S01]  /*12e40*/  @!P3 IMAD.IADD R3, R3, 0x1, -R8 ;  /* 0x000000010303b824 */ /* 0x000fe200078e0a08 */
[----:B------:R-:W-:Y:S01]  /*12e50*/  IABS R4, R4 ;  /* 0x0000000400047213 */ /* 0x000fe20000000000 */
[----:B------:R-:W-:Y:S01]  /*12e60*/  IMAD R15, R8, R10, R14 ;  /* 0x0000000a080f7224 */ /* 0x000fe200078e020e */
[----:B------:R-:W-:Y:S01]  /*12e70*/  IABS R14, R5 ;  /* 0x00000005000e7213 */ /* 0x000fe20000000000 */
[----:B------:R-:W-:Y:S01]  /*12e80*/  @!P1 IMAD.MOV R11, RZ, RZ, -R11 ;  /* 0x000000ffff0b9224 */ /* 0x000fe200078e0a0b */
[----:B------:R-:W-:Y:S01]  /*12e90*/  ISETP.GE.AND P1, PT, R5, RZ, PT ;  /* 0x000000ff0500720c */ /* 0x000fe20003f26270 */
[----:B------:R-:W-:Y:S01]  /*12ea0*/  @!P4 IMAD.IADD R2, R2, 0x1, -R8 ;  /* 0x000000010202c824 */ /* 0x000fe200078e0a08 */
[----:B------:R-:W-:Y:S01]  /*12eb0*/  STL [R1+0x1b4], R16 ;  /* 0x0001b41001007387 */ /* 0x000fe20000100800 */
[----:B------:R-:W-:Y:S01]  /*12ec0*/  IMAD.MOV.U32 R5, RZ, RZ, R4 ;  /* 0x000000ffff057224 */ /* 0x000fe200078e0004 */
[C---:B------:R-:W-:Y:S01]  /*12ed0*/  ISETP.GT.U32.AND P3, PT, R8.reuse, R3, PT ;  /* 0x000000030800720c */ /* 0x040fe20003f64070 */
[----:B------:R-:W-:Y:S01]  /*12ee0*/  IMAD.HI.U32 R10, R9, R14, RZ ;  /* 0x0000000e090a7227 */ /* 0x000fe200078e00ff */
[----:B------:R0:W-:Y:S01]  /*12ef0*/  STL [R1+0x9ec], R11 ;  /* 0x0009ec0b01007387 */ /* 0x0001e20000100800 */
[----:B------:R-:W-:-:S02]  /*12f00*/  ISETP.GT.U32.AND P4, PT, R8, R2, PT ;  /* 0x000000020800720c */ /* 0x000fc40003f84070 */
[----:B------:R-:W-:Y:S02]  /*12f10*/  IMAD.MOV R10, RZ, RZ, -R10 ;  /* 0x000000ffff0a7224 */ /* 0x000fe400078e0a0a */
[----:B------:R-:W-:Y:S02]  /*12f20*/  VIADD R4, R0, 0x169 ;  /* 0x0000016900047836 */ /* 0x000fe40000000000 */
[----:B------:R-:W-:Y:S02]  /*12f30*/  IMAD R14, R8, R10, R14 ;  /* 0x0000000a080e7224 */ /* 0x000fe400078e020e */
[----:B------:R-:W-:Y:S01]  /*12f40*/  VIADD R6, R0, 0x16a ;  /* 0x0000016a00067836 */ /* 0x000fe20000000000 */
[----:B------:R-:W-:Y:S01]  /*12f50*/  IABS R7, R4 ;  /* 0x0000000400077213 */ /* 0x000fe20000000000 */
[----:B0-----:R-:W-:-:S03]  /*12f60*/  IMAD.HI.U32 R11, R9, R5, RZ ;  /* 0x00000005090b7227 */ /* 0x001fc600078e00ff */
[----:B------:R-:W-:Y:S01]  /*12f70*/  IABS R12, R6 ;  /* 0x00000006000c7213 */ /* 0x000fe20000000000 */
[----:B------:R-:W-:Y:S02]  /*12f80*/  IMAD.MOV R11, RZ, RZ, -R11 ;  /* 0x000000ffff0b7224 */ /* 0x000fe400078e0a0b */
[--C-:B------:R-:W-:Y:S01]  /*12f90*/  @!P3 IMAD.IADD R3, R3, 0x1, -R8.reuse ;  /* 0x000000010303b824 */ /* 0x100fe200078e0a08 */
[C---:B------:R-:W-:Y:S01]  /*12fa0*/  ISETP.GT.U32.AND P3, PT, R8.reuse, R15, PT ;  /* 0x0000000f0800720c */ /* 0x040fe20003f64070 */
[----:B------:R-:W-:Y:S02]  /*12fb0*/  IMAD R5, R8, R11, R5 ;  /* 0x0000000b08057224 */ /* 0x000fe400078e0205 */
[----:B------:R-:W-:Y:S02]  /*12fc0*/  @!P4 IMAD.IADD R2, R2, 0x1, -R8 ;  /* 0x000000010202c824 */ /* 0x000fe400078e0a08 */
[----:B------:R-:W-:Y:S01]  /*12fd0*/  IMAD.MOV.U32 R16, RZ, RZ, R3 ;  /* 0x000000ffff107224 */ /* 0x000fe200078e0003 */
[----:B------:R-:W-:Y:S01]  /*12fe0*/  ISETP.GT.U32.AND P4, PT, R8, R5, PT ;  /* 0x000000050800720c */ /* 0x000fe20003f84070 */
[----:B------:R-:W-:-:S04]  /*12ff0*/  IMAD.HI.U32 R10, R9, R7, RZ ;  /* 0x00000007090a7227 */ /* 0x000fc800078e00ff */
[----:B------:R-:W-:Y:S01]  /*13000*/  @!P6 IMAD.MOV R16, RZ, RZ, -R16 ;  /* 0x000000ffff10e224 */ /* 0x000fe200078e0a10 */
[----:B------:R-:W-:Y:S01]  /*13010*/  ISETP.GT.U32.AND P6, PT, R8, R14, PT ;  /* 0x0000000e0800720c */ /* 0x000fe20003fc4070 */
[----:B------:R-:W-:Y:S02]  /*13020*/  IMAD.MOV R10, RZ, RZ, -R10 ;  /* 0x000000ffff0a7224 */ /* 0x000fe400078e0a0a */
[----:B------:R-:W-:Y:S01]  /*13030*/  IMAD.MOV.U32 R13, RZ, RZ, R2 ;  /* 0x000000ffff0d7224 */ /* 0x000fe200078e0002 */
[----:B------:R0:W-:Y:S01]  /*13040*/  STL [R1+0x9fc], R16 ;  /* 0x0009fc1001007387 */ /* 0x0001e20000100800 */
[----:B------:R-:W-:-:S04]  /*13050*/  IMAD.HI.U32 R11, R9, R12, RZ ;  /* 0x0000000c090b7227 */ /* 0x000fc800078e00ff */
[--C-:B------:R-:W-:Y:S02]  /*13060*/  @!P4 IMAD.IADD R5, R5, 0x1, -R8.reuse ;  /* 0x000000010505c824 */ /* 0x100fe400078e0a08 */
[----:B------:R-:W-:Y:S01]  /*13070*/  @!P2 IMAD.MOV R13, RZ, RZ, -R13 ;  /* 0x000000ffff0da224 */ /* 0x000fe200078e0a0d */
[----:B------:R-:W-:Y:S01]  /*13080*/  ISETP.GE.AND P2, PT, R4, RZ, PT ;  /* 0x000000ff0400720c */ /* 0x000fe20003f46270 */
[----:B------:R-:W-:Y:S01]  /*13090*/  @!P6 IMAD.IADD R14, R14, 0x1, -R8 ;  /* 0x000000010e0ee824 */ /* 0x000fe200078e0a08 */
[----:B------:R-:W-:Y:S01]  /*130a0*/  ISETP.GT.U32.AND P4, PT, R8, R5, PT ;  /* 0x000000050800720c */ /* 0x000fe20003f84070 */
[----:B0-----:R-:W-:Y:S01]  /*130b0*/  VIADD R16, R0, 0x16b ;  /* 0x0000016b00107836 */ /* 0x001fe20000000000 */
[----:B------:R0:W-:Y:S01]  /*130c0*/  STL [R1+0xa0c], R13 ;  /* 0x000a0c0d01007387 */ /* 0x0001e20000100800 */
[C---:B------:R-:W-:Y:S01]  /*130d0*/  IMAD R2, R8.reuse, R10, R7 ;  /* 0x0000000a08027224 */ /* 0x040fe200078e0207 */
[----:B------:R-:W-:Y:S01]  /*130e0*/  ISETP.GT.U32.AND P6, PT, R8, R14, PT ;  /* 0x0000000e0800720c */ /* 0x000fe20003fc4070 */
[----:B------:R-:W-:Y:S01]  /*130f0*/  IMAD.MOV R11, RZ, RZ, -R11 ;  /* 0x000000ffff0b7224 */ /* 0x000fe200078e0a0b */
[----:B------:R-:W-:Y:S01]  /*13100*/  IABS R7, R16 ;  /* 0x0000001000077213 */ /* 0x000fe20000000000 */
[----:B------:R-:W-:-:S02]  /*13110*/  VIADD R3, R0, 0x16c ;  /* 0x0000016c00037836 */ /* 0x000fc40000000000 */
[C---:B------:R-:W-:Y:S02]  /*13120*/  IMAD R12, R8.reuse, R11, R12 ;  /* 0x0000000b080c7224 */ /* 0x040fe400078e020c */
[--C-:B------:R-:W-:Y:S01]  /*13130*/  @!P3 IMAD.IADD R15, R15, 0x1, -R8.reuse ;  /* 0x000000010f0fb824 */ /* 0x100fe200078e0a08 */
[----:B------:R-:W-:Y:S01]  /*13140*/  IABS R22, R3 ;  /* 0x0000000300167213 */ /* 0x000fe20000000000 */
[----:B------:R-:W-:Y:S01]  /*13150*/  @!P4 IMAD.IADD R5, R5, 0x1, -R8 ;  /* 0x000000010505c824 */ /* 0x000fe200078e0a08 */
[C---:B------:R-:W-:Y:S01]  /*13160*/  ISETP.GT.U32.AND P4, PT, R8.reuse, R2, PT ;  /* 0x000000020800720c */ /* 0x040fe20003f84070 */
[----:B0-----:R-:W-:Y:S01]  /*13170*/  IMAD.HI.U32 R13, R9, R7, RZ ;  /* 0x00000007090d7227 */ /* 0x001fe200078e00ff */
[----:B------:R-:W-:-:S03]  /*13180*/  ISETP.GT.U32.AND P3, PT, R8, R15, PT ;  /* 0x0000000f0800720c */ /* 0x000fc60003f64070 */
[----:B------:R-:W-:Y:S02]  /*13190*/  IMAD.MOV R13, RZ, RZ, -R13 ;  /* 0x000000ffff0d7224 */ /* 0x000fe400078e0a0d */
[----:B------:R-:W-:Y:S01]  /*131a0*/  @!P6 IMAD.IADD R14, R14, 0x1, -R8 ;  /* 0x000000010e0ee824 */ /* 0x000fe200078e0a08 */
[----:B------:R-:W-:Y:S01]  /*131b0*/  ISETP.GT.U32.AND P6, PT, R8, R12, PT ;  /* 0x0000000c0800720c */ /* 0x000fe20003fc4070 */
[----:B------:R-:W-:-:S04]  /*131c0*/  IMAD.HI.U32 R21, R9, R22, RZ ;  /* 0x0000001609157227 */ /* 0x000fc800078e00ff */
[----:B------:R-:W-:Y:S02]  /*131d0*/  IMAD R7, R8, R13, R7 ;  /* 0x0000000d08077224 */ /* 0x000fe400078e0207 */
[----:B------:R-:W-:Y:S02]  /*131e0*/  IMAD.MOV R21, RZ, RZ, -R21 ;  /* 0x000000ffff157224 */ /* 0x000fe400078e0a15 */
[----:B------:R-:W-:Y:S01]  /*131f0*/  @!P4 IMAD.IADD R2, R2, 0x1, -R8 ;  /* 0x000000010202c824 */ /* 0x000fe200078e0a08 */
[C---:B------:R-:W-:Y:S01]  /*13200*/  ISETP.GT.U32.AND P4, PT, R8.reuse, R7, PT ;  /* 0x000000070800720c */ /* 0x040fe20003f84070 */
[----:B------:R-:W-:Y:S02]  /*13210*/  IMAD R21, R8, R21, R22 ;  /* 0x0000001508157224 */ /* 0x000fe400078e0216 */
[----:B------:R-:W-:Y:S02]  /*13220*/  VIADD R4, R0, 0x16e ;  /* 0x0000016e00047836 */ /* 0x000fe40000000000 */
[--C-:B------:R-:W-:Y:S01]  /*13230*/  @!P6 IMAD.IADD R12, R12, 0x1, -R8.reuse ;  /* 0x000000010c0ce824 */ /* 0x100fe200078e0a08 */
[----:B------:R-:W-:Y:S01]  /*13240*/  ISETP.GT.U32.AND P6, PT, R8, R21, PT ;  /* 0x000000150800720c */ /* 0x000fe20003fc4070 */
[----:B------:R-:W-:Y:S01]  /*13250*/  @!P3 IMAD.IADD R15, R15, 0x1, -R8 ;  /* 0x000000010f0fb824 */ /* 0x000fe200078e0a08 */
[----:B------:R-:W-:Y:S01]  /*13260*/  ISETP.GE.AND P3, PT, R6, RZ, PT ;  /* 0x000000ff0600720c */ /* 0x000fe20003f66270 */
[----:B------:R-:W-:Y:S01]  /*13270*/  VIADD R11, R0, 0x16f ;  /* 0x0000016f000b7836 */ /* 0x000fe20000000000 */
[----:B------:R-:W-:Y:S01]  /*13280*/  IABS R6, R4 ;  /* 0x0000000400067213 */ /* 0x000fe20000000000 */
[----:B------:R-:W-:-:S03]  /*13290*/  IMAD.HI.U32 R23, R9, R19, RZ ;  /* 0x0000001309177227 */ /* 0x000fc600078e00ff */
[----:B------:R-:W-:Y:S01]  /*132a0*/  IABS R10, R11 ;  /* 0x0000000b000a7213 */ /* 0x000fe20000000000 */
[----:B------:R-:W-:Y:S02]  /*132b0*/  IMAD.MOV R23, RZ, RZ, -R23 ;  /* 0x000000ffff177224 */ /* 0x000fe400078e0a17 */
[----:B------:R-:W-:Y:S02]  /*132c0*/  IMAD.MOV.U32 R24, RZ, RZ, R15 ;  /* 0x000000ffff187224 */ /* 0x000fe400078e000f */
[----:B------:R-:W-:Y:S01]  /*132d0*/  @!P4 IMAD.IADD R7, R7, 0x1, -R8 ;  /* 0x000000010707c824 */ /* 0x000fe200078e0a08 */
[----:B------:R-:W-:Y:S01]  /*132e0*/  ISETP.GT.U32.AND P4, PT, R8, R12, PT ;  /* 0x0000000c0800720c */ /* 0x000fe20003f84070 */
[----:B------:R-:W-:Y:S02]  /*132f0*/  IMAD.MOV.U32 R22, RZ, RZ, R5 ;  /* 0x000000ffff167224 */ /* 0x000fe400078e0005 */
[----:B------:R-:W-:-:S04]  /*13300*/  IMAD.HI.U32 R17, R9, R6, RZ ;  /* 0x0000000609117227 */ /* 0x000fc800078e00ff */
[C---:B------:R-:W-:Y:S02]  /*13310*/  IMAD R19, R8.reuse, R23, R19 ;  /* 0x0000001708137224 */ /* 0x040fe400078e0213 */
[----:B------:R-:W-:Y:S01]  /*13320*/  @!P0 IMAD.MOV R24, RZ, RZ, -R24 ;  /* 0x000000ffff188224 */ /* 0x000fe200078e0a18 */
[C---:B------:R-:W-:Y:S01]  /*13330*/  ISETP.GT.U32.AND P0, PT, R8.reuse, R2, PT ;  /* 0x000000020800720c */ /* 0x040fe20003f04070 */
[----:B------:R-:W-:Y:S01]  /*13340*/  @!P5 IMAD.MOV R22, RZ, RZ, -R22 ;  /* 0x000000ffff16d224 */ /* 0x000fe200078e0a16 */
[----:B------:R-:W-:Y:S01]  /*13350*/  ISETP.GT.U32.AND P5, PT, R8, R7, PT ;  /* 0x000000070800720c */ /* 0x000fe20003fa4070 */
[----:B------:R-:W-:Y:S01]  /*13360*/  IMAD.HI.U32 R13, R9, R10, RZ ;  /* 0x0000000a090d7227 */ /* 0x000fe200078e00ff */
[----:B------:R-:W-:Y:S03]  /*13370*/  STL [R1+0xa1c], R24 ;  /* 0x000a1c1801007387 */ /* 0x000fe60000100800 */
[----:B------:R-:W-:Y:S01]  /*13380*/  IMAD.MOV R17, RZ, RZ, -R17 ;  /* 0x000000ffff117224 */ /* 0x000fe200078e0a11 */
[----:B------:R-:W-:Y:S01]  /*13390*/  STL [R1+0xa2c], R22 ;  /* 0x000a2c1601007387 */ /* 0x000fe20000100800 */
[----:B------:R-:W-:-:S02]  /*133a0*/  @!P6 IMAD.IADD R21, R21, 0x1, -R8 ;  /* 0x000000011515e824 */ /* 0x000fc400078e0a08 */
[----:B------:R-:W-:Y:S01]  /*133b0*/  @!P1 IMAD.MOV R14, RZ, RZ, -R14 ;  /* 0x000000ffff0e9224 */ /* 0x000fe200078e0a0e */
[C---:B------:R-:W-:Y:S01]  /*133c0*/  ISETP.GT.U32.AND P1, PT, R8.reuse, R19, PT ;  /* 0x000000130800720c */ /* 0x040fe20003f24070 */
[----:B------:R-:W-:Y:S01]  /*133d0*/  IMAD.MOV R13, RZ, RZ, -R13 ;  /* 0x000000ffff0d7224 */ /* 0x000fe200078e0a0d */
[C---:B------:R-:W-:Y:S01]  /*133e0*/  ISETP.GT.U32.AND P6, PT, R8.reuse, R21, PT ;  /* 0x000000150800720c */ /* 0x040fe20003fc4070 */
[----:B------:R-:W-:Y:S01]  /*133f0*/  IMAD R6, R8, R17, R6 ;  /* 0x0000001108067224 */ /* 0x000fe200078e0206 */
[----:B------:R0:W-:Y:S01]  /*13400*/  STL [R1+0x18c], R14 ;  /* 0x00018c0e01007387 */ /* 0x0001e20000100800 */
[----:B------:R-:W-:Y:S02]  /*13410*/  VIADD R17, R0, 0x170 ;  /* 0x0000017000117836 */ /* 0x000fe40000000000 */
[----:B------:R-:W-:Y:S02]  /*13420*/  IMAD R10, R8, R13, R10 ;  /* 0x0000000d080a7224 */ /* 0x000fe400078e020a */
[----:B------:R-:W-:Y:S01]  /*13430*/  VIADD R13, R0, 0x171 ;  /* 0x00000171000d7836 */ /* 0x000fe20000000000 */
[----:B------:R-:W-:Y:S01]  /*13440*/  IABS R15, R17 ;  /* 0x00000011000f7213 */ /* 0x000fe20000000000 */
[--C-:B------:R-:W-:Y:S01]  /*13450*/  @!P0 IMAD.IADD R2, R2, 0x1, -R8.reuse ;  /* 0x0000000102028824 */ /* 0x100fe200078e0a08 */
[C---:B------:R-:W-:Y:S01]  /*13460*/  ISETP.GT.U32.AND P0, PT, R8.reuse, R6, PT ;  /* 0x000000060800720c */ /* 0x040fe20003f04070 */
[--C-:B------:R-:W-:Y:S01]  /*13470*/  @!P5 IMAD.IADD R7, R7, 0x1, -R8.reuse ;  /* 0x000000010707d824 */ /* 0x100fe200078e0a08 */
[----:B------:R-:W-:Y:S01]  /*13480*/  ISETP.GT.U32.AND P5, PT, R8, R10, PT ;  /* 0x0000000a0800720c */ /* 0x000fe20003fa4070 */
[--C-:B------:R-:W-:Y:S01]  /*13490*/  @!P4 IMAD.IADD R12, R12, 0x1, -R8.reuse ;  /* 0x000000010c0cc824 */ /* 0x100fe200078e0a08 */
[----:B------:R-:W-:Y:S01]  /*134a0*/  ISETP.GE.AND P4, PT, R16, RZ, PT ;  /* 0x000000ff1000720c */ /* 0x000fe20003f86270 */
[----:B------:R-:W-:Y:S01]  /*134b0*/  @!P1 IMAD.IADD R19, R19, 0x1, -R8 ;  /* 0x0000000113139824 */ /* 0x000fe200078e0a08 */
[----:B------:R-:W-:Y:S01]  /*134c0*/  IABS R5, R13 ;  /* 0x0000000d00057213 */ /* 0x000fe20000000000 */
[----:B------:R-:W-:Y:S01]  /*134d0*/  IMAD.MOV.U32 R23, RZ, RZ, R2 ;  /* 0x000000ffff177224 */ /* 0x000fe200078e0002 */
[----:B------:R-:W-:Y:S01]  /*134e0*/  ISETP.GE.AND P1, PT, R18, RZ, PT ;  /* 0x000000ff1200720c */ /* 0x000fe20003f26270 */
[----:B0-----:R-:W-:-:S04]  /*134f0*/  IMAD.HI.U32 R14, R9, R15, RZ ;  /* 0x0000000f090e7227 */ /* 0x001fc800078e00ff */
[----:B------:R-:W-:Y:S01]  /*13500*/  @!P6 IMAD.IADD R21, R21, 0x1, -R8 ;  /* 0x000000011515e824 */ /* 0x000fe200078e0a08 */
[----:B------:R-:W-:Y:S01]  /*13510*/  ISETP.GE.AND P6, PT, R3, RZ, PT ;  /* 0x000000ff0300720c */ /* 0x000fe20003fc6270 */
[----:B------:R-:W-:Y:S01]  /*13520*/  @!P2 IMAD.MOV R23, RZ, RZ, -R23 ;  /* 0x000000ffff17a224 */ /* 0x000fe200078e0a17 */
[C---:B------:R-:W-:Y:S01]  /*13530*/  ISETP.GT.U32.AND P2, PT, R8.reuse, R19, PT ;  /* 0x000000130800720c */ /* 0x040fe20003f44070 */
[----:B------:R-:W-:Y:S02]  /*13540*/  IMAD.MOV R14, RZ, RZ, -R14 ;  /* 0x000000ffff0e7224 */ /* 0x000fe400078e0a0e */
[----:B------:R-:W-:Y:S01]  /*13550*/  IMAD.HI.U32 R16, R9, R5, RZ ;  /* 0x0000000509107227 */ /* 0x000fe200078e00ff */
[----:B------:R-:W-:Y:S03]  /*13560*/  STL [R1+0x188], R23 ;  /* 0x0001881701007387 */ /* 0x000fe60000100800 */
[----:B------:R-:W-:-:S02]  /*13570*/  IMAD R15, R8, R14, R15 ;  /* 0x0000000e080f7224 */ /* 0x000fc400078e020f */
[----:B------:R-:W-:Y:S02]  /*13580*/  IMAD.MOV.U32 R22, RZ, RZ, R12 ;  /* 0x000000ffff167224 */ /* 0x000fe400078e000c */
[----:B------:R-:W-:Y:S02]  /*13590*/  IMAD.MOV R16, RZ, RZ, -R16 ;  /* 0x000000ffff107224 */ /* 0x000fe400078e0a10 */
[----:B------:R-:W-:Y:S02]  /*135a0*/  VIADD R2, R0, 0x172 ;  /* 0x0000017200027836 */ /* 0x000fe40000000000 */
[--C-:B------:R-:W-:Y:S02]  /*135b0*/  @!P5 IMAD.IADD R10, R10, 0x1, -R8.reuse ;  /* 0x000000010a0ad824 */ /* 0x100fe400078e0a08 */
[----:B------:R-:W-:Y:S01]  /*135c0*/  @!P0 IMAD.IADD R6, R6, 0x1, -R8 ;  /* 0x0000000106068824 */ /* 0x000fe200078e0a08 */
[----:B------:R-:W-:Y:S01]  /*135d0*/  ISETP.GE.AND P0, PT, R4, RZ, PT ;  /* 0x000000ff0400720c */ /* 0x000fe20003f06270 */
[----:B------:R-:W-:Y:S01]  /*135e0*/  @!P3 IMAD.MOV R22, RZ, RZ, -R22 ;  /* 0x000000ffff16b224 */ /* 0x000fe200078e0a16 */
[C---:B------:R-:W-:Y:S01]  /*135f0*/  ISETP.GT.U32.AND P5, PT, R8.reuse, R10, PT ;  /* 0x0000000a0800720c */ /* 0x040fe20003fa4070 */
[----:B------:R-:W-:Y:S01]  /*13600*/  @!P4 IMAD.MOV R7, RZ, RZ, -R7 ;  /* 0x000000ffff07c224 */ /* 0x000fe200078e0a07 */
[C---:B------:R-:W-:Y:S01]  /*13610*/  ISETP.GT.U32.AND P4, PT, R8.reuse, R15, PT ;  /* 0x0000000f0800720c */ /* 0x040fe20003f84070 */
[C---:B------:R-:W-:Y:S01]  /*13620*/  IMAD R5, R8.reuse, R16, R5 ;  /* 0x0000001008057224 */ /* 0x040fe200078e0205 */
[----:B------:R-:W-:Y:S01]  /*13630*/  IABS R14, R2 ;  /* 0x00000002000e7213 */ /* 0x000fe20000000000 */
[----:B------:R-:W-:Y:S01]  /*13640*/  IMAD.MOV.U32 R4, RZ, RZ, R21 ;  /* 0x000000ffff047224 */ /* 0x000fe200078e0015 */
[----:B------:R-:W-:Y:S01]  /*13650*/  STL [R1+0xa3c], R22 ;  /* 0x000a3c1601007387 */ /* 0x000fe20000100800 */
[----:B------:R-:W-:Y:S01]  /*13660*/  @!P2 IMAD.IADD R19, R19, 0x1, -R8 ;  /* 0x000000011313a824 */ /* 0x000fe200078e0a08 */
[C---:B------:R-:W-:Y:S01]  /*13670*/  ISETP.GT.U32.AND P3, PT, R8.reuse, R6, PT ;  /* 0x000000060800720c */ /* 0x040fe20003f64070 */
[----:B------:R-:W-:Y:S01]  /*13680*/  @!P6 IMAD.MOV R4, RZ, RZ, -R4 ;  /* 0x000000ffff04e224 */ /* 0x000fe200078e0a04 */
[----:B------:R-:W-:Y:S01]  /*13690*/  ISETP.GE.AND P6, PT, R11, RZ, PT ;  /* 0x000000ff0b00720c */ /* 0x000fe20003fc6270 */
[----:B------:R0:W-:Y:S01]  /*136a0*/  STL [R1+0xa4c], R7 ;  /* 0x000a4c0701007387 */ /* 0x0001e20000100800 */
[----:B------:R-:W-:Y:S01]  /*136b0*/  ISETP.GT.U32.AND P2, PT, R8, R5, PT ;  /* 0x000000050800720c */ /* 0x000fe20003f44070 */
[----:B------:R-:W-:-:S02]  /*136c0*/  IMAD.MOV.U32 R16, RZ, RZ, R19 ;  /* 0x000000ffff107224 */ /* 0x000fc400078e0013 */
[--C-:B------:R-:W-:Y:S01]  /*136d0*/  @!P4 IMAD.IADD R15, R15, 0x1, -R8.reuse ;  /* 0x000000010f0fc824 */ /* 0x100fe200078e0a08 */
[----:B------:R1:W-:Y:S01]  /*136e0*/  STL [R1+0xa5c], R4 ;  /* 0x000a5c0401007387 */ /* 0x0003e20000100800 */
[----:B------:R-:W-:Y:S01]  /*136f0*/  VIADD R3, R0, 0x173 ;  /* 0x0000017300037836 */ /* 0x000fe20000000000 */
[----:B------:R-:W-:Y:S01]  /*13700*/  ISETP.GE.AND P4, PT, R2, RZ, PT ;  /* 0x000000ff0200720c */ /* 0x000fe20003f86270 */
[----:B------:R-:W-:Y:S01]  /*13710*/  @!P5 IMAD.IADD R10, R10, 0x1, -R8 ;  /* 0x000000010a0ad824 */ /* 0x000fe200078e0a08 */
[----:B------:R-:W-:Y:S01]  /*13720*/  ISETP.GE.AND P5, PT, R13, RZ, PT ;  /* 0x000000ff0d00720c */ /* 0x000fe20003fa6270 */
[----:B0-----:R-:W-:-:S04]  /*13730*/  IMAD.HI.U32 R7, R9, R14, RZ ;  /* 0x0000000e09077227 */ /* 0x001fc800078e00ff */
[----:B------:R-:W-:Y:S01]  /*13740*/  IMAD.MOV R7, RZ, RZ, -R7 ;  /* 0x000000ffff077224 */ /* 0x000fe200078e0a07 */
[----:B-1----:R-:W-:Y:S01]  /*13750*/  IABS R4, R3 ;  /* 0x0000000300047213 */ /* 0x002fe20000000000 */
[----:B------:R-:W-:Y:S01]  /*13760*/  @!P1 IMAD.MOV R16, RZ, RZ, -R16 ;  /* 0x000000ffff109224 */ /* 0x000fe200078e0a10 */
[C---:B------:R-:W-:Y:S01]  /*13770*/  ISETP.GT.U32.AND P1, PT, R8.reuse, R15, PT ;  /* 0x0000000f0800720c */ /* 0x040fe20003f24070 */
[----:B------:R-:W-:Y:S02]  /*13780*/  IMAD R14, R8, R7, R14 ;  /* 0x00000007080e7224 */ /* 0x000fe400078e020e */
[--C-:B------:R-:W-:Y:S01]  /*13790*/  @!P3 IMAD.IADD R6, R6, 0x1, -R8.reuse ;  /* 0x000000010606b824 */ /* 0x100fe200078e0a08 */
[----:B------:R-:W-:Y:S01]  /*137a0*/  STL [R1+0xa6c], R16 ;  /* 0x000a6c1001007387 */ /* 0x000fe20000100800 */
[----:B------:R-:W-:Y:S01]  /*137b0*/  @!P2 IMAD.IADD R5, R5, 0x1, -R8 ;  /* 0x000000010505a824 */ /* 0x000fe200078e0a08 */
[----:B------:R-:W-:Y:S01]  /*137c0*/  ISETP.GE.AND P3, PT, R17, RZ, PT ;  /* 0x000000ff1100720c */ /* 0x000fe20003f66270 */
[----:B------:R-:W-:Y:S01]  /*137d0*/  @!P6 IMAD.MOV R10, RZ, RZ, -R10 ;  /* 0x000000ffff0ae224 */ /* 0x000fe200078e0a0a */
[C---:B------:R-:W-:Y:S01]  /*137e0*/  ISETP.GT.U32.AND P6, PT, R8.reuse, R14, PT ;  /* 0x0000000e0800720c */ /* 0x040fe20003fc4070 */
[----:B------:R-:W-:Y:S01]  /*137f0*/  IMAD.MOV.U32 R12, RZ, RZ, R6 ;  /* 0x000000ffff0c7224 */ /* 0x000fe200078e0006 */
[----:B------:R-:W-:Y:S01]  /*13800*/  ISETP.GT.U32.AND P2, PT, R8, R5, PT ;  /* 0x000000050800720c */ /* 0x000fe20003f44070 */
[----:B------:R-:W-:-:S04]  /*13810*/  IMAD.HI.U32 R2, R9, R4, RZ ;  /* 0x0000000409027227 */ /* 0x000fc800078e00ff */
[----:B------:R-:W-:Y:S01]  /*13820*/  @!P0 IMAD.MOV R12, RZ, RZ, -R12 ;  /* 0x000000ffff0c8224 */ /* 0x000fe200078e0a0c */
[----:B------:R-:W-:Y:S01]  /*13830*/  ISETP.GE.AND P0, PT, R3, RZ, PT ;  /* 0x000000ff0300720c */ /* 0x000fe20003f06270 */
[----:B------:R-:W-:Y:S02]  /*13840*/  VIADD R6, R0, 0x174 ;  /* 0x0000017400067836 */ /* 0x000fe40000000000 */
[----:B------:R-:W-:Y:S01]  /*13850*/  IMAD.MOV R2, RZ, RZ, -R2 ;  /* 0x000000ffff027224 */ /* 0x000fe200078e0a02 */
[----:B------:R0:W-:Y:S01]  /*13860*/  STL [R1+0xa7c], R12 ;  /* 0x000a7c0c01007387 */ /* 0x0001e20000100800 */
[--C-:B------:R-:W-:Y:S01]  /*13870*/  @!P1 IMAD.IADD R15, R15, 0x1, -R8.reuse ;  /* 0x000000010f0f9824 */ /* 0x100fe200078e0a08 */
[----:B------:R-:W-:Y:S01]  /*13880*/  ISETP.GE.AND P1, PT, R6, RZ, PT ;  /* 0x000000ff0600720c */ /* 0x000fe20003f26270 */
[--C-:B------:R-:W-:Y:S01]  /*13890*/  @!P6 IMAD.IADD R14, R14, 0x1, -R8.reuse ;  /* 0x000000010e0ee824 */ /* 0x100fe200078e0a08 */
[----:B------:R-:W-:Y:S01]  /*138a0*/  IABS R6, R6 ;  /* 0x0000000600067213 */ /* 0x000fe20000000000 */
[----:B------:R-:W-:Y:S01]  /*138b0*/  @!P2 IMAD.IADD R5, R5, 0x1, -R8 ;  /* 0x000000010505a824 */ /* 0x000fe200078e0a08 */
[----:B------:R1:W-:Y:S01]  /*138c0*/  STL [R1+0xa8c], R10 ;  /* 0x000a8c0a01007387 */ /* 0x0003e20000100800 */
[----:B------:R-:W-:Y:S01]  /*138d0*/  VIADD R3, R0, 0x176 ;  /* 0x0000017600037836 */ /* 0x000fe20000000000 */
[----:B------:R-:W-:Y:S01]  /*138e0*/  ISETP.GT.U32.AND P6, PT, R8, R14, PT ;  /* 0x0000000e0800720c */ /* 0x000fe20003fc4070 */
[----:B------:R-:W-:-:S04]  /*138f0*/  IMAD.HI.U32 R11, R9, R6, RZ ;  /* 0x00000006090b7227 */ /* 0x000fc800078e00ff */
[C---:B0-----:R-:W-:Y:S01]  /*13900*/  IMAD R12, R8.reuse, R2, R4 ;  /* 0x00000002080c7224 */ /* 0x041fe200078e0204 */
[----:B------:R-:W-:Y:S01]  /*13910*/  IABS R4, R3 ;  /* 0x0000000300047213 */ /* 0x000fe20000000000 */
[----:B------:R-:W-:Y:S02]  /*13920*/  IMAD.MOV R11, RZ, RZ, -R11 ;  /* 0x000000ffff0b7224 */ /* 0x000fe400078e0a0b */
[----:B------:R-:W-:Y:S01]  /*13930*/  @!P5 IMAD.MOV R5, RZ, RZ, -R5 ;  /* 0x000000ffff05d224 */ /* 0x000fe200078e0a05 */
[----:B------:R-:W-:Y:S01]  /*13940*/  ISETP.GT.U32.AND P2, PT, R8, R12, PT ;  /* 0x0000000c0800720c */ /* 0x000fe20003f44070 */
[----:B------:R-:W-:Y:S01]  /*13950*/  VIADD R7, R0, 0x175 ;  /* 0x0000017500077836 */ /* 0x000fe20000000000 */
[----:B------:R-:W-:Y:S01]  /*13960*/  ISETP.GE.AND P5, PT, R3, RZ, PT ;  /* 0x000000ff0300720c */ /* 0x000fe20003fa6270 */
[----:B-1----:R-:W-:Y:S02]  /*13970*/  IMAD.MOV.U32 R10, RZ, RZ, R15 ;  /* 0x000000ffff0a7224 */ /* 0x002fe400078e000f */
[----:B------:R-:W-:Y:S01]  /*13980*/  IMAD R3, R8, R11, R6 ;  /* 0x0000000b08037224 */ /* 0x000fe200078e0206 */
[----:B------:R-:W-:Y:S01]  /*13990*/  IABS R2, R7 ;  /* 0x0000000700027213 */ /* 0x000fe20000000000 */
[----:B------:R-:W-:Y:S01]  /*139a0*/  @!P3 IMAD.MOV R10, RZ, RZ, -R10 ;  /* 0x000000ffff0ab224 */ /* 0x000fe200078e0a0a */
[----:B------:R-:W-:Y:S01]  /*139b0*/  ISETP.GE.AND P3, PT, R7, RZ, PT ;  /* 0x000000ff0700720c */ /* 0x000fe20003f66270 */
[--C-:B------:R-:W-:Y:S01]  /*139c0*/  @!P6 IMAD.IADD R14, R14, 0x1, -R8.reuse ;  /* 0x000000010e0ee824 */ /* 0x100fe200078e0a08 */
[----:B------:R-:W-:Y:S01]  /*139d0*/  ISETP.GT.U32.AND P6, PT, R8, R3, PT ;  /* 0x000000030800720c */ /* 0x000fe20003fc4070 */
[----:B------:R-:W-:Y:S01]  /*139e0*/  IMAD.HI.U32 R7, R9, R4, RZ ;  /* 0x0000000409077227 */ /* 0x000fe200078e00ff */
[----:B------:R0:W-:Y:S03]  /*139f0*/  STL [R1+0x164], R10 ;  /* 0x0001640a01007387 */ /* 0x0001e60000100800 */
[----:B------:R-:W-:Y:S01]  /*13a00*/  @!P2 IMAD.IADD R12, R12, 0x1, -R8 ;  /* 0x000000010c0ca824 */ /* 0x000fe200078e0a08 */
[----:B------:R1:W-:Y:S01]  /*13a10*/  STL [R1+0x168], R5 ;  /* 0x0001680501007387 */ /* 0x0003e20000100800 */
[----:B------:R-:W-:-:S02]  /*13a20*/  IMAD.MOV R7, RZ, RZ, -R7 ;  /* 0x000000ffff077224 */ /* 0x000fc400078e0a07 */
[----:B------:R-:W-:Y:S01]  /*13a30*/  IMAD.MOV.U32 R17, RZ, RZ, R14 ;  /* 0x000000ffff117224 */ /* 0x000fe200078e000e */
[C---:B------:R-:W-:Y:S01]  /*13a40*/  ISETP.GT.U32.AND P2, PT, R8.reuse, R12, PT ;  /* 0x0000000c0800720c */ /* 0x040fe20003f44070 */
[----:B------:R-:W-:Y:S02]  /*13a50*/  IMAD R4, R8, R7, R4 ;  /* 0x0000000708047224 */ /* 0x000fe400078e0204 */
[----:B0-----:R-:W-:-:S04]  /*13a60*/  IMAD.HI.U32 R10, R9, R2, RZ ;  /* 0x00000002090a7227 */ /* 0x001fc800078e00ff */
[----:B------:R-:W-:Y:S02]  /*13a70*/  IMAD.MOV R10, RZ, RZ, -R10 ;  /* 0x000000ffff0a7224 */ /* 0x000fe400078e0a0a */
[----:B-1----:R-:W-:Y:S02]  /*13a80*/  VIADD R5, R0, 0x177 ;  /* 0x0000017700057836 */ /* 0x002fe40000000000 */
[C---:B------:R-:W-:Y:S02]  /*13a90*/  IMAD R2, R8.reuse, R10, R2 ;  /* 0x0000000a08027224 */ /* 0x040fe400078e0202 */
[--C-:B------:R-:W-:Y:S01]  /*13aa0*/  @!P6 IMAD.IADD R3, R3, 0x1, -R8.reuse ;  /* 0x000000010303e824 */ /* 0x100fe200078e0a08 */
[----:B------:R-:W-:Y:S01]  /*13ab0*/  ISETP.GT.U32.AND P6, PT, R8, R4, PT ;  /* 0x000000040800720c */ /* 0x000fe20003fc4070 */
[----:B------:R-:W-:Y:S01]  /*13ac0*/  @!P4 IMAD.MOV R17, RZ, RZ, -R17 ;  /* 0x000000ffff11c224 */ /* 0x000fe200078e0a11 */
[----:B------:R-:W-:Y:S01]  /*13ad0*/  IABS R11, R5 ;  /* 0x00000005000b7213 */ /* 0x000fe20000000000 */
[----:B------:R-:W-:Y:S01]  /*13ae0*/  @!P2 IMAD.IADD R12, R12, 0x1, -R8 ;  /* 0x000000010c0ca824 */ /* 0x000fe200078e0a08 */
[----:B------:R-:W-:Y:S01]  /*13af0*/  ISETP.GT.U32.AND P2, PT, R8, R2, PT ;  /* 0x000000020800720c */ /* 0x000fe20003f44070 */
[----:B------:R-:W-:Y:S01]  /*13b00*/  VIADD R6, R0, 0x179 ;  /* 0x0000017900067836 */ /* 0x000fe20000000000 */
[----:B------:R-:W-:Y:S01]  /*13b10*/  ISETP.GT.U32.AND P4, PT, R8, R3, PT ;  /* 0x000000030800720c */ /* 0x000fe20003f84070 */
[----:B------:R-:W-:Y:S01]  /*13b20*/  IMAD.HI.U32 R14, R9, R11, RZ ;  /* 0x0000000b090e7227 */ /* 0x000fe200078e00ff */
[----:B------:R0:W-:Y:S02]  /*13b30*/  STL [R1+0xa9c], R17 ;  /* 0x000a9c1101007387 */ /* 0x0001e40000100800 */
[----:B------:R-:W-:Y:S01]  /*13b40*/  IABS R15, R6 ;  /* 0x00000006000f7213 */ /* 0x000fe20000000000 */
[----:B------:R-:W-:-:S02]  /*13b50*/  VIADD R13, R0, 0x178 ;  /* 0x00000178000d7836 */ /* 0x000fc40000000000 */
[--C-:B------:R-:W-:Y:S02]  /*13b60*/  @!P6 IMAD.IADD R4, R4, 0x1, -R8.reuse ;  /* 0x000000010404e824 */ /* 0x100fe400078e0a08 */
[----:B------:R-:W-:Y:S01]  /*13b70*/  VIADD R7, R0, 0x17a ;  /* 0x0000017a00077836 */ /* 0x000fe20000000000 */
[----:B------:R-:W-:Y:S01]  /*13b80*/  IABS R16, R13 ;  /* 0x0000000d00107213 */ /* 0x000fe20000000000 */
[----:B------:R-:W-:Y:S01]  /*13b90*/  @!P2 IMAD.IADD R2, R2, 0x1, -R8 ;  /* 0x000000010202a824 */ /* 0x000fe200078e0a08 */
[C---:B------:R-:W-:Y:S01]  /*13ba0*/  ISETP.GT.U32.AND P6, PT, R8.reuse, R4, PT ;  /* 0x000000040800720c */ /* 0x040fe20003fc4070 */
[----:B0-----:R-:W-:Y:S01]  /*13bb0*/  IMAD.MOV.U32 R17, RZ, RZ, R12 ;  /* 0x000000ffff117224 */ /* 0x001fe200078e000c */
[----:B------:R-:W-:Y:S01]  /*13bc0*/  IABS R10, R7 ;  /* 0x00000007000a7213 */ /* 0x000fe20000000000 */
[----:B------:R-:W-:Y:S01]  /*13bd0*/  IMAD.MOV R12, RZ, RZ, -R14 ;  /* 0x000000ffff0c7224 */ /* 0x000fe200078e0a0e */
[C---:B------:R-:W-:Y:S01]  /*13be0*/  ISETP.GT.U32.AND P2, PT, R8.reuse, R2, PT ;  /* 0x000000020800720c */ /* 0x040fe20003f44070 */
[----:B------:R-:W-:Y:S01]  /*13bf0*/  @!P0 IMAD.MOV R17, RZ, RZ, -R17 ;  /* 0x000000ffff118224 */ /* 0x000fe200078e0a11 */
[----:B------:R-:W-:Y:S01]  /*13c00*/  ISETP.GE.AND P0, PT, R5, RZ, PT ;  /* 0x000000ff0500720c */ /* 0x000fe20003f06270 */
[----:B------:R-:W-:-:S02]  /*13c10*/  IMAD R5, R8, R12, R11 ;  /* 0x0000000c08057224 */ /* 0x000fc400078e020b */
[----:B------:R-:W-:Y:S01]  /*13c20*/  @!P4 IMAD.IADD R3, R3, 0x1, -R8 ;  /* 0x000000010303c824 */ /* 0x000fe200078e0a08 */
[----:B------:R0:W-:Y:S01]  /*13c30*/  STL [R1+0xaac], R17 ;  /* 0x000aac1101007387 */ /* 0x0001e20000100800 */
[----:B------:R-:W-:Y:S01]  /*13c40*/  IMAD.MOV.U32 R14, RZ, RZ, R15 ;  /* 0x000000ffff0e7224 */ /* 0x000fe200078e000f */
[----:B------:R-:W-:Y:S01]  /*13c50*/  ISETP.GT.U32.AND P4, PT, R8, R5, PT ;  /* 0x000000050800720c */ /* 0x000fe20003f84070 */
[----:B------:R-:W-:-:S04]  /*13c60*/  IMAD.HI.U32 R15, R9, R16, RZ ;  /* 0x00000010090f7227 */ /* 0x000fc800078e00ff */
[----:B------:R-:W-:-:S04]  /*13c70*/  IMAD.HI.U32 R12, R9, R14, RZ ;  /* 0x0000000e090c7227 */ /* 0x000fc800078e00ff */
[----:B------:R-:W-:-:S04]  /*13c80*/  IMAD.HI.U32 R11, R9, R10, RZ ;  /* 0x0000000a090b7227 */ /* 0x000fc800078e00ff */
[----:B------:R-:W-:Y:S02]  /*13c90*/  IMAD.MOV R15, RZ, RZ, -R15 ;  /* 0x000000ffff0f7224 */ /* 0x000fe400078e0a0f */
[----:B------:R-:W-:Y:S02]  /*13ca0*/  IMAD.MOV R12, RZ, RZ, -R12 ;  /* 0x000000ffff0c7224 */ /* 0x000fe400078e0a0c */
[----:B------:R-:W-:Y:S02]  /*13cb0*/  IMAD.MOV R11, RZ, RZ, -R11 ;  /* 0x000000ffff0b7224 */ /* 0x000fe400078e0a0b */
[C---:B------:R-:W-:Y:S02]  /*13cc0*/  IMAD R16, R8.reuse, R15, R16 ;  /* 0x0000000f08107224 */ /* 0x040fe400078e0210 */
[----:B------:R-:W-:Y:S02]  /*13cd0*/  IMAD R14, R8, R12, R14 ;  /* 0x0000000c080e7224 */ /* 0x000fe400078e020e */
[----:B0-----:R-:W-:-:S02]  /*13ce0*/  IMAD.MOV.U32 R17, RZ, RZ, R3 ;  /* 0x000000ffff117224 */ /* 0x001fc400078e0003 */
[--C-:B------:R-:W-:Y:S01]  /*13cf0*/  @!P6 IMAD.IADD R4, R4, 0x1, -R8.reuse ;  /* 0x000000010404e824 */ /* 0x100fe200078e0a08 */
[C---:B------:R-:W-:Y:S01]  /*13d00*/  ISETP.GT.U32.AND P6, PT, R8.reuse, R14, PT ;  /* 0x0000000e0800720c */ /* 0x040fe20003fc4070 */
[----:B------:R-:W-:Y:S02]  /*13d10*/  @!P4 IMAD.IADD R5, R5, 0x1, -R8 ;  /* 0x000000010505c824 */ /* 0x000fe400078e0a08 */
[----:B------:R-:W-:Y:S02]  /*13d20*/  IMAD R3, R8, R11, R10 ;  /* 0x0000000b08037224 */ /* 0x000fe400078e020a */
[----:B------:R-:W-:Y:S01]  /*13d30*/  @!P2 IMAD.IADD R2, R2, 0x1, -R8 ;  /* 0x000000010202a824 */ /* 0x000fe200078e0a08 */
[C---:B------:R-:W-:Y:S01]  /*13d40*/  ISETP.GT.U32.AND P4, PT, R8.reuse, R5, PT ;  /* 0x000000050800720c */ /* 0x040fe20003f84070 */
[----:B------:R-:W-:Y:S01]  /*13d50*/  @!P1 IMAD.MOV R17, RZ, RZ, -R17 ;  /* 0x000000ffff119224 */ /* 0x000fe200078e0a11 */
[----:B------:R-:W-:Y:S01]  /*13d60*/  ISETP.GT.U32.AND P1, PT, R8, R16, PT ;  /* 0x000000100800720c */ /* 0x000fe20003f24070 */
[----:B------:R-:W-:Y:S01]  /*13d70*/  IMAD.MOV.U32 R11, RZ, RZ, R4 ;  /* 0x000000ffff0b7224 */ /* 0x000fe200078e0004 */
[----:B------:R-:W-:Y:S01]  /*13d80*/  ISETP.GE.AND P2, PT, R13, RZ, PT ;  /* 0x000000ff0d00720c */ /* 0x000fe20003f46270 */
[----:B------:R-:W-:Y:S01]  /*13d90*/  @!P3 IMAD.MOV R2, RZ, RZ, -R2 ;  /* 0x000000ffff02b224 */ /* 0x000fe200078e0a02 */
[----:B------:R-:W-:Y:S01]  /*13da0*/  ISETP.GE.AND P3, PT, R6, RZ, PT ;  /* 0x000000ff0600720c */ /* 0x000fe20003f66270 */
[----:B------:R-:W-:Y:S01]  /*13db0*/  @!P5 IMAD.MOV R11, RZ, RZ, -R11 ;  /* 0x000000ffff0bd224 */ /* 0x000fe200078e0a0b */
[----:B------:R-:W-:Y:S01]  /*13dc0*/  ISETP.GT.U32.AND P5, PT, R8, R3, PT ;  /* 0x000000030800720c */ /* 0x000fe20003fa4070 */
[C---:B------:R-:W-:Y:S01]  /*13dd0*/  VIADD R6, R0.reuse, 0x17c ;  /* 0x0000017c00067836 */ /* 0x040fe20000000000 */
[----:B------:R-:W-:Y:S01]  /*13de0*/  STL [R1+0xabc], R17 ;  /* 0x000abc1101007387 */ /* 0x000fe20000100800 */
[----:B------:R-:W-:-:S02]  /*13df0*/  VIADD R12, R0, 0x17b ;  /* 0x0000017b000c7836 */ /* 0x000fc40000000000 */
[--C-:B------:R-:W-:Y:S01]  /*13e00*/  @!P6 IMAD.IADD R14, R14, 0x1, -R8.reuse ;  /* 0x000000010e0ee824 */ /* 0x100fe200078e0a08 */
[----:B------:R-:W-:Y:S01]  /*13e10*/  IABS R4, R6 ;  /* 0x0000000600047213 */ /* 0x000fe20000000000 */
[--C-:B------:R-:W-:Y:S01]  /*13e20*/  @!P1 IMAD.IADD R16, R16, 0x1, -R8.reuse ;  /* 0x0000000110109824 */ /* 0x100fe200078e0a08 */
[----:B------:R-:W-:Y:S01]  /*13e30*/  IABS R10, R12 ;  /* 0x0000000c000a7213 */ /* 0x000fe20000000000 */
[----:B------:R-:W-:Y:S01]  /*13e40*/  @!P4 IMAD.IADD R5, R5, 0x1, -R8 ;  /* 0x000000010505c824 */ /* 0x000fe200078e0a08 */
[----:B------:R-:W-:Y:S01]  /*13e50*/  ISETP.GE.AND P1, PT, R12, RZ, PT ;  /* 0x000000ff0c00720c */ /* 0x000fe20003f26270 */
[----:B------:R-:W-:Y:S01]  /*13e60*/  IMAD.MOV.U32 R12, RZ, RZ, R4 ;  /* 0x000000ffff0c7224 */ /* 0x000fe200078e0004 */
[----:B------:R0:W-:Y:S01]  /*13e70*/  STL [R1+0xacc], R2 ;  /* 0x000acc0201007387 */ /* 0x0001e20000100800 */
[----:B------:R-:W-:Y:S01]  /*13e80*/  @!P5 IMAD.IADD R3, R3, 0x1, -R8 ;  /* 0x000000010303d824 */ /* 0x000fe200078e0a08 */
[----:B------:R-:W-:Y:S01]  /*13e90*/  ISETP.GT.U32.AND P5, PT, R8, R14, PT ;  /* 0x0000000e0800720c */ /* 0x000fe20003fa4070 */
[----:B------:R-:W-:Y:S01]  /*13ea0*/  VIADD R4, R0, 0x17d ;  /* 0x0000017d00047836 */ /* 0x000fe20000000000 */
[----:B------:R1:W-:Y:S01]  /*13eb0*/  STL [R1+0xadc], R11 ;  /* 0x000adc0b01007387 */ /* 0x0003e20000100800 */
[----:B------:R-:W-:Y:S01]  /*13ec0*/  ISETP.GT.U32.AND P6, PT, R8, R16, PT ;  /* 0x000000100800720c */ /* 0x000fe20003fc4070 */
[C---:B------:R-:W-:Y:S01]  /*13ed0*/  VIADD R24, R0.reuse, 0x1e8 ;  /* 0x000001e800187836 */ /* 0x040fe20000000000 */
[----:B------:R-:W-:Y:S01]  /*13ee0*/  ISETP.GE.AND P4, PT, R7, RZ, PT ;  /* 0x000000ff0700720c */ /* 0x000fe20003f86270 */
[----:B------:R-:W-:Y:S01]  /*13ef0*/  VIADD R7, R0, 0x17f ;  /* 0x0000017f00077836 */ /* 0x000fe20000000000 */
[----:B------:R-:W-:Y:S01]  /*13f00*/  IABS R13, R4 ;  /* 0x00000004000d7213 */ /* 0x000fe20000000000 */
[----:B0-----:R-:W-:-:S04]  /*13f10*/  IMAD.HI.U32 R2, R9, R10, RZ ;  /* 0x0000000a09027227 */ /* 0x001fc800078e00ff */
[----:B-1----:R-:W-:Y:S02]  /*13f20*/  IMAD.MOV.U32 R11, RZ, RZ, R5 ;  /* 0x000000ffff0b7224 */ /* 0x002fe400078e0005 */
[----:B------:R-:W-:-:S04]  /*13f30*/  IMAD.HI.U32 R5, R9, R12, RZ ;  /* 0x0000000c09057227 */ /* 0x000fc800078e00ff */
[----:B------:R-:W-:Y:S02]  /*13f40*/  IMAD.MOV R5, RZ, RZ, -R5 ;  /* 0x000000ffff057224 */ /* 0x000fe400078e0a05 */
[----:B------:R-:W-:Y:S02]  /*13f50*/  IMAD.MOV R2, RZ, RZ, -R2 ;  /* 0x000000ffff027224 */ /* 0x000fe400078e0a02 */
[C---:B------:R-:W-:Y:S02]  /*13f60*/  IMAD R12, R8.reuse, R5, R12 ;  /* 0x00000005080c7224 */ /* 0x040fe400078e020c */
[----:B------:R-:W-:Y:S01]  /*13f70*/  @!P0 IMAD.MOV R11, RZ, RZ, -R11 ;  /* 0x000000ffff0b8224 */ /* 0x000fe200078e0a0b */
[C---:B------:R-:W-:Y:S01]  /*13f80*/  ISETP.GT.U32.AND P0, PT, R8.reuse, R3, PT ;  /* 0x000000030800720c */ /* 0x040fe20003f04070 */
[----:B------:R-:W-:Y:S02]  /*13f90*/  IMAD R10, R8, R2, R10 ;  /* 0x00000002080a7224 */ /* 0x000fe400078e020a */
[--C-:B------:R-:W-:Y:S01]  /*13fa0*/  @!P5 IMAD.IADD R14, R14, 0x1, -R8.reuse ;  /* 0x000000010e0ed824 */ /* 0x100fe200078e0a08 */
[----:B------:R-:W-:Y:S01]  /*13fb0*/  ISETP.GT.U32.AND P5, PT, R8, R12, PT ;  /* 0x0000000c0800720c */ /* 0x000fe20003fa4070 */
[----:B------:R-:W-:Y:S01]  /*13fc0*/  @!P6 IMAD.IADD R16, R16, 0x1, -R8 ;  /* 0x000000011010e824 */ /* 0x000fe200078e0a08 */
[----:B------:R-:W-:Y:S01]  /*13fd0*/  ISETP.GT.U32.AND P6, PT, R8, R10, PT ;  /* 0x0000000a0800720c */ /* 0x000fe20003fc4070 */
[----:B------:R-:W-:Y:S01]  /*13fe0*/  VIADD R2, R0, 0x17e ;  /* 0x0000017e00027836 */ /* 0x000fe20000000000 */
[----:B------:R0:W-:Y:S01]  /*13ff0*/  STL [R1+0xaec], R11 ;  /* 0x000aec0b01007387 */ /* 0x0001e20000100800 */
[----:B------:R-:W-:-:S02]  /*14000*/  IMAD.MOV.U32 R17, RZ, RZ, R16 ;  /* 0x000000ffff117224 */ /* 0x000fc400078e0010 */
[----:B------:R-:W-:Y:S01]  /*14010*/  IMAD.HI.U32 R15, R9, R13, RZ ;  /* 0x0000000d090f7227 */ /* 0x000fe200078e00ff */
[----:B------:R-:W-:-:S03]  /*14020*/  IABS R5, R2 ;  /* 0x0000000200057213 */ /* 0x000fc60000000000 */
[--C-:B------:R-:W-:Y:S01]  /*14030*/  @!P0 IMAD.IADD R3, R3, 0x1, -R8.reuse ;  /* 0x0000000103038824 */ /* 0x100fe200078e0a08 */
[----:B------:R-:W-:Y:S01]  /*14040*/  ISETP.GE.AND P0, PT, R6, RZ, PT ;  /* 0x000000ff0600720c */ /* 0x000fe20003f06270 */
[--C-:B------:R-:W-:Y:S01]  /*14050*/  @!P5 IMAD.IADD R12, R12, 0x1, -R8.reuse ;  /* 0x000000010c0cd824 */ /* 0x100fe200078e0a08 */
[----:B0-----:R-:W-:Y:S01]  /*14060*/  IABS R11, R7 ;  /* 0x00000007000b7213 */ /* 0x001fe20000000000 */
[----:B------:R-:W-:Y:S01]  /*14070*/  @!P6 IMAD.IADD R10, R10, 0x1, -R8 ;  /* 0x000000010a0ae824 */ /* 0x000fe200078e0a08 */
[----:B------:R-:W-:Y:S01]  /*14080*/  ISETP.GE.AND P6, PT, R4, RZ, PT ;  /* 0x000000ff0400720c */ /* 0x000fe20003fc6270 */
[----:B------:R-:W-:Y:S01]  /*14090*/  @!P2 IMAD.MOV R17, RZ, RZ, -R17 ;  /* 0x000000ffff11a224 */ /* 0x000fe200078e0a11 */
[C---:B------:R-:W-:Y:S01]  /*140a0*/  ISETP.GT.U32.AND P5, PT, R8.reuse, R12, PT ;  /* 0x0000000c0800720c */ /* 0x040fe20003fa4070 */
[----:B------:R-:W-:Y:S01]  /*140b0*/  IMAD.MOV.U32 R6, RZ, RZ, R11 ;  /* 0x000000ffff067224 */ /* 0x000fe200078e000b */
[----:B------:R-:W-:Y:S01]  /*140c0*/  ISETP.GT.U32.AND P2, PT, R8, R10, PT ;  /* 0x0000000a0800720c */ /* 0x000fe20003f44070 */
[C---:B------:R-:W-:Y:S01]  /*140d0*/  IMAD.HI.U32 R11, R9.reuse, R5, RZ ;  /* 0x00000005090b7227 */ /* 0x040fe200078e00ff */
[----:B------:R-:W-:Y:S03]  /*140e0*/  STL [R1+0x16c], R17 ;  /* 0x00016c1101007387 */ /* 0x000fe60000100800 */
[----:B------:R-:W-:-:S04]  /*140f0*/  IMAD.HI.U32 R4, R9, R6, RZ ;  /* 0x0000000609047227 */ /* 0x000fc800078e00ff */
[----:B------:R-:W-:Y:S02]  /*14100*/  IMAD.MOV R11, RZ, RZ, -R11 ;  /* 0x000000ffff0b7224 */ /* 0x000fe400078e0a0b */
[----:B------:R-:W-:Y:S02]  /*14110*/  IMAD.MOV R4, RZ, RZ, -R4 ;  /* 0x000000ffff047224 */ /* 0x000fe400078e0a04 */
[C---:B------:R-:W-:Y:S02]  /*14120*/  IMAD R5, R8.reuse, R11, R5 ;  /* 0x0000000b08057224 */ /* 0x040fe400078e0205 */
[----:B------:R-:W-:Y:S02]  /*14130*/  IMAD.MOV R15, RZ, RZ, -R15 ;  /* 0x000000ffff0f7224 */ /* 0x000fe400078e0a0f */
[C---:B------:R-:W-:Y:S02]  /*14140*/  IMAD R6, R8.reuse, R4, R6 ;  /* 0x0000000408067224 */ /* 0x040fe400078e0206 */
[----:B------:R-:W-:Y:S01]  /*14150*/  @!P4 IMAD.MOV R3, RZ, RZ, -R3 ;  /* 0x000000ffff03c224 */ /* 0x000fe200078e0a03 */
[C---:B------:R-:W-:Y:S01]  /*14160*/  ISETP.GT.U32.AND P4, PT, R8.reuse, R5, PT ;  /* 0x000000050800720c */ /* 0x040fe20003f84070 */
[----:B------:R-:W-:-:S02]  /*14170*/  IMAD R13, R8, R15, R13 ;  /* 0x0000000f080d7224 */ /* 0x000fc400078e020d */
[----:B------:R-:W-:Y:S01]  /*14180*/  @!P5 IMAD.IADD R12, R12, 0x1, -R8 ;  /* 0x000000010c0cd824 */ /* 0x000fe200078e0a08 */
[C---:B------:R-:W-:Y:S01]  /*14190*/  ISETP.GT.U32.AND P5, PT, R8.reuse, R6, PT ;  /* 0x000000060800720c */ /* 0x040fe20003fa4070 */
[----:B------:R-:W-:Y:S01]  /*141a0*/  @!P3 IMAD.MOV R14, RZ, RZ, -R14 ;  /* 0x000000ffff0eb224 */ /* 0x000fe200078e0a0e */
[----:B------:R-:W-:Y:S01]  /*141b0*/  ISETP.GT.U32.AND P3, PT, R8, R13, PT ;  /* 0x0000000d0800720c */ /* 0x000fe20003f64070 */
[--C-:B------:R-:W-:Y:S01]  /*141c0*/  @!P2 IMAD.IADD R10, R10, 0x1, -R8.reuse ;  /* 0x000000010a0aa824 */ /* 0x100fe200078e0a08 */
[----:B------:R-:W-:Y:S01]  /*141d0*/  ISETP.GE.AND P2, PT, R2, RZ, PT ;  /* 0x000000ff0200720c */ /* 0x000fe20003f46270 */
[C---:B------:R-:W-:Y:S01]  /*141e0*/  VIADD R2, R0.reuse, 0x181 ;  /* 0x0000018100027836 */ /* 0x040fe20000000000 */
[----:B------:R0:W-:Y:S01]  /*141f0*/  STL [R1+0x184], R14 ;  /* 0x0001840e01007387 */ /* 0x0001e20000100800 */
[----:B------:R-:W-:Y:S02]  /*14200*/  VIADD R15, R0, 0x180 ;  /* 0x00000180000f7836 */ /* 0x000fe40000000000 */
[----:B------:R-:W-:Y:S01]  /*14210*/  @!P4 IMAD.IADD R5, R5, 0x1, -R8 ;  /* 0x000000010505c824 */ /* 0x000fe200078e0a08 */
[----:B------:R1:W-:Y:S01]  /*14220*/  STL [R1+0xafc], R3 ;  /* 0x000afc0301007387 */ /* 0x0003e20000100800 */
[----:B------:R-:W-:Y:S01]  /*14230*/  @!P0 IMAD.MOV R12, RZ, RZ, -R12 ;  /* 0x000000ffff0c8224 */ /* 0x000fe200078e0a0c */
[----:B------:R-:W-:Y:S01]  /*14240*/  IABS R4, R15 ;  /* 0x0000000f00047213 */ /* 0x000fe20000000000 */
[--C-:B------:R-:W-:Y:S01]  /*14250*/  @!P5 IMAD.IADD R6, R6, 0x1, -R8.reuse ;  /* 0x000000010606d824 */ /* 0x100fe200078e0a08 */
[----:B------:R-:W-:Y:S01]  /*14260*/  ISETP.GT.U32.AND P5, PT, R8, R5, PT ;  /* 0x000000050800720c */ /* 0x000fe20003fa4070 */
[----:B------:R-:W-:Y:S01]  /*14270*/  @!P3 IMAD.IADD R13, R13, 0x1, -R8 ;  /* 0x000000010d0db824 */ /* 0x000fe200078e0a08 */
[----:B------:R-:W-:Y:S01]  /*14280*/  ISETP.GE.AND P3, PT, R7, RZ, PT ;  /* 0x000000ff0700720c */ /* 0x000fe20003f66270 */
[----:B0-----:R-:W-:-:S02]  /*14290*/  IMAD.MOV.U32 R14, RZ, RZ, R10 ;  /* 0x000000ffff0e7224 */ /* 0x001fc400078e000a */
[C---:B------:R-:W-:Y:S01]  /*142a0*/  IMAD.HI.U32 R11, R9.reuse, R4, RZ ;  /* 0x00000004090b7227 */ /* 0x040fe200078e00ff */
[----:B-1----:R-:W-:Y:S02]  /*142b0*/  IABS R3, R2 ;  /* 0x0000000200037213 */ /* 0x002fe40000000000 */
[----:B------:R-:W-:Y:S01]  /*142c0*/  ISETP.GT.U32.AND P4, PT, R8, R13, PT ;  /* 0x0000000d0800720c */ /* 0x000fe20003f84070 */
[----:B------:R-:W-:Y:S02]  /*142d0*/  IMAD.MOV R11, RZ, RZ, -R11 ;  /* 0x000000ffff0b7224 */ /* 0x000fe400078e0a0b */
[----:B------:R-:W-:-:S04]  /*142e0*/  IMAD.HI.U32 R10, R9, R3, RZ ;  /* 0x00000003090a7227 */ /* 0x000fc800078e00ff */
[----:B------:R-:W-:Y:S02]  /*142f0*/  IMAD.MOV R10, RZ, RZ, -R10 ;  /* 0x000000ffff0a7224 */ /* 0x000fe400078e0a0a */
[----:B------:R-:W-:Y:S02]  /*14300*/  @!P5 IMAD.IADD R5, R5, 0x1, -R8 ;  /* 0x000000010505d824 */ /* 0x000fe400078e0a08 */
[C---:B------:R-:W-:Y:S02]  /*14310*/  IMAD R3, R8.reuse, R10, R3 ;  /* 0x0000000a08037224 */ /* 0x040fe400078e0203 */
[----:B------:R-:W-:Y:S01]  /*14320*/  @!P1 IMAD.MOV R14, RZ, RZ, -R14 ;  /* 0x000000ffff0e9224 */ /* 0x000fe200078e0a0e */
[C---:B------:R-:W-:Y:S01]  /*14330*/  ISETP.GT.U32.AND P1, PT, R8.reuse, R6, PT ;  /* 0x000000060800720c */ /* 0x040fe20003f24070 */
[C---:B------:R-:W-:Y:S01]  /*14340*/  IMAD R4, R8.reuse, R11, R4 ;  /* 0x0000000b08047224 */ /* 0x040fe200078e0204 */
[----:B------:R-:W-:Y:S01]  /*14350*/  ISETP.GT.U32.AND P5, PT, R8, R3, PT ;  /* 0x000000030800720c */ /* 0x000fe20003fa4070 */
[----:B------:R-:W-:Y:S01]  /*14360*/  VIADD R7, R0, 0x182 ;  /* 0x0000018200077836 */ /* 0x000fe20000000000 */
[----:B------:R0:W-:Y:S01]  /*14370*/  STL [R1+0xb0c], R14 ;  /* 0x000b0c0e01007387 */ /* 0x0001e20000100800 */
[----:B------:R-:W-:Y:S01]  /*14380*/  @!P4 IMAD.IADD R13, R13, 0x1, -R8 ;  /* 0x000000010d0dc824 */ /* 0x000fe200078e0a08 */
[----:B------:R-:W-:Y:S01]  /*14390*/  ISETP.GT.U32.AND P4, PT, R8, R4, PT ;  /* 0x000000040800720c */ /* 0x000fe20003f84070 */
[----:B------:R-:W-:Y:S01]  /*143a0*/  VIADD R10, R0, 0x184 ;  /* 0x00000184000a7836 */ /* 0x000fe20000000000 */
[----:B------:R-:W-:Y:S01]  /*143b0*/  IABS R17, R7 ;  /* 0x0000000700117213 */ /* 0x000fe20000000000 */
[----:B------:R1:W-:Y:S01]  /*143c0*/  STL [R1+0xb1c], R12 ;  /* 0x000b1c0c01007387 */ /* 0x0003e20000100800 */
[----:B------:R-:W-:Y:S01]  /*143d0*/  @!P2 IMAD.MOV R5, RZ, RZ, -R5 ;  /* 0x000000ffff05a224 */ /* 0x000fe200078e0a05 */
[----:B------:R-:W-:-:S02]  /*143e0*/  ISETP.GE.AND P2, PT, R7, RZ, PT ;  /* 0x000000ff0700720c */ /* 0x000fc40003f46270 */
[----:B------:R-:W-:-:S04]  /*143f0*/  IMAD.HI.U32 R18, R9, R17, RZ ;  /* 0x0000001109127227 */ /* 0x000fc800078e00ff */
[----:B0-----:R-:W-:Y:S02]  /*14400*/  VIADD R14, R0, 0x183 ;  /* 0x00000183000e7836 */ /* 0x001fe40000000000 */
[----:B------:R-:W-:Y:S02]  /*14410*/  @!P5 IMAD.IADD R3, R3, 0x1, -R8 ;  /* 0x000000010303d824 */ /* 0x000fe400078e0a08 */
[----:B-1----:R-:W-:Y:S01]  /*14420*/  IMAD.MOV.U32 R12, RZ, RZ, R13 ;  /* 0x000000ffff0c7224 */ /* 0x002fe200078e000d */
[----:B------:R-:W-:Y:S01]  /*14430*/  IABS R11, R14 ;  /* 0x0000000e000b7213 */ /* 0x000fe20000000000 */
[----:B------:R-:W-:Y:S01]  /*14440*/  IMAD.MOV R18, RZ, RZ, -R18 ;  /* 0x000000ffff127224 */ /* 0x000fe200078e0a12 */
[----:B------:R-:W-:Y:S01]  /*14450*/  ISETP.GT.U32.AND P5, PT, R8, R3, PT ;  /* 0x000000030800720c */ /* 0x000fe20003fa4070 */
[----:B------:R-:W-:Y:S02]  /*14460*/  @!P6 IMAD.MOV R12, RZ, RZ, -R12 ;  /* 0x000000ffff0ce224 */ /* 0x000fe400078e0a0c */
[----:B------:R-:W-:-:S03]  /*14470*/  IMAD.HI.U32 R16, R9, R11, RZ ;  /* 0x0000000b09107227 */ /* 0x000fc600078e00ff */
[----:B------:R0:W-:Y:S01]  /*14480*/  STL [R1+0xb2c], R12 ;  /* 0x000b2c0c01007387 */ /* 0x0001e20000100800 */
[----:B------:R-:W-:Y:S01]  /*14490*/  @!P4 IMAD.IADD R4, R4, 0x1, -R8 ;  /* 0x000000010404c824 */ /* 0x000fe200078e0a08 */
[----:B------:R-:W-:Y:S01]  /*144a0*/  ISETP.GE.AND P4, PT, R2, RZ, PT ;  /* 0x000000ff0200720c */ /* 0x000fe20003f86270 */
[C---:B------:R-:W-:Y:S01]  /*144b0*/  IMAD R2, R8.reuse, R18, R17 ;  /* 0x0000001208027224 */ /* 0x040fe200078e0211 */
[----:B------:R1:W-:Y:S01]  /*144c0*/  STL [R1+0xb3c], R5 ;  /* 0x000b3c0501007387 */ /* 0x0003e20000100800 */
[----:B------:R-:W-:Y:S01]  /*144d0*/  IMAD.MOV R16, RZ, RZ, -R16 ;  /* 0x000000ffff107224 */ /* 0x000fe200078e0a10 */
[----:B------:R-:W-:Y:S01]  /*144e0*/  ISETP.GT.U32.AND P0, PT, R8, R4, PT ;  /* 0x000000040800720c */ /* 0x000fe20003f04070 */
[--C-:B------:R-:W-:Y:S01]  /*144f0*/  @!P1 IMAD.IADD R6, R6, 0x1, -R8.reuse ;  /* 0x0000000106069824 */ /* 0x100fe200078e0a08 */
[----:B------:R-:W-:Y:S01]  /*14500*/  ISETP.GE.AND P1, PT, R15, RZ, PT ;  /* 0x000000ff0f00720c */ /* 0x000fe20003f26270 */
[----:B------:R-:W-:Y:S01]  /*14510*/  @!P5 IMAD.IADD R3, R3, 0x1, -R8 ;  /* 0x000000010303d824 */ /* 0x000fe200078e0a08 */
[----:B------:R-:W-:Y:S01]  /*14520*/  IABS R15, R10 ;  /* 0x0000000a000f7213 */ /* 0x000fe20000000000 */
[----:B------:R-:W-:Y:S01]  /*14530*/  @!P3 IMAD.MOV R6, RZ, RZ, -R6 ;  /* 0x000000ffff06b224 */ /* 0x000fe200078e0a06 */
[----:B------:R-:W-:Y:S01]  /*14540*/  ISETP.GT.U32.AND P6, PT, R8, R2, PT ;  /* 0x000000020800720c */ /* 0x000fe20003fc4070 */
[----:B0-----:R-:W-:Y:S01]  /*14550*/  IMAD.MOV.U32 R12, RZ, RZ, R3 ;  /* 0x000000ffff0c7224 */ /* 0x001fe200078e0003 */
[----:B------:R-:W-:Y:S01]  /*14560*/  ISETP.GE.AND P3, PT, R14, RZ, PT ;  /* 0x000000ff0e00720c */ /* 0x000fe20003f66270 */
[----:B-1----:R-:W-:Y:S01]  /*14570*/  IMAD R5, R8, R16, R11 ;  /* 0x0000001008057224 */ /* 0x002fe200078e020b */
[----:B------:R0:W-:Y:S01]  /*14580*/  STL [R1+0xb4c], R6 ;  /* 0x000b4c0601007387 */ /* 0x0001e20000100800 */
[----:B------:R-:W-:-:S03]  /*14590*/  IMAD.HI.U32 R7, R9, R15, RZ ;  /* 0x0000000f09077227 */ /* 0x000fc600078e00ff */
[C---:B------:R-:W-:Y:S01]  /*145a0*/  ISETP.GT.U32.AND P5, PT, R8.reuse, R5, PT ;  /* 0x000000050800720c */ /* 0x040fe20003fa4070 */
[----:B------:R-:W-:Y:S02]  /*145b0*/  IMAD.MOV R7, RZ, RZ, -R7 ;  /* 0x000000ffff077224 */ /* 0x000fe400078e0a07 */
[----:B------:R-:W-:Y:S02]  /*145c0*/  @!P4 IMAD.MOV R12, RZ, RZ, -R12 ;  /* 0x000000ffff0cc224 */ /* 0x000fe400078e0a0c */
[----:B------:R-:W-:Y:S02]  /*145d0*/  IMAD R15, R8, R7, R15 ;  /* 0x00000007080f7224 */ /* 0x000fe400078e020f */
[----:B0-----:R-:W-:Y:S02]  /*145e0*/  VIADD R6, R0, 0x185 ;  /* 0x0000018500067836 */ /* 0x001fe40000000000 */
[--C-:B------:R-:W-:Y:S01]  /*145f0*/  @!P6 IMAD.IADD R2, R2, 0x1, -R8.reuse ;  /* 0x000000010202e824 */ /* 0x100fe200078e0a08 */
[----:B------:R-:W-:Y:S01]  /*14600*/  ISETP.GT.U32.AND P4, PT, R8, R15, PT ;  /* 0x0000000f0800720c */ /* 0x000fe20003f84070 */
[--C-:B------:R-:W-:Y:S01]  /*14610*/  @!P0 IMAD.IADD R4, R4, 0x1, -R8.reuse ;  /* 0x0000000104048824 */ /* 0x100fe200078e0a08 */
[----:B------:R-:W-:Y:S01]  /*14620*/  IABS R11, R6 ;  /* 0x00000006000b7213 */ /* 0x000fe20000000000 */
[----:B------:R-:W-:Y:S01]  /*14630*/  @!P5 IMAD.IADD R5, R5, 0x1, -R8 ;  /* 0x000000010505d824 */ /* 0x000fe200078e0a08 */
[----:B------:R-:W-:Y:S01]  /*14640*/  ISETP.GT.U32.AND P6, PT, R8, R2, PT ;  /* 0x000000020800720c */ /* 0x000fe20003fc4070 */
[----:B------:R-:W-:Y:S01]  /*14650*/  IMAD.MOV.U32 R13, RZ, RZ, R4 ;  /* 0x000000ffff0d7224 */ /* 0x000fe200078e0004 */
[----:B------:R-:W-:Y:S01]  /*14660*/  ISETP.GE.AND P0, PT, R10, RZ, PT ;  /* 0x000000ff0a00720c */ /* 0x000fe20003f06270 */
[----:B------:R-:W-:Y:S01]  /*14670*/  IMAD.HI.U32 R7, R9, R11, RZ ;  /* 0x0000000b09077227 */ /* 0x000fe200078e00ff */
[----:B------:R-:W-:-:S03]  /*14680*/  ISETP.GT.U32.AND P5, PT, R8, R5, PT ;  /* 0x000000050800720c */ /* 0x000fc60003fa4070 */
[----:B------:R-:W-:Y:S02]  /*14690*/  IMAD.MOV R7, RZ, RZ, -R7 ;  /* 0x000000ffff077224 */ /* 0x000fe400078e0a07 */
[----:B------:R-:W-:Y:S01]  /*146a0*/  @!P1 IMAD.MOV R13, RZ, RZ, -R13 ;  /* 0x000000ffff0d9224 */ /* 0x000fe200078e0a0d */
[----:B------:R-:W-:Y:S01]  /*146b0*/  ISETP.GE.AND P1, PT, R6, RZ, PT ;  /* 0x000000ff0600720c */ /* 0x000fe20003f26270 */
[--C-:B------:R-:W-:Y:S02]  /*146c0*/  @!P4 IMAD.IADD R15, R15, 0x1, -R8.reuse ;  /* 0x000000010f0fc824 */ /* 0x100fe400078e0a08 */
[----:B------:R-:W-:Y:S01]  /*146d0*/  @!P6 IMAD.IADD R2, R2, 0x1, -R8 ;  /* 0x000000010202e824 */ /* 0x000fe200078e0a08 */
[----:B------:R0:W-:Y:S01]  /*146e0*/  STL [R1+0x170], R13 ;  /* 0x0001700d01007387 */ /* 0x0001e20000100800 */
[C---:B------:R-:W-:Y:S01]  /*146f0*/  IMAD R11, R8.reuse, R7, R11 ;  /* 0x00000007080b7224 */ /* 0x040fe200078e020b */
[----:B------:R-:W-:Y:S01]  /*14700*/  ISETP.GT.U32.AND P4, PT, R8, R15, PT ;  /* 0x0000000f0800720c */ /* 0x000fe20003f84070 */
[C---:B------:R-:W-:Y:S01]  /*14710*/  VIADD R4, R0.reuse, 0x186 ;  /* 0x0000018600047836 */ /* 0x040fe20000000000 */
[----:B------:R1:W-:Y:S01]  /*14720*/  STL [R1+0x174], R12 ;  /* 0x0001740c01007387 */ /* 0x0003e20000100800 */
[----:B------:R-:W-:-:S02]  /*14730*/  VIADD R10, R0, 0x187 ;  /* 0x00000187000a7836 */ /* 0x000fc40000000000 */
[----:B------:R-:W-:Y:S01]  /*14740*/  @!P5 IMAD.IADD R5, R5, 0x1, -R8 ;  /* 0x000000010505d824 */ /* 0x000fe200078e0a08 */
[----:B------:R-:W-:Y:S01]  /*14750*/  ISETP.GT.U32.AND P5, PT, R8, R11, PT ;  /* 0x0000000b0800720c */ /* 0x000fe20003fa4070 */
[----:B------:R-:W-:Y:S01]  /*14760*/  VIADD R17, R0, 0x195 ;  /* 0x0000019500117836 */ /* 0x000fe20000000000 */
[----:B------:R-:W-:Y:S01]  /*14770*/  IABS R3, R4 ;  /* 0x0000000400037213 */ /* 0x000fe20000000000 */
[----:B0-----:R-:W-:Y:S01]  /*14780*/  IMAD.MOV.U32 R13, RZ, RZ, R2 ;  /* 0x000000ffff0d7224 */ /* 0x001fe200078e0002 */
[----:B------:R-:W-:Y:S02]  /*14790*/  IABS R6, R10 ;  /* 0x0000000a00067213 */ /* 0x000fe40000000000 */
[----:B------:R-:W-:Y:S01]  /*147a0*/  ISETP.GE.AND P6, PT, R4, RZ, PT ;  /* 0x000000ff0400720c */ /* 0x000fe20003fc6270 */
[----:B------:R-:W-:Y:S01]  /*147b0*/  @!P2 IMAD.MOV R13, RZ, RZ, -R13 ;  /* 0x000000ffff0da224 */ /* 0x000fe200078e0a0d */
[----:B------:R-:W-:Y:S01]  /*147c0*/  ISETP.GE.AND P2, PT, R10, RZ, PT ;  /* 0x000000ff0a00720c */ /* 0x000fe20003f46270 */
[----:B------:R-:W-:-:S02]  /*147d0*/  VIADD R4, R0, 0x188 ;  /* 0x0000018800047836 */ /* 0x000fc40000000000 */
[C---:B-1----:R-:W-:Y:S01]  /*147e0*/  IMAD.HI.U32 R12, R9.reuse, R3, RZ ;  /* 0x00000003090c7227 */ /* 0x042fe200078e00ff */
[----:B------:R0:W-:Y:S02]  /*147f0*/  STL [R1+0xb5c], R13 ;  /* 0x000b5c0d01007387 */ /* 0x0001e40000100800 */
[----:B------:R-:W-:Y:S01]  /*14800*/  IABS R7, R4 ;  /* 0x0000000400077213 */ /* 0x000fe20000000000 */
[----:B------:R-:W-:-:S04]  /*14810*/  IMAD.HI.U32 R2, R9, R6, RZ ;  /* 0x0000000609027227 */ /* 0x000fc800078e00ff */
[----:B------:R-:W-:Y:S02]  /*14820*/  IMAD.MOV R12, RZ, RZ, -R12 ;  /* 0x000000ffff0c7224 */ /* 0x000fe400078e0a0c */
[----:B------:R-:W-:Y:S02]  /*14830*/  @!P4 IMAD.IADD R15, R15, 0x1, -R8 ;  /* 0x000000010f0fc824 */ /* 0x000fe400078e0a08 */
[----:B0-----:R-:W-:Y:S02]  /*14840*/  IMAD.MOV.U32 R13, RZ, RZ, R5 ;  /* 0x000000ffff0d7224 */ /* 0x001fe400078e0005 */
[----:B------:R-:W-:Y:S02]  /*14850*/  IMAD.MOV R5, RZ, RZ, -R2 ;  /* 0x000000ffff057224 */ /* 0x000fe400078e0a02 */
[----:B------:R-:W-:Y:S01]  /*14860*/  @!P3 IMAD.MOV R13, RZ, RZ, -R13 ;  /* 0x000000ffff0db224 */ /* 0x000fe200078e0a0d */
[----:B------:R-:W-:Y:S01]  /*14870*/  ISETP.GE.AND P3, PT, R4, RZ, PT ;  /* 0x000000ff0400720c */ /* 0x000fe20003f66270 */
[----:B------:R-:W-:-:S02]  /*14880*/  @!P5 IMAD.IADD R11, R11, 0x1, -R8 ;  /* 0x000000010b0bd824 */ /* 0x000fc400078e0a08 */
[C---:B------:R-:W-:Y:S01]  /*14890*/  IMAD R3, R8.reuse, R12, R3 ;  /* 0x0000000c08037224 */ /* 0x040fe200078e0203 */
[----:B------:R0:W-:Y:S01]  /*148a0*/  STL [R1+0xb6c], R13 ;  /* 0x000b6c0d01007387 */ /* 0x0001e20000100800 */
[----:B------:R-:W-:Y:S01]  /*148b0*/  IMAD.MOV.U32 R2, RZ, RZ, R7 ;  /* 0x000000ffff027224 */ /* 0x000fe200078e0007 */
[C---:B------:R-:W-:Y:S01]  /*148c0*/  ISETP.GT.U32.AND P5, PT, R8.reuse, R11, PT ;  /* 0x0000000b0800720c */ /* 0x040fe20003fa4070 */
[C---:B------:R-:W-:Y:S01]  /*148d0*/  IMAD R4, R8.reuse, R5, R6 ;  /* 0x0000000508047224 */ /* 0x040fe200078e0206 */
[----:B------:R-:W-:Y:S01]  /*148e0*/  ISETP.GT.U32.AND P4, PT, R8, R3, PT ;  /* 0x000000030800720c */ /* 0x000fe20003f84070 */
[----:B------:R-:W-:Y:S02]  /*148f0*/  IMAD.MOV.U32 R10, RZ, RZ, R15 ;  /* 0x000000ffff0a7224 */ /* 0x000fe400078e000f */
[----:B------:R-:W-:-:S04]  /*14900*/  IMAD.HI.U32 R5, R9, R2, RZ ;  /* 0x0000000209057227 */ /* 0x000fc800078e00ff */
[----:B------:R-:W-:Y:S01]  /*14910*/  @!P0 IMAD.MOV R10, RZ, RZ, -R10 ;  /* 0x000000ffff0a8224 */ /* 0x000fe200078e0a0a */
[C---:B------:R-:W-:Y:S01]  /*14920*/  ISETP.GT.U32.AND P0, PT, R8.reuse, R4, PT ;  /* 0x000000040800720c */ /* 0x040fe20003f04070 */
[----:B------:R-:W-:Y:S02]  /*14930*/  IMAD.MOV R5, RZ, RZ, -R5 ;  /* 0x000000ffff057224 */ /* 0x000fe400078e0a05 */
[----:B------:R-:W-:Y:S01]  /*14940*/  @!P5 IMAD.IADD R11, R11, 0x1, -R8 ;  /* 0x000000010b0bd824 */ /* 0x000fe200078e0a08 */
[----:B------:R1:W-:Y:S01]  /*14950*/  STL [R1+0xb7c], R10 ;  /* 0x000b7c0a01007387 */ /* 0x0003e20000100800 */
[----:B------:R-:W-:Y:S02]  /*14960*/  IMAD R2, R8, R5, R2 ;  /* 0x0000000508027224 */ /* 0x000fe400078e0202 */
[--C-:B------:R-:W-:Y:S02]  /*14970*/  @!P4 IMAD.IADD R3, R3, 0x1, -R8.reuse ;  /* 0x000000010303c824 */ /* 0x100fe400078e0a08 */
[----:B0-----:R-:W-:Y:S01]  /*14980*/  VIADD R13, R0, 0x189 ;  /* 0x00000189000d7836 */ /* 0x001fe20000000000 */
[----:B------:R-:W-:Y:S01]  /*14990*/  ISETP.GT.U32.AND P5, PT, R8, R2, PT ;  /* 0x000000020800720c */ /* 0x000fe20003fa4070 */
[----:B------:R-:W-:Y:S01]  /*149a0*/  VIADD R7, R0, 0x18a ;  /* 0x0000018a00077836 */ /* 0x000fe20000000000 */
[----:B------:R-:W-:Y:S01]  /*149b0*/  ISETP.GT.U32.AND P4, PT, R8, R3, PT ;  /* 0x000000030800720c */ /* 0x000fe20003f84070 */
[----:B------:R-:W-:Y:S01]  /*149c0*/  @!P0 IMAD.IADD R4, R4, 0x1, -R8 ;  /* 0x0000000104048824 */ /* 0x000fe200078e0a08 */
[----:B------:R-:W-:Y:S01]  /*149d0*/  IABS R15, R13 ;  /* 0x0000000d000f7213 */ /* 0x000fe20000000000 */
[----:B------:R-:W-:Y:S01]  /*149e0*/  VIADD R6, R0, 0x18b ;  /* 0x0000018b00067836 */ /* 0x000fe20000000000 */
[----:B-1----:R-:W-:Y:S01]  /*149f0*/  IABS R10, R7 ;  /* 0x00000007000a7213 */ /* 0x002fe20000000000 */
[----:B------:R-:W-:Y:S01]  /*14a00*/  IMAD.MOV.U32 R14, RZ, RZ, R11 ;  /* 0x000000ffff0e7224 */ /* 0x000fe200078e000b */
[----:B------:R-:W-:Y:S01]  /*14a10*/  ISETP.GT.U32.AND P0, PT, R8, R4, PT ;  /* 0x000000040800720c */ /* 0x000fe20003f04070 */
[----:B------:R-:W-:Y:S01]  /*14a20*/  IMAD.HI.U32 R12, R9, R15, RZ ;  /* 0x0000000f090c7227 */ /* 0x000fe200078e00ff */
[----:B------:R-:W-:-:S03]  /*14a30*/  IABS R5, R6 ;  /* 0x0000000600057213 */ /* 0x000fc60000000000 */
[----:B------:R-:W-:Y:S02]  /*14a40*/  @!P5 IMAD.IADD R2, R2, 0x1, -R8 ;  /* 0x000000010202d824 */ /* 0x000fe400078e0a08 */
[----:B------:R-:W-:-:S03]  /*14a50*/  IMAD.HI.U32 R11, R9, R10, RZ ;  /* 0x0000000a090b7227 */ /* 0x000fc600078e00ff */
[----:B------:R-:W-:Y:S01]  /*14a60*/  ISETP.GT.U32.AND P5, PT, R8, R2, PT ;  /* 0x000000020800720c */ /* 0x000fe20003fa4070 */
[----:B------:R-:W-:Y:S01]  /*14a70*/  @!P1 IMAD.MOV R14, RZ, RZ, -R14 ;  /* 0x000000ffff0e9224 */ /* 0x000fe200078e0a0e */
[----:B------:R-:W-:Y:S01]  /*14a80*/  ISETP.GE.AND P1, PT, R13, RZ, PT ;  /* 0x000000ff0d00720c */ /* 0x000fe20003f26270 */
[----:B------:R-:W-:Y:S01]  /*14a90*/  @!P4 IMAD.IADD R3, R3, 0x1, -R8 ;  /* 0x000000010303c824 */ /* 0x000fe200078e0a08 */
[----:B------:R-:W-:Y:S01]  /*14aa0*/  ISETP.GE.AND P4, PT, R7, RZ, PT ;  /* 0x000000ff0700720c */ /* 0x000fe20003f86270 */
[----:B------:R-:W-:Y:S01]  /*14ab0*/  IMAD.HI.U32 R13, R9, R5, RZ ;  /* 0x00000005090d7227 */ /* 0x000fe200078e00ff */
[----:B------:R0:W-:Y:S03]  /*14ac0*/  STL [R1+0xb8c], R14 ;  /* 0x000b8c0e01007387 */ /* 0x0001e60000100800 */
[----:B------:R-:W-:Y:S02]  /*14ad0*/  IMAD.MOV R12, RZ, RZ, -R12 ;  /* 0x000000ffff0c7224 */ /* 0x000fe400078e0a0c */
[----:B------:R-:W-:-:S02]  /*14ae0*/  IMAD.MOV R11, RZ, RZ, -R11 ;  /* 0x000000ffff0b7224 */ /* 0x000fc400078e0a0b */
[----:B------:R-:W-:Y:S02]  /*14af0*/  @!P0 IMAD.IADD R4, R4, 0x1, -R8 ;  /* 0x0000000104048824 */ /* 0x000fe400078e0a08 */
[----:B------:R-:W-:Y:S02]  /*14b00*/  IMAD.MOV.U32 R16, RZ, RZ, R3 ;  /* 0x000000ffff107224 */ /* 0x000fe400078e0003 */
[----:B------:R-:W-:Y:S02]  /*14b10*/  IMAD.MOV R7, RZ, RZ, -R13 ;  /* 0x000000ffff077224 */ /* 0x000fe400078e0a0d */
[C---:B------:R-:W-:Y:S02]  /*14b20*/  IMAD R15, R8.reuse, R12, R15 ;  /* 0x0000000c080f7224 */ /* 0x040fe400078e020f */
[C---:B------:R-:W-:Y:S02]  /*14b30*/  IMAD R10, R8.reuse, R11, R10 ;  /* 0x0000000b080a7224 */ /* 0x040fe400078e020a */
[----:B0-----:R-:W-:Y:S01]  /*14b40*/  IMAD.MOV.U32 R14, RZ, RZ, R4 ;  /* 0x000000ffff0e7224 */ /* 0x001fe200078e0004 */
[C---:B------:R-:W-:Y:S01]  /*14b50*/  ISETP.GT.U32.AND P0, PT, R8.reuse, R15, PT ;  /* 0x0000000f0800720c */ /* 0x040fe20003f04070 */
[----:B------:R-:W-:Y:S01]  /*14b60*/  @!P6 IMAD.MOV R16, RZ, RZ, -R16 ;  /* 0x000000ffff10e224 */ /* 0x000fe200078e0a10 */
[C---:B------:R-:W-:Y:S01]  /*14b70*/  ISETP.GT.U32.AND P6, PT, R8.reuse, R10, PT ;  /* 0x0000000a0800720c */ /* 0x040fe20003fc4070 */
[----:B------:R-:W-:-:S02]  /*14b80*/  IMAD R5, R8, R7, R5 ;  /* 0x0000000708057224 */ /* 0x000fc400078e0205 */
[----:B------:R-:W-:Y:S01]  /*14b90*/  @!P2 IMAD.MOV R14, RZ, RZ, -R14 ;  /* 0x000000ffff0ea224 */ /* 0x000fe200078e0a0e */
[----:B------:R-:W-:Y:S01]  /*14ba0*/  STL [R1+0x604], R16 ;  /* 0x0006041001007387 */ /* 0x000fe20000100800 */
[----:B------:R-:W-:Y:S01]  /*14bb0*/  @!P5 IMAD.IADD R2, R2, 0x1, -R8 ;  /* 0x000000010202d824 */ /* 0x000fe200078e0a08 */
[----:B------:R-:W-:Y:S01]  /*14bc0*/  ISETP.GT.U32.AND P5, PT, R8, R5, PT ;  /* 0x000000050800720c */ /* 0x000fe20003fa4070 */
[----:B------:R-:W-:Y:S01]  /*14bd0*/  VIADD R4, R0, 0x18c ;  /* 0x0000018c00047836 */ /* 0x000fe20000000000 */
[----:B------:R0:W-:Y:S01]  /*14be0*/  STL [R1+0xbac], R14 ;  /* 0x000bac0e01007387 */ /* 0x0001e20000100800 */
[----:B------:R-:W-:Y:S01]  /*14bf0*/  ISETP.GE.AND P2, PT, R6, RZ, PT ;  /* 0x000000ff0600720c */ /* 0x000fe20003f46270 */
[----:B------:R-:W-:Y:S02]  /*14c00*/  IMAD.MOV.U32 R11, RZ, RZ, R2 ;  /* 0x000000ffff0b7224 */ /* 0x000fe400078e0002 */
[--C-:B------:R-:W-:Y:S01]  /*14c10*/  @!P0 IMAD.IADD R15, R15, 0x1, -R8.reuse ;  /* 0x000000010f0f8824 */ /* 0x100fe200078e0a08 */
[----:B------:R-:W-:Y:S01]  /*14c20*/  IABS R3, R4 ;  /* 0x0000000400037213 */ /* 0x000fe20000000000 */
[----:B------:R-:W-:Y:S01]  /*14c30*/  @!P6 IMAD.IADD R10, R10, 0x1, -R8 ;  /* 0x000000010a0ae824 */ /* 0x000fe200078e0a08 */
[----:B------:R-:W-:Y:S01]  /*14c40*/  ISETP.GE.AND P0, PT, R4, RZ, PT ;  /* 0x000000ff0400720c */ /* 0x000fe20003f06270 */
[----:B------:R-:W-:Y:S01]  /*14c50*/  VIADD R12, R0, 0x18e ;  /* 0x0000018e000c7836 */ /* 0x000fe20000000000 */
[----:B------:R-:W-:Y:S01]  /*14c60*/  ISETP.GT.U32.AND P6, PT, R8, R15, PT ;  /* 0x0000000f0800720c */ /* 0x000fe20003fc4070 */
[----:B0-----:R-:W-:-:S02]  /*14c70*/  VIADD R14, R0, 0x18d ;  /* 0x0000018d000e7836 */ /* 0x001fc40000000000 */
[----:B------:R-:W-:Y:S01]  /*14c80*/  @!P5 IMAD.IADD R5, R5, 0x1, -R8 ;  /* 0x000000010505d824 */ /* 0x000fe200078e0a08 */
[C---:B------:R-:W-:Y:S01]  /*14c90*/  ISETP.GT.U32.AND P5, PT, R8.reuse, R10, PT ;  /* 0x0000000a0800720c */ /* 0x040fe20003fa4070 */
[----:B------:R-:W-:Y:S01]  /*14ca0*/  IMAD.HI.U32 R7, R9, R3, RZ ;  /* 0x0000000309077227 */ /* 0x000fe200078e00ff */
[----:B------:R-:W-:Y:S02]  /*14cb0*/  IABS R6, R14 ;  /* 0x0000000e00067213 */ /* 0x000fe40000000000 */
[----:B------:R-:W-:Y:S01]  /*14cc0*/  IABS R2, R12 ;  /* 0x0000000c00027213 */ /* 0x000fe20000000000 */
[----:B------:R-:W-:Y:S02]  /*14cd0*/  IMAD.MOV R7, RZ, RZ, -R7 ;  /* 0x000000ffff077224 */ /* 0x000fe400078e0a07 */
[----:B------:R-:W-:Y:S02]  /*14ce0*/  IMAD.MOV.U32 R4, RZ, RZ, R6 ;  /* 0x000000ffff047224 */ /* 0x000fe400078e0006 */
[----:B------:R-:W-:-:S02]  /*14cf0*/  IMAD R3, R8, R7, R3 ;  /* 0x0000000708037224 */ /* 0x000fc400078e0203 */
[----:B------:R-:W-:-:S04]  /*14d00*/  IMAD.HI.U32 R6, R9, R4, RZ ;  /* 0x0000000409067227 */ /* 0x000fc800078e00ff */
[----:B------:R-:W-:Y:S02]  /*14d10*/  IMAD.MOV R6, RZ, RZ, -R6 ;  /* 0x000000ffff067224 */ /* 0x000fe400078e0a06 */
[----:B------:R-:W-:Y:S01]  /*14d20*/  @!P6 IMAD.IADD R15, R15, 0x1, -R8 ;  /* 0x000000010f0fe824 */ /* 0x000fe200078e0a08 */
[C---:B------:R-:W-:Y:S01]  /*14d30*/  ISETP.GT.U32.AND P6, PT, R8.reuse, R3, PT ;  /* 0x000000030800720c */ /* 0x040fe20003fc4070 */
[----:B------:R-:W-:Y:S02]  /*14d40*/  IMAD R4, R8, R6, R4 ;  /* 0x0000000608047224 */ /* 0x000fe400078e0204 */
[----:B------:R-:W-:Y:S02]  /*14d50*/  @!P5 IMAD.IADD R10, R10, 0x1, -R8 ;  /* 0x000000010a0ad824 */ /* 0x000fe400078e0a08 */
[----:B------:R-:W-:Y:S01]  /*14d60*/  @!P3 IMAD.MOV R11, RZ, RZ, -R11 ;  /* 0x000000ffff0bb224 */ /* 0x000fe200078e0a0b */
[----:B------:R-:W-:Y:S01]  /*14d70*/  ISETP.GT.U32.AND P5, PT, R8, R4, PT ;  /* 0x000000040800720c */ /* 0x000fe20003fa4070 */
[----:B------:R-:W-:Y:S01]  /*14d80*/  VIADD R7, R0, 0x18f ;  /* 0x0000018f00077836 */ /* 0x000fe20000000000 */
[----:B------:R-:W-:Y:S01]  /*14d90*/  ISETP.GT.U32.AND P3, PT, R8, R5, PT ;  /* 0x000000050800720c */ /* 0x000fe20003f64070 */
[----:B------:R-:W-:Y:S01]  /*14da0*/  IMAD.MOV.U32 R16, RZ, RZ, R15 ;  /* 0x000000ffff107224 */ /* 0x000fe200078e000f */
[----:B------:R0:W-:Y:S01]  /*14db0*/  STL [R1+0x178], R11 ;  /* 0x0001780b01007387 */ /* 0x0001e20000100800 */
[----:B------:R-:W-:-:S04]  /*14dc0*/  IMAD.HI.U32 R13, R9, R2, RZ ;  /* 0x00000002090d7227 */ /* 0x000fc800078e00ff */
[----:B------:R-:W-:Y:S01]  /*14dd0*/  @!P6 IMAD.IADD R3, R3, 0x1, -R8 ;  /* 0x000000010303e824 */ /* 0x000fe200078e0a08 */
[----:B------:R-:W-:Y:S01]  /*14de0*/  ISETP.GE.AND P6, PT, R12, RZ, PT ;  /* 0x000000ff0c00720c */ /* 0x000fe20003fc6270 */
[----:B------:R-:W-:Y:S02]  /*14df0*/  @!P1 IMAD.MOV R16, RZ, RZ, -R16 ;  /* 0x000000ffff109224 */ /* 0x000fe400078e0a10 */
[----:B------:R-:W-:Y:S01]  /*14e00*/  @!P5 IMAD.IADD R4, R4, 0x1, -R8 ;  /* 0x000000010404d824 */ /* 0x000fe200078e0a08 */
[----:B0-----:R-:W-:Y:S01]  /*14e10*/  IABS R11, R7 ;  /* 0x00000007000b7213 */ /* 0x001fe20000000000 */
[----:B------:R-:W-:Y:S01]  /*14e20*/  IMAD.MOV R13, RZ, RZ, -R13 ;  /* 0x000000ffff0d7224 */ /* 0x000fe200078e0a0d */
[C---:B------:R-:W-:Y:S01]  /*14e30*/  ISETP.GT.U32.AND P1, PT, R8.reuse, R3, PT ;  /* 0x000000030800720c */ /* 0x040fe20003f24070 */
[----:B------:R-:W-:Y:S01]  /*14e40*/  @!P4 IMAD.MOV R10, RZ, RZ, -R10 ;  /* 0x000000ffff0ac224 */ /* 0x000fe200078e0a0a */
[C---:B------:R-:W-:Y:S01]  /*14e50*/  ISETP.GT.U32.AND P5, PT, R8.reuse, R4, PT ;  /* 0x000000040800720c */ /* 0x040fe20003fa4070 */
[----:B------:R-:W-:Y:S01]  /*14e60*/  IMAD.HI.U32 R12, R9, R11, RZ ;  /* 0x0000000b090c7227 */ /* 0x000fe200078e00ff */
[----:B------:R-:W-:Y:S03]  /*14e70*/  STL [R1+0x17c], R16 ;  /* 0x00017c1001007387 */ /* 0x000fe60000100800 */
[----:B------:R-:W-:Y:S01]  /*14e80*/  IMAD R2, R8, R13, R2 ;  /* 0x0000000d08027224 */ /* 0x000fe200078e0202 */
[----:B------:R0:W-:Y:S01]  /*14e90*/  STL [R1+0x5ec], R10 ;  /* 0x0005ec0a01007387 */ /* 0x0001e20000100800 */
[----:B------:R-:W-:-:S02]  /*14ea0*/  IMAD.MOV R12, RZ, RZ, -R12 ;  /* 0x000000ffff0c7224 */ /* 0x000fc400078e0a0c */
[----:B------:R-:W-:Y:S01]  /*14eb0*/  VIADD R6, R0, 0x190 ;  /* 0x0000019000067836 */ /* 0x000fe20000000000 */
[C---:B------:R-:W-:Y:S01]  /*14ec0*/  ISETP.GT.U32.AND P4, PT, R8.reuse, R2, PT ;  /* 0x000000020800720c */ /* 0x040fe20003f84070 */
[----:B------:R-:W-:Y:S02]  /*14ed0*/  IMAD R11, R8, R12, R11 ;  /* 0x0000000c080b7224 */ /* 0x000fe400078e020b */
[--C-:B------:R-:W-:Y:S01]  /*14ee0*/  @!P1 IMAD.IADD R3, R3, 0x1, -R8.reuse ;  /* 0x0000000103039824 */ /* 0x100fe200078e0a08 */
[----:B------:R-:W-:Y:S01]  /*14ef0*/  ISETP.GE.AND P1, PT, R6, RZ, PT ;  /* 0x000000ff0600720c */ /* 0x000fe20003f26270 */
[--C-:B------:R-:W-:Y:S01]  /*14f00*/  @!P5 IMAD.IADD R4, R4, 0x1, -R8.reuse ;  /* 0x000000010404d824 */ /* 0x100fe200078e0a08 */
[----:B------:R-:W-:Y:S01]  /*14f10*/  ISETP.GT.U32.AND P5, PT, R8, R11, PT ;  /* 0x0000000b0800720c */ /* 0x000fe20003fa4070 */
[----:B------:R-:W-:Y:S01]  /*14f20*/  @!P3 IMAD.IADD R5, R5, 0x1, -R8 ;  /* 0x000000010505b824 */ /* 0x000fe200078e0a08 */
[----:B------:R-:W-:Y:S01]  /*14f30*/  ISETP.GE.AND P3, PT, R14, RZ, PT ;  /* 0x000000ff0e00720c */ /* 0x000fe20003f66270 */
[----:B0-----:R-:W-:Y:S01]  /*14f40*/  IMAD.MOV.U32 R10, RZ, RZ, R3 ;  /* 0x000000ffff0a7224 */ /* 0x001fe200078e0003 */
[----:B------:R-:W-:Y:S01]  /*14f50*/  IABS R14, R6 ;  /* 0x00000006000e7213 */ /* 0x000fe20000000000 */
[----:B------:R-:W-:Y:S01]  /*14f60*/  @!P2 IMAD.MOV R5, RZ, RZ, -R5 ;  /* 0x000000ffff05a224 */ /* 0x000fe200078e0a05 */
[----:B------:R-:W-:Y:S01]  /*14f70*/  ISETP.GE.AND P2, PT, R7, RZ, PT ;  /* 0x000000ff0700720c */ /* 0x000fe20003f46270 */
[----:B------:R-:W-:-:S02]  /*14f80*/  @!P0 IMAD.MOV R10, RZ, RZ, -R10 ;  /* 0x000000ffff0a8224 */ /* 0x000fc400078e0a0a */
[----:B------:R-:W-:Y:S01]  /*14f90*/  IMAD.HI.U32 R13, R9, R14, RZ ;  /* 0x0000000e090d7227 */ /* 0x000fe200078e00ff */
[----:B------:R-:W-:Y:S03]  /*14fa0*/  STL [R1+0x5fc], R5 ;  /* 0x0005fc0501007387 */ /* 0x000fe60000100800 */
[----:B------:R-:W-:Y:S01]  /*14fb0*/  VIADD R7, R0, 0x191 ;  /* 0x0000019100077836 */ /* 0x000fe20000000000 */
[----:B------:R0:W-:Y:S01]  /*14fc0*/  STL [R1+0x5f0], R10 ;  /* 0x0005f00a01007387 */ /* 0x0001e20000100800 */
[--C-:B------:R-:W-:Y:S02]  /*14fd0*/  @!P4 IMAD.IADD R2, R2, 0x1, -R8.reuse ;  /* 0x000000010202c824 */ /* 0x100fe400078e0a08 */
[----:B------:R-:W-:Y:S01]  /*14fe0*/  IMAD.MOV R13, RZ, RZ, -R13 ;  /* 0x000000ffff0d7224 */ /* 0x000fe200078e0a0d */
[----:B------:R-:W-:Y:S01]  /*14ff0*/  IABS R21, R7 ;  /* 0x0000000700157213 */ /* 0x000fe20000000000 */
[----:B------:R-:W-:Y:S01]  /*15000*/  VIADD R6, R0, 0x192 ;  /* 0x0000019200067836 */ /* 0x000fe20000000000 */
[C---:B------:R-:W-:Y:S01]  /*15010*/  ISETP.GT.U32.AND P0, PT, R8.reuse, R2, PT ;  /* 0x000000020800720c */ /* 0x040fe20003f04070 */
[----:B------:R-:W-:Y:S01]  /*15020*/  @!P5 IMAD.IADD R11, R11, 0x1, -R8 ;  /* 0x000000010b0bd824 */ /* 0x000fe200078e0a08 */
[----:B------:R-:W-:Y:S01]  /*15030*/  ISETP.GE.AND P5, PT, R7, RZ, PT ;  /* 0x000000ff0700720c */ /* 0x000fe20003fa6270 */
[----:B------:R-:W-:Y:S01]  /*15040*/  IMAD R14, R8, R13, R14 ;  /* 0x0000000d080e7224 */ /* 0x000fe200078e020e */
[----:B------:R-:W-:Y:S01]  /*15050*/  IABS R13, R6 ;  /* 0x00000006000d7213 */ /* 0x000fe20000000000 */
[----:B0-----:R-:W-:-:S02]  /*15060*/  IMAD.MOV.U32 R10, RZ, RZ, R4 ;  /* 0x000000ffff0a7224 */ /* 0x001fc400078e0004 */
[----:B------:R-:W-:Y:S01]  /*15070*/  IMAD.HI.U32 R4, R9, R21, RZ ;  /* 0x0000001509047227 */ /* 0x000fe200078e00ff */
[----:B------:R-:W-:-:S03]  /*15080*/  ISETP.GT.U32.AND P4, PT, R8, R14, PT ;  /* 0x0000000e0800720c */ /* 0x000fc60003f84070 */
[----:B------:R-:W-:Y:S01]  /*15090*/  @!P3 IMAD.MOV R10, RZ, RZ, -R10 ;  /* 0x000000ffff0ab224 */ /* 0x000fe200078e0a0a */
[----:B------:R-:W-:Y:S01]  /*150a0*/  ISETP.GT.U32.AND P3, PT, R8, R11, PT ;  /* 0x0000000b0800720c */ /* 0x000fe20003f64070 */
[----:B------:R-:W-:-:S03]  /*150b0*/  IMAD.HI.U32 R3, R9, R13, RZ ;  /* 0x0000000d09037227 */ /* 0x000fc600078e00ff */
[----:B------:R0:W-:Y:S01]  /*150c0*/  STL [R1+0x5f8], R10 ;  /* 0x0005f80a01007387 */ /* 0x0001e20000100800 */
[----:B------:R-:W-:Y:S02]  /*150d0*/  IMAD.MOV R4, RZ, RZ, -R4 ;  /* 0x000000ffff047224 */ /* 0x000fe400078e0a04 */
[----:B------:R-:W-:Y:S02]  /*150e0*/  IMAD.MOV R3, RZ, RZ, -R3 ;  /* 0x000000ffff037224 */ /* 0x000fe400078e0a03 */
[--C-:B------:R-:W-:Y:S01]  /*150f0*/  @!P0 IMAD.IADD R2, R2, 0x1, -R8.reuse ;  /* 0x0000000102028824 */ /* 0x100fe200078e0a08 */
[----:B------:R-:W-:Y:S01]  /*15100*/  ISETP.GE.AND P0, PT, R6, RZ, PT ;  /* 0x000000ff0600720c */ /* 0x000fe20003f06270 */
[C---:B------:R-:W-:Y:S02]  /*15110*/  IMAD R21, R8.reuse, R4, R21 ;  /* 0x0000000408157224 */ /* 0x040fe400078e0215 */
[C---:B------:R-:W-:Y:S02]  /*15120*/  IMAD R13, R8.reuse, R3, R13 ;  /* 0x00000003080d7224 */ /* 0x040fe400078e020d */
[----:B------:R-:W-:Y:S01]  /*15130*/  @!P3 IMAD.IADD R11, R11, 0x1, -R8 ;  /* 0x000000010b0bb824 */ /* 0x000fe200078e0a08 */
[----:B------:R-:W-:Y:S01]  /*15140*/  ISETP.GT.U32.AND P3, PT, R8, R21, PT ;  /* 0x000000150800720c */ /* 0x000fe20003f64070 */
[----:B------:R-:W-:-:S02]  /*15150*/  IMAD.MOV.U32 R15, RZ, RZ, R2 ;  /* 0x000000ffff0f7224 */ /* 0x000fc400078e0002 */
[----:B------:R-:W-:Y:S02]  /*15160*/  VIADD R5, R0, 0x193 ;  /* 0x0000019300057836 */ /* 0x000fe40000000000 */
[----:B------:R-:W-:Y:S01]  /*15170*/  @!P6 IMAD.MOV R15, RZ, RZ, -R15 ;  /* 0x000000ffff0fe224 */ /* 0x000fe200078e0a0f */
[----:B------:R-:W-:Y:S01]  /*15180*/  ISETP.GT.U32.AND P6, PT, R8, R13, PT ;  /* 0x0000000d0800720c */ /* 0x000fe20003fc4070 */
[----:B------:R-:W-:Y:S01]  /*15190*/  VIADD R4, R0, 0x194 ;  /* 0x0000019400047836 */ /* 0x000fe20000000000 */
[----:B------:R-:W-:Y:S01]  /*151a0*/  IABS R7, R5 ;  /* 0x0000000500077213 */ /* 0x000fe20000000000 */
[----:B------:R-:W-:Y:S01]  /*151b0*/  IMAD.MOV.U32 R12, RZ, RZ, R11 ;  /* 0x000000ffff0c7224 */ /* 0x000fe200078e000b */
[----:B------:R-:W-:Y:S01]  /*151c0*/  STL [R1+0x498], R15 ;  /* 0x0004980f01007387 */ /* 0x000fe20000100800 */
[--C-:B------:R-:W-:Y:S01]  /*151d0*/  @!P4 IMAD.IADD R14, R14, 0x1, -R8.reuse ;  /* 0x000000010e0ec824 */ /* 0x100fe200078e0a08 */
[----:B0-----:R-:W-:Y:S01]  /*151e0*/  IABS R10, R4 ;  /* 0x00000004000a7213 */ /* 0x001fe20000000000 */
[----:B------:R-:W-:-:S02]  /*151f0*/  @!P3 IMAD.IADD R21, R21, 0x1, -R8 ;  /* 0x000000011515b824 */ /* 0x000fc400078e0a08 */
[----:B------:R-:W-:Y:S01]  /*15200*/  IMAD.HI.U32 R3, R9, R7, RZ ;  /* 0x0000000709037227 */ /* 0x000fe200078e00ff */
[C---:B------:R-:W-:Y:S02]  /*15210*/  ISETP.GT.U32.AND P4, PT, R8.reuse, R14, PT ;  /* 0x0000000e0800720c */ /* 0x040fe40003f84070 */
[C---:B------:R-:W-:Y:S01]  /*15220*/  ISETP.GT.U32.AND P3, PT, R8.reuse, R21, PT ;  /* 0x000000150800720c */ /* 0x040fe20003f64070 */
[----:B------:R-:W-:Y:S02]  /*15230*/  @!P6 IMAD.IADD R13, R13, 0x1, -R8 ;  /* 0x000000010d0de824 */ /* 0x000fe400078e0a08 */
[----:B------:R-:W-:Y:S01]  /*15240*/  @!P2 IMAD.MOV R12, RZ, RZ, -R12 ;  /* 0x000000ffff0ca224 */ /* 0x000fe200078e0a0c */
[----:B------:R-:W-:Y:S01]  /*15250*/  ISETP.GE.AND P2, PT, R5, RZ, PT ;  /* 0x000000ff0500720c */ /* 0x000fe20003f46270 */
[----:B------:R-:W-:Y:S01]  /*15260*/  IMAD.MOV R3, RZ, RZ, -R3 ;  /* 0x000000ffff037224 */ /* 0x000fe200078e0a03 */
[----:B------:R-:W-:Y:S01]  /*15270*/  ISETP.GT.U32.AND P6, PT, R8, R13, PT ;  /* 0x0000000d0800720c */ /* 0x000fe20003fc4070 */
[----:B------:R-:W-:Y:S01]  /*15280*/  IMAD.HI.U32 R2, R9, R10, RZ ;  /* 0x0000000a09027227 */ /* 0x000fe200078e00ff */
[----:B------:R0:W-:Y:S01]  /*15290*/  STL [R1+0x5f4], R12 ;  /* 0x0005f40c01007387 */ /* 0x0001e20000100800 */
[----:B------:R-:W-:-:S02]  /*152a0*/  IABS R5, R17 ;  /* 0x0000001100057213 */ /* 0x000fc40000000000 */
[C---:B------:R-:W-:Y:S02]  /*152b0*/  IMAD R7, R8.reuse, R3, R7 ;  /* 0x0000000308077224 */ /* 0x040fe400078e0207 */
[----:B------:R-:W-:Y:S02]  /*152c0*/  IMAD.MOV R2, RZ, RZ, -R2 ;  /* 0x000000ffff027224 */ /* 0x000fe400078e0a02 */
[----:B------:R-:W-:Y:S01]  /*152d0*/  @!P3 IMAD.IADD R21, R21, 0x1, -R8 ;  /* 0x000000011515b824 */ /* 0x000fe200078e0a08 */
[C---:B------:R-:W-:Y:S01]  /*152e0*/  ISETP.GT.U32.AND P3, PT, R8.reuse, R7, PT ;  /* 0x000000070800720c */ /* 0x040fe20003f64070 */
[----:B------:R-:W-:Y:S02]  /*152f0*/  IMAD R10, R8, R2, R10 ;  /* 0x00000002080a7224 */ /* 0x000fe400078e020a */
[----:B0-----:R-:W-:Y:S02]  /*15300*/  VIADD R12, R0, 0x196 ;  /* 0x00000196000c7836 */ /* 0x001fe40000000000 */
[----:B------:R-:W-:-:S03]  /*15310*/  IMAD.HI.U32 R11, R9, R5, RZ ;  /* 0x00000005090b7227 */ /* 0x000fc600078e00ff */
[----:B------:R-:W-:Y:S01]  /*15320*/  IABS R3, R12 ;  /* 0x0000000c00037213 */ /* 0x000fe20000000000 */
[----:B------:R-:W-:Y:S01]  /*15330*/  @!P6 IMAD.IADD R13, R13, 0x1, -R8 ;  /* 0x000000010d0de824 */ /* 0x000fe200078e0a08 */
[----:B------:R-:W-:Y:S01]  /*15340*/  ISETP.GT.U32.AND P6, PT, R8, R10, PT ;  /* 0x0000000a0800720c */ /* 0x000fe20003fc4070 */
[----:B------:R-:W-:Y:S02]  /*15350*/  IMAD.MOV R11, RZ, RZ, -R11 ;  /* 0x000000ffff0b7224 */ /* 0x000fe400078e0a0b */
[----:B------:R-:W-:-:S04]  /*15360*/  IMAD.HI.U32 R6, R9, R3, RZ ;  /* 0x0000000309067227 */ /* 0x000fc800078e00ff */
[----:B------:R-:W-:Y:S02]  /*15370*/  IMAD.MOV R6, RZ, RZ, -R6 ;  /* 0x000000ffff067224 */ /* 0x000fe400078e0a06 */
[----:B------:R-:W-:Y:S02]  /*15380*/  IMAD R5, R8, R11, R5 ;  /* 0x0000000b08057224 */ /* 0x000fe400078e0205 */
[--C-:B------:R-:W-:Y:S01]  /*15390*/  @!P4 IMAD.IADD R14, R14, 0x1, -R8.reuse ;  /* 0x000000010e0ec824 */ /* 0x100fe200078e0a08 */
[----:B------:R-:W-:Y:S01]  /*153a0*/  ISETP.GE.AND P4, PT, R4, RZ, PT ;  /* 0x000000ff0400720c */ /* 0x000fe20003f86270 */
[C---:B------:R-:W-:Y:S02]  /*153b0*/  IMAD R3, R8.reuse, R6, R3 ;  /* 0x0000000608037224 */ /* 0x040fe400078e0203 */
[----:B------:R-:W-:Y:S01]  /*153c0*/  @!P3 IMAD.IADD R7, R7, 0x1, -R8 ;  /* 0x000000010707b824 */ /* 0x000fe200078e0a08 */
[----:B------:R-:W-:Y:S01]  /*153d0*/  ISETP.GT.U32.AND P3, PT, R8, R5, PT ;  /* 0x000000050800720c */ /* 0x000fe20003f64070 */
[----:B------:R-:W-:-:S02]  /*153e0*/  VIADD R4, R0, 0x198 ;  /* 0x0000019800047836 */ /* 0x000fc40000000000 */
[----:B------:R-:W-:Y:S01]  /*153f0*/  @!P6 IMAD.IADD R10, R10, 0x1, -R8 ;  /* 0x000000010a0ae824 */ /* 0x000fe200078e0a08 */
[----:B------:R-:W-:Y:S01]  /*15400*/  ISETP.GT.U32.AND P6, PT, R8, R3, PT ;  /* 0x000000030800720c */ /* 0x000fe20003fc4070 */
[C---:B------:R-:W-:Y:S01]  /*15410*/  VIADD R6, R0.reuse, 0x199 ;  /* 0x0000019900067836 */ /* 0x040fe20000000000 */
[----:B------:R-:W-:Y:S01]  /*15420*/  IABS R15, R4 ;  /* 0x00000004000f7213 */ /* 0x000fe20000000000 */
[----:B------:R-:W-:Y:S02]  /*15430*/  VIADD R16, R0, 0x197 ;  /* 0x0000019700107836 */ /* 0x000fe40000000000 */
[----:B------:R-:W-:Y:S01]  /*15440*/  IMAD.MOV.U32 R23, RZ, RZ, R14 ;  /* 0x000000ffff177224 */ /* 0x000fe200078e000e */
[----:B------:R-:W-:Y:S01]  /*15450*/  IABS R18, R6 ;  /* 0x0000000600127213 */ /* 0x000fe20000000000 */
[----:B------:R-:W-:Y:S01]  /*15460*/  IMAD.HI.U32 R19, R9, R15, RZ ;  /* 0x0000000f09137227 */ /* 0x000fe200078e00ff */
[----:B------:R-:W-:-:S03]  /*15470*/  IABS R2, R16 ;  /* 0x0000001000027213 */ /* 0x000fc60000000000 */
[--C-:B------:R-:W-:Y:S01]  /*15480*/  @!P3 IMAD.IADD R5, R5, 0x1, -R8.reuse ;  /* 0x000000010505b824 */ /* 0x100fe200078e0a08 */
[C---:B------:R-:W-:Y:S01]  /*15490*/  ISETP.GT.U32.AND P3, PT, R8.reuse, R7, PT ;  /* 0x000000070800720c */ /* 0x040fe20003f64070 */
[----:B------:R-:W-:Y:S02]  /*154a0*/  IMAD.MOV R19, RZ, RZ, -R19 ;  /* 0x000000ffff137224 */ /* 0x000fe400078e0a13 */
[----:B------:R-:W-:Y:S01]  /*154b0*/  @!P6 IMAD.IADD R3, R3, 0x1, -R8 ;  /* 0x000000010303e824 */ /* 0x000fe200078e0a08 */
[C---:B------:R-:W-:Y:S01]  /*154c0*/  ISETP.GT.U32.AND P6, PT, R8.reuse, R5, PT ;  /* 0x000000050800720c */ /* 0x040fe20003fc4070 */
[----:B------:R-:W-:Y:S02]  /*154d0*/  IMAD R15, R8, R19, R15 ;  /* 0x00000013080f7224 */ /* 0x000fe400078e020f */
[----:B------:R-:W-:-:S04]  /*154e0*/  IMAD.HI.U32 R19, R9, R18, RZ ;  /* 0x0000001209137227 */ /* 0x000fc800078e00ff */
[----:B------:R-:W-:Y:S01]  /*154f0*/  @!P1 IMAD.MOV R23, RZ, RZ, -R23 ;  /* 0x000000ffff179224 */ /* 0x000fe200078e0a17 */
[C---:B------:R-:W-:Y:S01]  /*15500*/  ISETP.GT.U32.AND P1, PT, R8.reuse, R10, PT ;  /* 0x0000000a0800720c */ /* 0x040fe20003f24070 */
[----:B------:R-:W-:Y:S01]  /*15510*/  @!P5 IMAD.MOV R21, RZ, RZ, -R21 ;  /* 0x000000ffff15d224 */ /* 0x000fe200078e0a15 */
[----:B------:R-:W-:Y:S01]  /*15520*/  ISETP.GT.U32.AND P5, PT, R8, R3, PT ;  /* 0x000000030800720c */ /* 0x000fe20003fa4070 */
[----:B------:R-:W-:Y:S01]  /*15530*/  IMAD.MOV R19, RZ, RZ, -R19 ;  /* 0x000000ffff137224 */ /* 0x000fe200078e0a13 */
[----:B------:R-:W-:Y:S01]  /*15540*/  STL [R1+0x124], R23 ;  /* 0x0001241701007387 */ /* 0x000fe20000100800 */
[----:B------:R-:W-:-:S03]  /*15550*/  IMAD.HI.U32 R22, R9, R2, RZ ;  /* 0x0000000209167227 */ /* 0x000fc600078e00ff */
[----:B------:R0:W-:Y:S01]  /*15560*/  STL [R1+0x160], R21 ;  /* 0x0001601501007387 */ /* 0x0001e20000100800 */
[----:B------:R-:W-:Y:S02]  /*15570*/  IMAD.MOV R22, RZ, RZ, -R22 ;  /* 0x000000ffff167224 */ /* 0x000fe400078e0a16 */
[----:B------:R-:W-:Y:S02]  /*15580*/  VIADD R11, R0, 0x19a ;  /* 0x0000019a000b7836 */ /* 0x000fe40000000000 */
[----:B------:R-:W-:Y:S02]  /*15590*/  @!P6 IMAD.IADD R5, R5, 0x1, -R8 ;  /* 0x000000010505e824 */ /* 0x000fe400078e0a08 */
[----:B------:R-:W-:Y:S01]  /*155a0*/  IMAD R2, R8, R22, R2 ;  /* 0x0000001608027224 */ /* 0x000fe200078e0202 */
[----:B------:R-:W-:Y:S01]  /*155b0*/  IABS R14, R11 ;  /* 0x0000000b000e7213 */ /* 0x000fe20000000000 */
[----:B------:R-:W-:Y:S01]  /*155c0*/  @!P1 IMAD.IADD R10, R10, 0x1, -R8 ;  /* 0x000000010a0a9824 */ /* 0x000fe200078e0a08 */
[----:B------:R-:W-:Y:S01]  /*155d0*/  ISETP.GE.AND P1, PT, R17, RZ, PT ;  /* 0x000000ff1100720c */ /* 0x000fe20003f26270 */
[----:B0-----:R-:W-:-:S02]  /*155e0*/  IMAD.MOV.U32 R21, RZ, RZ, R13 ;  /* 0x000000ffff157224 */ /* 0x001fc400078e000d */
[C---:B------:R-:W-:Y:S02]  /*155f0*/  IMAD R13, R8.reuse, R19, R18 ;  /* 0x00000013080d7224 */ /* 0x040fe400078e0212 */
[----:B------:R-:W-:Y:S01]  /*15600*/  @!P0 IMAD.MOV R21, RZ, RZ, -R21 ;  /* 0x000000ffff158224 */ /* 0x000fe200078e0a15 */
[C---:B------:R-:W-:Y:S01]  /*15610*/  ISETP.GT.U32.AND P0, PT, R8.reuse, R2, PT ;  /* 0x000000020800720c */ /* 0x040fe20003f04070 */
[--C-:B------:R-:W-:Y:S01]  /*15620*/  @!P3 IMAD.IADD R7, R7, 0x1, -R8.reuse ;  /* 0x000000010707b824 */ /* 0x100fe200078e0a08 */
[C---:B------:R-:W-:Y:S01]  /*15630*/  ISETP.GT.U32.AND P6, PT, R8.reuse, R13, PT ;  /* 0x0000000d0800720c */ /* 0x040fe20003fc4070 */
[----:B------:R-:W-:Y:S01]  /*15640*/  @!P5 IMAD.IADD R3, R3, 0x1, -R8 ;  /* 0x000000010303d824 */ /* 0x000fe200078e0a08 */
[----:B------:R-:W-:Y:S01]  /*15650*/  ISETP.GT.U32.AND P3, PT, R8, R15, PT ;  /* 0x0000000f0800720c */ /* 0x000fe20003f64070 */
[----:B------:R-:W-:Y:S01]  /*15660*/  IMAD.MOV.U32 R18, RZ, RZ, R14 ;  /* 0x000000ffff127224 */ /* 0x000fe200078e000e */
[----:B------:R-:W-:Y:S01]  /*15670*/  ISETP.GE.AND P5, PT, R12, RZ, PT ;  /* 0x000000ff0c00720c */ /* 0x000fe20003fa6270 */
[----:B------:R-:W-:Y:S01]  /*15680*/  VIADD R14, R0, 0x19b ;  /* 0x0000019b000e7836 */ /* 0x000fe20000000000 */
[----:B------:R0:W-:Y:S01]  /*15690*/  STL [R1+0x470], R21 ;  /* 0x0004701501007387 */ /* 0x0001e20000100800 */
[----:B------:R-:W-:-:S03]  /*156a0*/  IMAD.HI.U32 R17, R9, R18, RZ ;  /* 0x0000001209117227 */ /* 0x000fc600078e00ff */
[----:B------:R-:W-:Y:S01]  /*156b0*/  IABS R12, R14 ;  /* 0x0000000e000c7213 */ /* 0x000fe20000000000 */
[----:B------:R-:W-:Y:S02]  /*156c0*/  IMAD.MOV.U32 R19, RZ, RZ, R10 ;  /* 0x000000ffff137224 */ /* 0x000fe400078e000a */
[--C-:B------:R-:W-:Y:S02]  /*156d0*/  @!P6 IMAD.IADD R13, R13, 0x1, -R8.reuse ;  /* 0x000000010d0de824 */ /* 0x100fe400078e0a08 */
[----:B------:R-:W-:Y:S02]  /*156e0*/  IMAD.MOV.U32 R10, RZ, RZ, R5 ;  /* 0x000000ffff0a7224 */ /* 0x000fe400078e0005 */
[----:B0-----:R-:W-:Y:S01]  /*156f0*/  IMAD.MOV.U32 R21, RZ, RZ, R7 ;  /* 0x000000ffff157224 */ /* 0x001fe200078e0007 */
[----:B------:R-:W-:Y:S01]  /*15700*/  ISETP.GT.U32.AND P6, PT, R8, R13, PT ;  /* 0x0000000d0800720c */ /* 0x000fe20003fc4070 */
[----:B------:R-:W-:Y:S02]  /*15710*/  IMAD.MOV.U32 R5, RZ, RZ, R3 ;  /* 0x000000ffff057224 */ /* 0x000fe400078e0003 */
[----:B------:R-:W-:Y:S01]  /*15720*/  @!P0 IMAD.IADD R2, R2, 0x1, -R8 ;  /* 0x0000000102028824 */ /* 0x000fe200078e0a08 */
[----:B------:R-:W-:Y:S01]  /*15730*/  ISETP.GE.AND P0, PT, R16, RZ, PT ;  /* 0x000000ff1000720c */ /* 0x000fe20003f06270 */
[----:B------:R-:W-:-:S02]  /*15740*/  @!P2 IMAD.MOV R21, RZ, RZ, -R21 ;  /* 0x000000ffff15a224 */ /* 0x000fc400078e0a15 */
[----:B------:R-:W-:Y:S01]  /*15750*/  IMAD.MOV R17, RZ, RZ, -R17 ;  /* 0x000000ffff117224 */ /* 0x000fe200078e0a11 */
[----:B------:R-:W-:Y:S01]  /*15760*/  ISETP.GT.U32.AND P2, PT, R8, R2, PT ;  /* 0x000000020800720c */ /* 0x000fe20003f44070 */
[----:B------:R-:W-:Y:S01]  /*15770*/  IMAD.HI.U32 R7, R9, R12, RZ ;  /* 0x0000000c09077227 */ /* 0x000fe200078e00ff */
[----:B------:R-:W-:Y:S03]  /*15780*/  STL [R1+0x464], R21 ;  /* 0x0004641501007387 */ /* 0x000fe60000100800 */
[----:B------:R-:W-:Y:S02]  /*15790*/  @!P4 IMAD.MOV R19, RZ, RZ, -R19 ;  /* 0x000000ffff13c224 */ /* 0x000fe400078e0a13 */
        /* <DEDUP_REMOVED lines=39> */
[--C-:B------:R-:W-:Y:S01]  /*15a10*/  @!P4 IMAD.IADD R15, R15, 0x1, -R8.reuse ;  /* 0x000000010f0fc824 */ /* 0x100fe200078e0a08 */
[----:B------:R-:W-:Y:S01]  /*15a20*/  ISETP.GE.AND P4, PT, R14, RZ, PT ;  /* 0x000000ff0e00720c */ /* 0x000fe20003f86270 */
[C---:B------:R-:W-:Y:S01]  /*15a30*/  VIADD R12, R0.reuse, 0x19f ;  /* 0x0000019f000c7836 */ /* 0x040fe20000000000 */
[----:B------:R-:W-:Y:S01]  /*15a40*/  IABS R14, R6 ;  /* 0x00000006000e7213 */ /* 0x000fe20000000000 */
[----:B0-----:R-:W-:Y:S02]  /*15a50*/  VIADD R10, R0, 0x1a0 ;  /* 0x000001a0000a7836 */ /* 0x001fe40000000000 */
[----:B------:R-:W-:Y:S01]  /*15a60*/  @!P3 IMAD.MOV R15, RZ, RZ, -R15 ;  /* 0x000000ffff0fb224 */ /* 0x000fe200078e0a0f */
[----:B------:R-:W-:Y:S01]  /*15a70*/  IABS R16, R12 ;  /* 0x0000000c00107213 */ /* 0x000fe20000000000 */
[--C-:B------:R-:W-:Y:S01]  /*15a80*/  @!P6 IMAD.IADD R5, R5, 0x1, -R8.reuse ;  /* 0x000000010505e824 */ /* 0x100fe200078e0a08 */
[----:B------:R-:W-:Y:S01]  /*15a90*/  ISETP.GT.U32.AND P6, PT, R8, R11, PT ;  /* 0x0000000b0800720c */ /* 0x000fe20003fc4070 */
[----:B------:R-:W-:Y:S01]  /*15aa0*/  IMAD.HI.U32 R21, R9, R14, RZ ;  /* 0x0000000e09157227 */ /* 0x000fe200078e00ff */
[----:B------:R-:W-:Y:S01]  /*15ab0*/  IABS R17, R10 ;  /* 0x0000000a00117213 */ /* 0x000fe20000000000 */
[----:B------:R-:W-:Y:S02]  /*15ac0*/  STL [R1+0x134], R15 ;  /* 0x0001340f01007387 */ /* 0x000fe40000100800 */
[----:B------:R-:W-:Y:S01]  /*15ad0*/  @!P0 IMAD.IADD R3, R3, 0x1, -R8 ;  /* 0x0000000103038824 */ /* 0x000fe200078e0a08 */
[----:B------:R-:W-:Y:S01]  /*15ae0*/  ISETP.GE.AND P0, PT, R2, RZ, PT ;  /* 0x000000ff0200720c */ /* 0x000fe20003f06270 */
[----:B------:R-:W-:Y:S01]  /*15af0*/  IMAD.HI.U32 R18, R9, R16, RZ ;  /* 0x0000001009127227 */ /* 0x000fe200078e00ff */
[----:B------:R0:W-:Y:S03]  /*15b00*/  STL [R1+0x138], R13 ;  /* 0x0001380d01007387 */ /* 0x0001e60000100800 */
[----:B------:R-:W-:-:S02]  /*15b10*/  IMAD.MOV R21, RZ, RZ, -R21 ;  /* 0x000000ffff157224 */ /* 0x000fc400078e0a15 */
        /* <DEDUP_REMOVED lines=9> */
[----:B0-----:R-:W-:Y:S02]  /*15bb0*/  IMAD.MOV.U32 R13, RZ, RZ, R4 ;  /* 0x000000ffff0d7224 */ /* 0x001fe400078e0004 */
[----:B------:R-:W-:-:S02]  /*15bc0*/  IMAD R17, R8, R19, R17 ;  /* 0x0000001308117224 */ /* 0x000fc400078e0211 */
[----:B------:R-:W-:Y:S01]  /*15bd0*/  @!P2 IMAD.MOV R13, RZ, RZ, -R13 ;  /* 0x000000ffff0da224 */ /* 0x000fe200078e0a0d */
[C---:B------:R-:W-:Y:S01]  /*15be0*/  ISETP.GT.U32.AND P2, PT, R8.reuse, R16, PT ;  /* 0x000000100800720c */ /* 0x040fe20003f44070 */
[--C-:B------:R-:W-:Y:S01]  /*15bf0*/  @!P6 IMAD.IADD R3, R3, 0x1, -R8.reuse ;  /* 0x000000010303e824 */ /* 0x100fe200078e0a08 */
[----:B------:R-:W-:Y:S01]  /*15c00*/  ISETP.GT.U32.AND P6, PT, R8, R17, PT ;  /* 0x000000110800720c */ /* 0x000fe20003fc4070 */
[----:B------:R-:W-:Y:S01]  /*15c10*/  @!P4 IMAD.MOV R5, RZ, RZ, -R5 ;  /* 0x000000ffff05c224 */ /* 0x000fe200078e0a05 */
[----:B------:R0:W-:Y:S01]  /*15c20*/  STL [R1+0xe34], R13 ;  /* 0x000e340d01007387 */ /* 0x0001e20000100800 */
[----:B------:R-:W-:Y:S01]  /*15c30*/  VIADD R7, R0, 0x1a1 ;  /* 0x000001a100077836 */ /* 0x000fe20000000000 */
[----:B------:R-:W-:Y:S01]  /*15c40*/  ISETP.GE.AND P4, PT, R6, RZ, PT ;  /* 0x000000ff0600720c */ /* 0x000fe20003f86270 */
[--C-:B------:R-:W-:Y:S01]  /*15c50*/  @!P3 IMAD.IADD R2, R2, 0x1, -R8.reuse ;  /* 0x000000010202b824 */ /* 0x100fe200078e0a08 */
[----:B------:R1:W-:Y:S01]  /*15c60*/  STL [R1+0xe38], R5 ;  /* 0x000e380501007387 */ /* 0x0003e20000100800 */
[----:B------:R-:W-:Y:S01]  /*15c70*/  @!P1 IMAD.IADD R11, R11, 0x1, -R8 ;  /* 0x000000010b0b9824 */ /* 0x000fe200078e0a08 */
[----:B------:R-:W-:-:S02]  /*15c80*/  IABS R14, R7 ;  /* 0x00000007000e7213 */ /* 0x000fc40000000000 */
[----:B------:R-:W-:Y:S01]  /*15c90*/  ISETP.GE.AND P1, PT, R12, RZ, PT ;  /* 0x000000ff0c00720c */ /* 0x000fe20003f26270 */
[--C-:B------:R-:W-:Y:S01]  /*15ca0*/  @!P2 IMAD.IADD R16, R16, 0x1, -R8.reuse ;  /* 0x000000011010a824 */ /* 0x100fe200078e0a08 */
[----:B------:R-:W-:Y:S01]  /*15cb0*/  ISETP.GT.U32.AND P2, PT, R8, R2, PT ;  /* 0x000000020800720c */ /* 0x000fe20003f44070 */
[----:B0-----:R-:W-:Y:S01]  /*15cc0*/  IMAD.MOV.U32 R13, RZ, RZ, R3 ;  /* 0x000000ffff0d7224 */ /* 0x001fe200078e0003 */
[----:B------:R-:W-:Y:S01]  /*15cd0*/  ISETP.GE.AND P3, PT, R10, RZ, PT ;  /* 0x000000ff0a00720c */ /* 0x000fe20003f66270 */
[----:B------:R-:W-:Y:S02]  /*15ce0*/  @!P6 IMAD.IADD R17, R17, 0x1, -R8 ;  /* 0x000000011111e824 */ /* 0x000fe400078e0a08 */
[----:B-1----:R-:W-:Y:S02]  /*15cf0*/  VIADD R5, R0, 0x1a2 ;  /* 0x000001a200057836 */ /* 0x002fe40000000000 */
[----:B------:R-:W-:Y:S01]  /*15d00*/  IMAD.HI.U32 R4, R9, R14, RZ ;  /* 0x0000000e09047227 */ /* 0x000fe200078e00ff */
[----:B------:R-:W-:-:S02]  /*15d10*/  ISETP.GT.U32.AND P6, PT, R8, R17, PT ;  /* 0x000000110800720c */ /* 0x000fc40003fc4070 */
[----:B------:R-:W-:Y:S01]  /*15d20*/  IABS R12, R5 ;  /* 0x00000005000c7213 */ /* 0x000fe20000000000 */
[----:B------:R-:W-:Y:S01]  /*15d30*/  @!P5 IMAD.MOV R13, RZ, RZ, -R13 ;  /* 0x000000ffff0dd224 */ /* 0x000fe200078e0a0d */
[C---:B------:R-:W-:Y:S01]  /*15d40*/  ISETP.GT.U32.AND P5, PT, R8.reuse, R16, PT ;  /* 0x000000100800720c */ /* 0x040fe20003fa4070 */
[----:B------:R-:W-:Y:S02]  /*15d50*/  IMAD.MOV R4, RZ, RZ, -R4 ;  /* 0x000000ffff047224 */ /* 0x000fe400078e0a04 */
[----:B------:R-:W-:Y:S01]  /*15d60*/  IMAD.HI.U32 R3, R9, R12, RZ ;  /* 0x0000000c09037227 */ /* 0x000fe200078e00ff */
[----:B------:R0:W-:Y:S03]  /*15d70*/  STL [R1+0x1108], R13 ;  /* 0x0011080d01007387 */ /* 0x0001e60000100800 */
[----:B------:R-:W-:Y:S02]  /*15d80*/  IMAD R6, R8, R4, R14 ;  /* 0x0000000408067224 */ /* 0x000fe400078e020e */
[----:B------:R-:W-:-:S02]  /*15d90*/  VIADD R10, R0, 0x1a3 ;  /* 0x000001a3000a7836 */ /* 0x000fc40000000000 */
[--C-:B------:R-:W-:Y:S01]  /*15da0*/  @!P2 IMAD.IADD R2, R2, 0x1, -R8.reuse ;  /* 0x000000010202a824 */ /* 0x100fe200078e0a08 */
[----:B------:R-:W-:Y:S01]  /*15db0*/  ISETP.GE.AND P2, PT, R7, RZ, PT ;  /* 0x000000ff0700720c */ /* 0x000fe20003f46270 */
[----:B------:R-:W-:Y:S01]  /*15dc0*/  @!P6 IMAD.IADD R17, R17, 0x1, -R8 ;  /* 0x000000011111e824 */ /* 0x000fe200078e0a08 */
[----:B------:R-:W-:Y:S01]  /*15dd0*/  IABS R4, R10 ;  /* 0x0000000a00047213 */ /* 0x000fe20000000000 */
[----:B0-----:R-:W-:Y:S02]  /*15de0*/  IMAD.MOV.U32 R13, RZ, RZ, R11 ;  /* 0x000000ffff0d7224 */ /* 0x001fe400078e000b */
[----:B------:R-:W-:Y:S02]  /*15df0*/  IMAD.MOV R11, RZ, RZ, -R3 ;  /* 0x000000ffff0b7224 */ /* 0x000fe400078e0a03 */
[----:B------:R-:W-:Y:S01]  /*15e00*/  @!P0 IMAD.MOV R13, RZ, RZ, -R13 ;  /* 0x000000ffff0d8224 */ /* 0x000fe200078e0a0d */
[C---:B------:R-:W-:Y:S01]  /*15e10*/  ISETP.GT.U32.AND P0, PT, R8.reuse, R6, PT ;  /* 0x000000060800720c */ /* 0x040fe20003f04070 */
[----:B------:R-:W-:-:S02]  /*15e20*/  IMAD R7, R8, R11, R12 ;  /* 0x0000000b08077224 */ /* 0x000fc400078e020c */
[----:B------:R-:W-:Y:S01]  /*15e30*/  IMAD.MOV.U32 R3, RZ, RZ, R4 ;  /* 0x000000ffff037224 */ /* 0x000fe200078e0004 */
[----:B------:R0:W-:Y:S01]  /*15e40*/  STL [R1+0x110c], R13 ;  /* 0x00110c0d01007387 */ /* 0x0001e20000100800 */
[----:B------:R-:W-:Y:S01]  /*15e50*/  @!P5 IMAD.IADD R16, R16, 0x1, -R8 ;  /* 0x000000011010d824 */ /* 0x000fe200078e0a08 */
[----:B------:R-:W-:Y:S01]  /*15e60*/  ISETP.GT.U32.AND P6, PT, R8, R7, PT ;  /* 0x000000070800720c */ /* 0x000fe20003fc4070 */
[----:B------:R-:W-:Y:S01]  /*15e70*/  IMAD.HI.U32 R12, R9, R3, RZ ;  /* 0x00000003090c7227 */ /* 0x000fe200078e00ff */
[----:B------:R-:W-:-:S03]  /*15e80*/  ISETP.GE.AND P5, PT, R5, RZ, PT ;  /* 0x000000ff0500720c */ /* 0x000fc60003fa6270 */
[----:B------:R-:W-:Y:S02]  /*15e90*/  IMAD.MOV R12, RZ, RZ, -R12 ;  /* 0x000000ffff0c7224 */ /* 0x000fe400078e0a0c */
[----:B------:R-:W-:Y:S01]  /*15ea0*/  @!P0 IMAD.IADD R6, R6, 0x1, -R8 ;  /* 0x0000000106068824 */ /* 0x000fe200078e0a08 */
[----:B------:R-:W-:Y:S01]  /*15eb0*/  ISETP.GE.AND P0, PT, R10, RZ, PT ;  /* 0x000000ff0a00720c */ /* 0x000fe20003f06270 */
[C---:B------:R-:W-:Y:S02]  /*15ec0*/  IMAD R3, R8.reuse, R12, R3 ;  /* 0x0000000c08037224 */ /* 0x040fe400078e0203 */
[----:B------:R-:W-:Y:S02]  /*15ed0*/  IMAD.MOV.U32 R15, RZ, RZ, R16 ;  /* 0x000000ffff0f7224 */ /* 0x000fe400078e0010 */
[----:B------:R-:W-:Y:S01]  /*15ee0*/  @!P6 IMAD.IADD R7, R7, 0x1, -R8 ;  /* 0x000000010707e824 */ /* 0x000fe200078e0a08 */
[----:B------:R-:W-:Y:S01]  /*15ef0*/  ISETP.GT.U32.AND P6, PT, R8, R6, PT ;  /* 0x000000060800720c */ /* 0x000fe20003fc4070 */
[----:B------:R-:W-:-:S02]  /*15f00*/  VIADD R4, R0, 0x1a4 ;  /* 0x000001a400047836 */ /* 0x000fc40000000000 */
[----:B------:R-:W-:Y:S01]  /*15f10*/  @!P1 IMAD.MOV R15, RZ, RZ, -R15 ;  /* 0x000000ffff0f9224 */ /* 0x000fe200078e0a0f */
[----:B------:R-:W-:Y:S01]  /*15f20*/  ISETP.GT.U32.AND P1, PT, R8, R3, PT ;  /* 0x000000030800720c */ /* 0x000fe20003f24070 */
[----:B------:R-:W-:Y:S01]  /*15f30*/  IMAD.MOV.U32 R18, RZ, RZ, R2 ;  /* 0x000000ffff127224 */ /* 0x000fe200078e0002 */
[----:B------:R-:W-:Y:S01]  /*15f40*/  IABS R5, R4 ;  /* 0x0000000400057213 */ /* 0x000fe20000000000 */
[----:B------:R-:W-:Y:S02]  /*15f50*/  VIADD R11, R0, 0x1a5 ;  /* 0x000001a5000b7836 */ /* 0x000fe40000000000 */
[----:B------:R-:W-:Y:S01]  /*15f60*/  @!P4 IMAD.MOV R18, RZ, RZ, -R18 ;  /* 0x000000ffff12c224 */ /* 0x000fe200078e0a12 */
[----:B------:R-:W-:Y:S01]  /*15f70*/  ISETP.GT.U32.AND P4, PT, R8, R7, PT ;  /* 0x000000070800720c */ /* 0x000fe20003f84070 */
[----:B0-----:R-:W-:Y:S01]  /*15f80*/  IMAD.HI.U32 R13, R9, R5, RZ ;  /* 0x00000005090d7227 */ /* 0x001fe200078e00ff */
[----:B------:R-:W-:Y:S02]  /*15f90*/  IABS R14, R11 ;  /* 0x0000000b000e7213 */ /* 0x000fe40000000000 */
[----:B------:R-:W-:Y:S01]  /*15fa0*/  STL [R1+0x10ec], R18 ;  /* 0x0010ec1201007387 */ /* 0x000fe20000100800 */
[----:B------:R-:W-:-:S02]  /*15fb0*/  VIADD R10, R0, 0x1a6 ;  /* 0x000001a6000a7836 */ /* 0x000fc40000000000 */
[--C-:B------:R-:W-:Y:S01]  /*15fc0*/  @!P6 IMAD.IADD R6, R6, 0x1, -R8.reuse ;  /* 0x000000010606e824 */ /* 0x100fe200078e0a08 */
[----:B------:R0:W-:Y:S01]  /*15fd0*/  STL [R1+0x1100], R15 ;  /* 0x0011000f01007387 */ /* 0x0001e20000100800 */
[----:B------:R-:W-:Y:S01]  /*15fe0*/  IMAD.MOV R13, RZ, RZ, -R13 ;  /* 0x000000ffff0d7224 */ /* 0x000fe200078e0a0d */
[----:B------:R-:W-:Y:S01]  /*15ff0*/  IABS R12, R10 ;  /* 0x0000000a000c7213 */ /* 0x000fe20000000000 */
[----:B------:R-:W-:Y:S01]  /*16000*/  @!P1 IMAD.IADD R3, R3, 0x1, -R8 ;  /* 0x0000000103039824 */ /* 0x000fe200078e0a08 */
[----:B------:R-:W-:Y:S01]  /*16010*/  ISETP.GE.AND P1, PT, R10, RZ, PT ;  /* 0x000000ff0a00720c */ /* 0x000fe20003f26270 */
[----:B------:R-:W-:Y:S02]  /*16020*/  IMAD.MOV.U32 R16, RZ, RZ, R6 ;  /* 0x000000ffff107224 */ /* 0x000fe400078e0006 */
[----:B------:R-:W-:Y:S02]  /*16030*/  IMAD.MOV.U32 R2, RZ, RZ, R14 ;  /* 0x000000ffff027224 */ /* 0x000fe400078e000e */
[----:B------:R-:W-:-:S02]  /*16040*/  IMAD R5, R8, R13, R5 ;  /* 0x0000000d08057224 */ /* 0x000fc400078e0205 */
[----:B0-----:R-:W-:Y:S02]  /*16050*/  IMAD.MOV.U32 R15, RZ, RZ, R17 ;  /* 0x000000ffff0f7224 */ /* 0x001fe400078e0011 */
[----:B------:R-:W-:Y:S01]  /*16060*/  @!P2 IMAD.MOV R16, RZ, RZ, -R16 ;  /* 0x000000ffff10a224 */ /* 0x000fe200078e0a10 */
[----:B------:R-:W-:Y:S01]  /*16070*/  ISETP.GT.U32.AND P2, PT, R8, R3, PT ;  /* 0x000000030800720c */ /* 0x000fe20003f44070 */
[----:B------:R-:W-:Y:S01]  /*16080*/  @!P3 IMAD.MOV R15, RZ, RZ, -R15 ;  /* 0x000000ffff0fb224 */ /* 0x000fe200078e0a0f */
[----:B------:R-:W-:Y:S01]  /*16090*/  ISETP.GE.AND P3, PT, R4, RZ, PT ;  /* 0x000000ff0400720c */ /* 0x000fe20003f66270 */
[C---:B------:R-:W-:Y:S01]  /*160a0*/  IMAD.HI.U32 R13, R9.reuse, R2, RZ ;  /* 0x00000002090d7227 */ /* 0x040fe200078e00ff */
[----:B------:R-:W-:Y:S02]  /*160b0*/  ISETP.GT.U32.AND P6, PT, R8, R5, PT ;  /* 0x000000050800720c */ /* 0x000fe40003fc4070 */
[----:B------:R0:W-:Y:S01]  /*160c0*/  STL [R1+0x144], R15 ;  /* 0x0001440f01007387 */ /* 0x0001e20000100800 */
[----:B------:R-:W-:-:S03]  /*160d0*/  IMAD.HI.U32 R4, R9, R12, RZ ;  /* 0x0000000c09047227 */ /* 0x000fc600078e00ff */
[----:B------:R1:W-:Y:S01]  /*160e0*/  STL [R1+0x148], R16 ;  /* 0x0001481001007387 */ /* 0x0003e20000100800 */
[----:B------:R-:W-:Y:S01]  /*160f0*/  @!P4 IMAD.IADD R7, R7, 0x1, -R8 ;  /* 0x000000010707c824 */ /* 0x000fe200078e0a08 */
[----:B------:R-:W-:Y:S01]  /*16100*/  ISETP.GE.AND P4, PT, R11, RZ, PT ;  /* 0x000000ff0b00720c */ /* 0x000fe20003f86270 */
[----:B------:R-:W-:Y:S02]  /*16110*/  IMAD.MOV R13, RZ, RZ, -R13 ;  /* 0x000000ffff0d7224 */ /* 0x000fe400078e0a0d */
[----:B------:R-:W-:Y:S02]  /*16120*/  IMAD.MOV R11, RZ, RZ, -R4 ;  /* 0x000000ffff0b7224 */ /* 0x000fe400078e0a04 */
[C---:B------:R-:W-:Y:S02]  /*16130*/  IMAD R4, R8.reuse, R13, R2 ;  /* 0x0000000d08047224 */ /* 0x040fe400078e0202 */
[----:B------:R-:W-:Y:S02]  /*16140*/  IMAD R2, R8, R11, R12 ;  /* 0x0000000b08027224 */ /* 0x000fe400078e020c */
[----:B0-----:R-:W-:-:S02]  /*16150*/  VIADD R15, R0, 0x1a7 ;  /* 0x000001a7000f7836 */ /* 0x001fc40000000000 */
[--C-:B------:R-:W-:Y:S01]  /*16160*/  @!P2 IMAD.IADD R3, R3, 0x1, -R8.reuse ;  /* 0x000000010303a824 */ /* 0x100fe200078e0a08 */
[----:B------:R-:W-:Y:S01]  /*16170*/  ISETP.GT.U32.AND P2, PT, R8, R2, PT ;  /* 0x000000020800720c */ /* 0x000fe20003f44070 */
[----:B------:R-:W-:Y:S01]  /*16180*/  @!P6 IMAD.IADD R5, R5, 0x1, -R8 ;  /* 0x000000010505e824 */ /* 0x000fe200078e0a08 */
[----:B------:R-:W-:Y:S01]  /*16190*/  IABS R14, R15 ;  /* 0x0000000f000e7213 */ /* 0x000fe20000000000 */
        /* <DEDUP_REMOVED lines=69> */
[----:B------:R-:W-:Y:S02]  /*165f0*/  @!P0 IMAD.IADD R7, R7, 0x1, -R8 ;  /* 0x0000000107078824 */ /* 0x000fe400078e0a08 */
[----:B------:R-:W-:Y:S01]  /*16600*/  @!P6 IMAD.MOV R14, RZ, RZ, -R14 ;  /* 0x000000ffff0ee224 */ /* 0x000fe200078e0a0e */
[C---:B------:R-:W-:Y:S01]  /*16610*/  ISETP.GT.U32.AND P6, PT, R8.reuse, R2, PT ;  /* 0x000000020800720c */ /* 0x040fe20003fc4070 */
[----:B------:R-:W-:Y:S01]  /*16620*/  IMAD.MOV R13, RZ, RZ, -R13 ;  /* 0x000000ffff0d7224 */ /* 0x000fe200078e0a0d */
[----:B------:R-:W-:Y:S01]  /*16630*/  ISETP.GT.U32.AND P0, PT, R8, R7, PT ;  /* 0x000000070800720c */ /* 0x000fe20003f04070 */
[----:B------:R-:W-:Y:S01]  /*16640*/  IMAD.MOV.U32 R6, RZ, RZ, R12 ;  /* 0x000000ffff067224 */ /* 0x000fe200078e000c */
[----:B------:R0:W-:Y:S01]  /*16650*/  STL [R1+0x10e0], R14 ;  /* 0x0010e00e01007387 */ /* 0x0001e20000100800 */
[----:B------:R-:W-:Y:S01]  /*16660*/  @!P2 IMAD.IADD R15, R15, 0x1, -R8 ;  /* 0x000000010f0fa824 */ /* 0x000fe200078e0a08 */
[----:B------:R-:W-:Y:S01]  /*16670*/  ISETP.GE.AND P2, PT, R4, RZ, PT ;  /* 0x000000ff0400720c */ /* 0x000fe20003f46270 */
[----:B------:R-:W-:-:S02]  /*16680*/  IMAD R4, R8, R13, R11 ;  /* 0x0000000d08047224 */ /* 0x000fc400078e020b */
[----:B------:R-:W-:-:S04]  /*16690*/  IMAD.HI.U32 R12, R9, R6, RZ ;  /* 0x00000006090c7227 */ /* 0x000fc800078e00ff */
[----:B------:R-:W-:Y:S01]  /*166a0*/  @!P1 IMAD.IADD R3, R3, 0x1, -R8 ;  /* 0x0000000103039824 */ /* 0x000fe200078e0a08 */
[----:B------:R-:W-:Y:S01]  /*166b0*/  ISETP.GT.U32.AND P1, PT, R8, R4, PT ;  /* 0x000000040800720c */ /* 0x000fe20003f24070 */
[----:B------:R-:W-:Y:S02]  /*166c0*/  IMAD.MOV R11, RZ, RZ, -R12 ;  /* 0x000000ffff0b7224 */ /* 0x000fe400078e0a0c */
[----:B------:R-:W-:Y:S02]  /*166d0*/  @!P6 IMAD.IADD R2, R2, 0x1, -R8 ;  /* 0x000000010202e824 */ /* 0x000fe400078e0a08 */
[----:B------:R-:W-:Y:S02]  /*166e0*/  IMAD R11, R8, R11, R6 ;  /* 0x0000000b080b7224 */ /* 0x000fe400078e0206 */
[----:B------:R-:W-:Y:S01]  /*166f0*/  @!P0 IMAD.IADD R7, R7, 0x1, -R8 ;  /* 0x0000000107078824 */ /* 0x000fe200078e0a08 */
[----:B------:R-:W-:Y:S01]  /*16700*/  ISETP.GE.AND P0, PT, R5, RZ, PT ;  /* 0x000000ff0500720c */ /* 0x000fe20003f06270 */
[----:B------:R-:W-:Y:S01]  /*16710*/  VIADD R5, R0, 0x1ae ;  /* 0x000001ae00057836 */ /* 0x000fe20000000000 */
[C---:B------:R-:W-:Y:S01]  /*16720*/  ISETP.GT.U32.AND P6, PT, R8.reuse, R2, PT ;  /* 0x000000020800720c */ /* 0x040fe20003fc4070 */
[----:B------:R-:W-:Y:S01]  /*16730*/  @!P5 IMAD.MOV R3, RZ, RZ, -R3 ;  /* 0x000000ffff03d224 */ /* 0x000fe200078e0a03 */
[----:B------:R-:W-:Y:S01]  /*16740*/  ISETP.GT.U32.AND P5, PT, R8, R11, PT ;  /* 0x0000000b0800720c */ /* 0x000fe20003fa4070 */
[----:B0-----:R-:W-:Y:S01]  /*16750*/  IMAD.MOV.U32 R14, RZ, RZ, R7 ;  /* 0x000000ffff0e7224 */ /* 0x001fe200078e0007 */
[----:B------:R-:W-:Y:S01]  /*16760*/  IABS R13, R5 ;  /* 0x00000005000d7213 */ /* 0x000fe20000000000 */
[----:B------:R-:W-:-:S02]  /*16770*/  IMAD.MOV.U32 R7, RZ, RZ, R15 ;  /* 0x000000ffff077224 */ /* 0x000fc400078e000f */
[----:B------:R-:W-:Y:S02]  /*16780*/  @!P1 IMAD.IADD R4, R4, 0x1, -R8 ;  /* 0x0000000104049824 */ /* 0x000fe400078e0a08 */
[----:B------:R-:W-:Y:S01]  /*16790*/  @!P3 IMAD.MOV R14, RZ, RZ, -R14 ;  /* 0x000000ffff0eb224 */ /* 0x000fe200078e0a0e */
[----:B------:R-:W-:Y:S01]  /*167a0*/  ISETP.GE.AND P3, PT, R10, RZ, PT ;  /* 0x000000ff0a00720c */ /* 0x000fe20003f66270 */
[----:B------:R-:W-:Y:S01]  /*167b0*/  @!P4 IMAD.MOV R7, RZ, RZ, -R7 ;  /* 0x000000ffff07c224 */ /* 0x000fe200078e0a07 */
[----:B------:R-:W-:Y:S01]  /*167c0*/  ISETP.GT.U32.AND P1, PT, R8, R4, PT ;  /* 0x000000040800720c */ /* 0x000fe20003f24070 */
[----:B------:R-:W-:Y:S01]  /*167d0*/  IMAD.MOV.U32 R12, RZ, RZ, R13 ;  /* 0x000000ffff0c7224 */ /* 0x000fe200078e000d */
[----:B------:R-:W-:Y:S01]  /*167e0*/  STL [R1+0x14c], R14 ;  /* 0x00014c0e01007387 */ /* 0x000fe20000100800 */
[--C-:B------:R-:W-:Y:S01]  /*167f0*/  @!P6 IMAD.IADD R2, R2, 0x1, -R8.reuse ;  /* 0x000000010202e824 */ /* 0x100fe200078e0a08 */
[----:B------:R-:W-:Y:S01]  /*16800*/  ISETP.GE.AND P4, PT, R5, RZ, PT ;  /* 0x000000ff0500720c */ /* 0x000fe20003f86270 */
[----:B------:R-:W-:Y:S01]  /*16810*/  @!P5 IMAD.IADD R11, R11, 0x1, -R8 ;  /* 0x000000010b0bd824 */ /* 0x000fe200078e0a08 */
[----:B------:R0:W-:Y:S01]  /*16820*/  STL [R1+0x154], R7 ;  /* 0x0001540701007387 */ /* 0x0001e20000100800 */
[----:B------:R-:W-:-:S02]  /*16830*/  IMAD.MOV.U32 R13, RZ, RZ, R2 ;  /* 0x000000ffff0d7224 */ /* 0x000fc400078e0002 */
[----:B------:R-:W-:Y:S01]  /*16840*/  VIADD R5, R0, 0x1b0 ;  /* 0x000001b000057836 */ /* 0x000fe20000000000 */
[----:B------:R-:W-:Y:S01]  /*16850*/  ISETP.GT.U32.AND P5, PT, R8, R11, PT ;  /* 0x0000000b0800720c */ /* 0x000fe20003fa4070 */
[----:B------:R-:W-:Y:S01]  /*16860*/  @!P0 IMAD.MOV R13, RZ, RZ, -R13 ;  /* 0x000000ffff0d8224 */ /* 0x000fe200078e0a0d */
[----:B------:R-:W-:Y:S01]  /*16870*/  STL [R1+0x10c4], R3 ;  /* 0x0010c40301007387 */ /* 0x000fe20000100800 */
[----:B------:R-:W-:Y:S01]  /*16880*/  @!P1 IMAD.IADD R4, R4, 0x1, -R8 ;  /* 0x0000000104049824 */ /* 0x000fe200078e0a08 */
[----:B------:R-:W-:Y:S01]  /*16890*/  ISETP.GE.AND P1, PT, R5, RZ, PT ;  /* 0x000000ff0500720c */ /* 0x000fe20003f26270 */
[----:B------:R-:W-:Y:S01]  /*168a0*/  VIADD R6, R0, 0x1af ;  /* 0x000001af00067836 */ /* 0x000fe20000000000 */
[----:B------:R1:W-:Y:S01]  /*168b0*/  STL [R1+0x10b4], R13 ;  /* 0x0010b40d01007387 */ /* 0x0003e20000100800 */
[----:B0-----:R-:W-:-:S03]  /*168c0*/  IMAD.HI.U32 R7, R9, R12, RZ ;  /* 0x0000000c09077227 */ /* 0x001fc600078e00ff */
[----:B------:R-:W-:Y:S01]  /*168d0*/  ISETP.GE.AND P6, PT, R6, RZ, PT ;  /* 0x000000ff0600720c */ /* 0x000fe20003fc6270 */
[----:B------:R-:W-:Y:S01]  /*168e0*/  IMAD.MOV R7, RZ, RZ, -R7 ;  /* 0x000000ffff077224 */ /* 0x000fe200078e0a07 */
[----:B------:R-:W-:Y:S01]  /*168f0*/  IABS R6, R6 ;  /* 0x0000000600067213 */ /* 0x000fe20000000000 */
[----:B------:R-:W-:Y:S02]  /*16900*/  @!P5 IMAD.IADD R11, R11, 0x1, -R8 ;  /* 0x000000010b0bd824 */ /* 0x000fe400078e0a08 */
[----:B------:R-:W-:Y:S01]  /*16910*/  IMAD R12, R8, R7, R12 ;  /* 0x00000007080c7224 */ /* 0x000fe200078e020c */
[----:B------:R-:W-:Y:S01]  /*16920*/  IABS R7, R5 ;  /* 0x0000000500077213 */ /* 0x000fe20000000000 */
[----:B-1----:R-:W-:Y:S02]  /*16930*/  IMAD.MOV.U32 R13, RZ, RZ, R4 ;  /* 0x000000ffff0d7224 */ /* 0x002fe400078e0004 */
[----:B------:R-:W-:Y:S01]  /*16940*/  VIADD R3, R0, 0x1b1 ;  /* 0x000001b100037836 */ /* 0x000fe20000000000 */
[----:B------:R-:W-:Y:S01]  /*16950*/  ISETP.GT.U32.AND P0, PT, R8, R12, PT ;  /* 0x0000000c0800720c */ /* 0x000fe20003f04070 */
[----:B------:R-:W-:-:S03]  /*16960*/  IMAD.HI.U32 R4, R9, R7, RZ ;  /* 0x0000000709047227 */ /* 0x000fc600078e00ff */
[----:B------:R-:W-:Y:S01]  /*16970*/  IABS R10, R3 ;  /* 0x00000003000a7213 */ /* 0x000fe20000000000 */
[----:B------:R-:W-:Y:S01]  /*16980*/  @!P2 IMAD.MOV R13, RZ, RZ, -R13 ;  /* 0x000000ffff0da224 */ /* 0x000fe200078e0a0d */
[----:B------:R-:W-:Y:S01]  /*16990*/  ISETP.GE.AND P2, PT, R3, RZ, PT ;  /* 0x000000ff0300720c */ /* 0x000fe20003f46270 */
[----:B------:R-:W-:Y:S02]  /*169a0*/  IMAD.MOV R4, RZ, RZ, -R4 ;  /* 0x000000ffff047224 */ /* 0x000fe400078e0a04 */
[----:B------:R-:W-:Y:S01]  /*169b0*/  IMAD.HI.U32 R2, R9, R6, RZ ;  /* 0x0000000609027227 */ /* 0x000fe200078e00ff */
[----:B------:R0:W-:Y:S03]  /*169c0*/  STL [R1+0x10f0], R13 ;  /* 0x0010f00d01007387 */ /* 0x0001e60000100800 */
[----:B------:R-:W-:Y:S02]  /*169d0*/  IMAD R7, R8, R4, R7 ;  /* 0x0000000408077224 */ /* 0x000fe400078e0207 */
[----:B------:R-:W-:-:S02]  /*169e0*/  @!P0 IMAD.IADD R12, R12, 0x1, -R8 ;  /* 0x000000010c0c8824 */ /* 0x000fc400078e0a08 */
[----:B------:R-:W-:Y:S02]  /*169f0*/  IMAD.MOV R2, RZ, RZ, -R2 ;  /* 0x000000ffff027224 */ /* 0x000fe400078e0a02 */
[----:B------:R-:W-:Y:S01]  /*16a00*/  VIADD R5, R0, 0x1b2 ;  /* 0x000001b200057836 */ /* 0x000fe20000000000 */
[C---:B------:R-:W-:Y:S01]  /*16a10*/  ISETP.GT.U32.AND P0, PT, R8.reuse, R12, PT ;  /* 0x0000000c0800720c */ /* 0x040fe20003f04070 */
[----:B0-----:R-:W-:Y:S02]  /*16a20*/  IMAD.MOV.U32 R13, RZ, RZ, R11 ;  /* 0x000000ffff0d7224 */ /* 0x001fe400078e000b */
[C---:B------:R-:W-:Y:S01]  /*16a30*/  IMAD R6, R8.reuse, R2, R6 ;  /* 0x0000000208067224 */ /* 0x040fe200078e0206 */
[----:B------:R-:W-:Y:S01]  /*16a40*/  IABS R11, R5 ;  /* 0x00000005000b7213 */ /* 0x000fe20000000000 */
[----:B------:R-:W-:Y:S01]  /*16a50*/  @!P3 IMAD.MOV R13, RZ, RZ, -R13 ;  /* 0x000000ffff0db224 */ /* 0x000fe200078e0a0d */
[C---:B------:R-:W-:Y:S01]  /*16a60*/  ISETP.GT.U32.AND P3, PT, R8.reuse, R7, PT ;  /* 0x000000070800720c */ /* 0x040fe20003f64070 */
[----:B------:R-:W-:Y:S01]  /*16a70*/  IMAD.HI.U32 R2, R9, R10, RZ ;  /* 0x0000000a09027227 */ /* 0x000fe200078e00ff */
[----:B------:R-:W-:-:S02]  /*16a80*/  ISETP.GT.U32.AND P5, PT, R8, R6, PT ;  /* 0x000000060800720c */ /* 0x000fc40003fa4070 */
[----:B------:R0:W-:Y:S01]  /*16a90*/  STL [R1+0x10fc], R13 ;  /* 0x0010fc0d01007387 */ /* 0x0001e20000100800 */
[----:B------:R-:W-:Y:S02]  /*16aa0*/  IMAD.MOV R2, RZ, RZ, -R2 ;  /* 0x000000ffff027224 */ /* 0x000fe400078e0a02 */
[----:B------:R-:W-:Y:S02]  /*16ab0*/  @!P0 IMAD.IADD R12, R12, 0x1, -R8 ;  /* 0x000000010c0c8824 */ /* 0x000fe400078e0a08 */
[----:B------:R-:W-:Y:S02]  /*16ac0*/  IMAD R10, R8, R2, R10 ;  /* 0x00000002080a7224 */ /* 0x000fe400078e020a */
[----:B------:R-:W-:Y:S02]  /*16ad0*/  VIADD R2, R0, 0x1b3 ;  /* 0x000001b300027836 */ /* 0x000fe40000000000 */
[----:B------:R-:W-:Y:S01]  /*16ae0*/  @!P3 IMAD.IADD R7, R7, 0x1, -R8 ;  /* 0x000000010707b824 */ /* 0x000fe200078e0a08 */
[----:B------:R-:W-:Y:S01]  /*16af0*/  ISETP.GT.U32.AND P0, PT, R8, R10, PT ;  /* 0x0000000a0800720c */ /* 0x000fe20003f04070 */
[----:B------:R-:W-:Y:S01]  /*16b00*/  IMAD.MOV.U32 R15, RZ, RZ, R12 ;  /* 0x000000ffff0f7224 */ /* 0x000fe200078e000c */
[----:B------:R-:W-:Y:S01]  /*16b10*/  IABS R3, R2 ;  /* 0x0000000200037213 */ /* 0x000fe20000000000 */
[----:B------:R-:W-:Y:S01]  /*16b20*/  @!P5 IMAD.IADD R6, R6, 0x1, -R8 ;  /* 0x000000010606d824 */ /* 0x000fe200078e0a08 */
[C---:B------:R-:W-:Y:S01]  /*16b30*/  ISETP.GT.U32.AND P3, PT, R8.reuse, R7, PT ;  /* 0x000000070800720c */ /* 0x040fe20003f64070 */
[----:B------:R-:W-:Y:S01]  /*16b40*/  @!P4 IMAD.MOV R15, RZ, RZ, -R15 ;  /* 0x000000ffff0fc224 */ /* 0x000fe200078e0a0f */
[----:B------:R-:W-:Y:S01]  /*16b50*/  ISETP.GE.AND P4, PT, R5, RZ, PT ;  /* 0x000000ff0500720c */ /* 0x000fe20003f86270 */
[----:B0-----:R-:W-:Y:S01]  /*16b60*/  IMAD.HI.U32 R13, R9, R3, RZ ;  /* 0x00000003090d7227 */ /* 0x001fe200078e00ff */
[----:B------:R-:W-:-:S02]  /*16b70*/  ISETP.GT.U32.AND P5, PT, R8, R6, PT ;  /* 0x000000060800720c */ /* 0x000fc40003fa4070 */
[----:B------:R0:W-:Y:S01]  /*16b80*/  STL [R1+0x10e8], R15 ;  /* 0x0010e80f01007387 */ /* 0x0001e20000100800 */
[----:B------:R-:W-:Y:S02]  /*16b90*/  IMAD.MOV R13, RZ, RZ, -R13 ;  /* 0x000000ffff0d7224 */ /* 0x000fe400078e0a0d */
[--C-:B------:R-:W-:Y:S02]  /*16ba0*/  @!P0 IMAD.IADD R10, R10, 0x1, -R8.reuse ;  /* 0x000000010a0a8824 */ /* 0x100fe400078e0a08 */
[C---:B------:R-:W-:Y:S02]  /*16bb0*/  IMAD R3, R8.reuse, R13, R3 ;  /* 0x0000000d08037224 */ /* 0x040fe400078e0203 */
[----:B------:R-:W-:Y:S01]  /*16bc0*/  @!P3 IMAD.IADD R7, R7, 0x1, -R8 ;  /* 0x000000010707b824 */ /* 0x000fe200078e0a08 */
[----:B------:R-:W-:Y:S01]  /*16bd0*/  ISETP.GT.U32.AND P0, PT, R8, R10, PT ;  /* 0x0000000a0800720c */ /* 0x000fe20003f04070 */
[----:B------:R-:W-:-:S04]  /*16be0*/  IMAD.HI.U32 R12, R9, R11, RZ ;  /* 0x0000000b090c7227 */ /* 0x000fc800078e00ff */
[----:B0-----:R-:W-:Y:S02]  /*16bf0*/  IMAD.MOV.U32 R15, RZ, RZ, R7 ;  /* 0x000000ffff0f7224 */ /* 0x001fe400078e0007 */
[----:B------:R-:W-:Y:S02]  /*16c00*/  VIADD R13, R0, 0x1b5 ;  /* 0x000001b5000d7836 */ /* 0x000fe40000000000 */
[----:B------:R-:W-:Y:S01]  /*16c10*/  @!P1 IMAD.MOV R15, RZ, RZ, -R15 ;  /* 0x000000ffff0f9224 */ /* 0x000fe200078e0a0f */
[----:B------:R-:W-:Y:S01]  /*16c20*/  ISETP.GT.U32.AND P1, PT, R8, R3, PT ;  /* 0x000000030800720c */ /* 0x000fe20003f24070 */
[----:B------:R-:W-:Y:S02]  /*16c30*/  IMAD.MOV R12, RZ, RZ, -R12 ;  /* 0x000000ffff0c7224 */ /* 0x000fe400078e0a0c */
[--C-:B------:R-:W-:Y:S01]  /*16c40*/  @!P5 IMAD.IADD R6, R6, 0x1, -R8.reuse ;  /* 0x000000010606d824 */ /* 0x100fe200078e0a08 */
[----:B------:R-:W-:Y:S01]  /*16c50*/  ISETP.GE.AND P5, PT, R2, RZ, PT ;  /* 0x000000ff0200720c */ /* 0x000fe20003fa6270 */
[----:B------:R-:W-:Y:S01]  /*16c60*/  @!P0 IMAD.IADD R10, R10, 0x1, -R8 ;  /* 0x000000010a0a8824 */ /* 0x000fe200078e0a08 */
[----:B------:R-:W-:Y:S01]  /*16c70*/  ISETP.GE.AND P0, PT, R13, RZ, PT ;  /* 0x000000ff0d00720c */ /* 0x000fe20003f06270 */
[----:B------:R-:W-:Y:S01]  /*16c80*/  IMAD R2, R8, R12, R11 ;  /* 0x0000000c08027224 */ /* 0x000fe200078e020b */
[----:B------:R-:W-:Y:S01]  /*16c90*/  IABS R13, R13 ;  /* 0x0000000d000d7213 */ /* 0x000fe20000000000 */
[----:B------:R-:W-:-:S02]  /*16ca0*/  VIADD R4, R0, 0x1b4 ;  /* 0x000001b400047836 */ /* 0x000fc40000000000 */
[----:B------:R-:W-:Y:S01]  /*16cb0*/  IMAD.MOV.U32 R16, RZ, RZ, R6 ;  /* 0x000000ffff107224 */ /* 0x000fe200078e0006 */
[----:B------:R-:W-:Y:S01]  /*16cc0*/  ISETP.GT.U32.AND P3, PT, R8, R2, PT ;  /* 0x000000020800720c */ /* 0x000fe20003f64070 */
[----:B------:R-:W-:Y:S01]  /*16cd0*/  @!P1 IMAD.IADD R3, R3, 0x1, -R8 ;  /* 0x0000000103039824 */ /* 0x000fe200078e0a08 */
[----:B------:R-:W-:Y:S01]  /*16ce0*/  IABS R14, R4 ;  /* 0x00000004000e7213 */ /* 0x000fe20000000000 */
[----:B------:R-:W-:-:S03]  /*16cf0*/  IMAD.HI.U32 R12, R9, R13, RZ ;  /* 0x0000000d090c7227 */ /* 0x000fc600078e00ff */
[C---:B------:R-:W-:Y:S01]  /*16d00*/  ISETP.GT.U32.AND P1, PT, R8.reuse, R3, PT ;  /* 0x000000030800720c */ /* 0x040fe20003f24070 */
[----:B------:R-:W-:Y:S02]  /*16d10*/  IMAD.MOV R12, RZ, RZ, -R12 ;  /* 0x000000ffff0c7224 */ /* 0x000fe400078e0a0c */
[----:B------:R-:W-:Y:S02]  /*16d20*/  IMAD.MOV.U32 R5, RZ, RZ, R14 ;  /* 0x000000ffff057224 */ /* 0x000fe400078e000e */
[----:B------:R-:W-:Y:S02]  /*16d30*/  IMAD R12, R8, R12, R13 ;  /* 0x0000000c080c7224 */ /* 0x000fe400078e020d */
[----:B------:R-:W-:Y:S02]  /*16d40*/  @!P3 IMAD.IADD R2, R2, 0x1, -R8 ;  /* 0x000000010202b824 */ /* 0x000fe400078e0a08 */
[----:B------:R-:W-:-:S03]  /*16d50*/  IMAD.HI.U32 R11, R9, R5, RZ ;  /* 0x00000005090b7227 */ /* 0x000fc600078e00ff */
[C---:B------:R-:W-:Y:S01]  /*16d60*/  ISETP.GT.U32.AND P3, PT, R8.reuse, R2, PT ;  /* 0x000000020800720c */ /* 0x040fe20003f64070 */
[----:B------:R-:W-:Y:S01]  /*16d70*/  @!P1 IMAD.IADD R3, R3, 0x1, -R8 ;  /* 0x0000000103039824 */ /* 0x000fe200078e0a08 */
[----:B------:R-:W-:Y:S01]  /*16d80*/  ISETP.GT.U32.AND P1, PT, R8, R12, PT ;  /* 0x0000000c0800720c */ /* 0x000fe20003f24070 */
[----:B------:R-:W-:Y:S01]  /*16d90*/  @!P6 IMAD.MOV R16, RZ, RZ, -R16 ;  /* 0x000000ffff10e224 */ /* 0x000fe200078e0a10 */
[----:B------:R-:W-:Y:S01]  /*16da0*/  ISETP.GE.AND P6, PT, R4, RZ, PT ;  /* 0x000000ff0400720c */ /* 0x000fe20003fc6270 */
[----:B------:R-:W-:Y:S02]  /*16db0*/  IMAD.MOV R11, RZ, RZ, -R11 ;  /* 0x000000ffff0b7224 */ /* 0x000fe400078e0a0b */
[----:B------:R-:W-:Y:S01]  /*16dc0*/  VIADD R4, R0, 0x1b6 ;  /* 0x000001b600047836 */ /* 0x000fe20000000000 */
[----:B------:R0:W-:Y:S01]  /*16dd0*/  STL [R1+0x10dc], R16 ;  /* 0x0010dc1001007387 */ /* 0x0001e20000100800 */
[----:B------:R-:W-:Y:S02]  /*16de0*/  IMAD R5, R8, R11, R5 ;  /* 0x0000000b08057224 */ /* 0x000fe400078e0205 */
[----:B------:R-:W-:Y:S01]  /*16df0*/  VIADD R11, R0, 0x1b8 ;  /* 0x000001b8000b7836 */ /* 0x000fe20000000000 */
[----:B------:R-:W-:Y:S01]  /*16e00*/  IABS R6, R4 ;  /* 0x0000000400067213 */ /* 0x000fe20000000000 */
[--C-:B------:R-:W-:Y:S01]  /*16e10*/  @!P3 IMAD.IADD R2, R2, 0x1, -R8.reuse ;  /* 0x000000010202b824 */ /* 0x100fe200078e0a08 */
[----:B------:R-:W-:Y:S01]  /*16e20*/  ISETP.GE.AND P3, PT, R4, RZ, PT ;  /* 0x000000ff0400720c */ /* 0x000fe20003f66270 */
[----:B------:R-:W-:Y:S01]  /*16e30*/  @!P1 IMAD.IADD R12, R12, 0x1, -R8 ;  /* 0x000000010c0c9824 */ /* 0x000fe200078e0a08 */
[----:B------:R1:W-:Y:S01]  /*16e40*/  STL [R1+0x158], R15 ;  /* 0x0001580f01007387 */ /* 0x0003e20000100800 */
[----:B------:R-:W-:-:S02]  /*16e50*/  VIADD R7, R0, 0x1b7 ;  /* 0x000001b700077836 */ /* 0x000fc40000000000 */
[----:B0-----:R-:W-:Y:S01]  /*16e60*/  IMAD.MOV.U32 R16, RZ, RZ, R10 ;  /* 0x000000ffff107224 */ /* 0x001fe200078e000a */
[----:B------:R-:W-:Y:S01]  /*16e70*/  IABS R10, R11 ;  /* 0x0000000b000a7213 */ /* 0x000fe20000000000 */
[----:B------:R-:W-:Y:S01]  /*16e80*/  IMAD.MOV.U32 R17, RZ, RZ, R2 ;  /* 0x000000ffff117224 */ /* 0x000fe200078e0002 */
[C---:B------:R-:W-:Y:S01]  /*16e90*/  ISETP.GT.U32.AND P1, PT, R8.reuse, R12, PT ;  /* 0x0000000c0800720c */ /* 0x040fe20003f24070 */
[----:B------:R-:W-:Y:S01]  /*16ea0*/  @!P2 IMAD.MOV R16, RZ, RZ, -R16 ;  /* 0x000000ffff10a224 */ /* 0x000fe200078e0a10 */
[----:B------:R-:W-:Y:S01]  /*16eb0*/  ISETP.GT.U32.AND P2, PT, R8, R5, PT ;  /* 0x000000050800720c */ /* 0x000fe20003f44070 */
[C---:B------:R-:W-:Y:S01]  /*16ec0*/  IMAD.HI.U32 R4, R9.reuse, R10, RZ ;  /* 0x0000000a09047227 */ /* 0x040fe200078e00ff */
[----:B------:R-:W-:Y:S02]  /*16ed0*/  IABS R14, R7 ;  /* 0x00000007000e7213 */ /* 0x000fe40000000000 */
[----:B------:R0:W-:Y:S01]  /*16ee0*/  STL [R1+0x15c], R16 ;  /* 0x00015c1001007387 */ /* 0x0001e20000100800 */
[----:B-1----:R-:W-:-:S04]  /*16ef0*/  IMAD.HI.U32 R15, R9, R6, RZ ;  /* 0x00000006090f7227 */ /* 0x002fc800078e00ff */
[----:B------:R-:W-:-:S04]  /*16f00*/  IMAD.HI.U32 R13, R9, R14, RZ ;  /* 0x0000000e090d7227 */ /* 0x000fc800078e00ff */
[----:B------:R-:W-:Y:S02]  /*16f10*/  @!P2 IMAD.IADD R5, R5, 0x1, -R8 ;  /* 0x000000010505a824 */ /* 0x000fe400078e0a08 */
[----:B0-----:R-:W-:Y:S02]  /*16f20*/  IMAD.MOV.U32 R16, RZ, RZ, R3 ;  /* 0x000000ffff107224 */ /* 0x001fe400078e0003 */
[----:B------:R-:W-:Y:S01]  /*16f30*/  IMAD.MOV R3, RZ, RZ, -R4 ;  /* 0x000000ffff037224 */ /* 0x000fe200078e0a04 */
[----:B------:R-:W-:Y:S01]  /*16f40*/  ISETP.GT.U32.AND P2, PT, R8, R5, PT ;  /* 0x000000050800720c */ /* 0x000fe20003f44070 */
[----:B------:R-:W-:Y:S02]  /*16f50*/  @!P1 IMAD.IADD R12, R12, 0x1, -R8 ;  /* 0x000000010c0c9824 */ /* 0x000fe400078e0a08 */
[----:B------:R-:W-:Y:S02]  /*16f60*/  IMAD R3, R8, R3, R10 ;  /* 0x0000000308037224 */ /* 0x000fe400078e020a */
[----:B------:R-:W-:-:S02]  /*16f70*/  IMAD.MOV R15, RZ, RZ, -R15 ;  /* 0x000000ffff0f7224 */ /* 0x000fc400078e0a0f */
[----:B------:R-:W-:Y:S01]  /*16f80*/  IMAD.MOV R13, RZ, RZ, -R13 ;  /* 0x000000ffff0d7224 */ /* 0x000fe200078e0a0d */
[C---:B------:R-:W-:Y:S01]  /*16f90*/  ISETP.GT.U32.AND P1, PT, R8.reuse, R3, PT ;  /* 0x000000030800720c */ /* 0x040fe20003f24070 */
[C---:B------:R-:W-:Y:S02]  /*16fa0*/  IMAD R6, R8.reuse, R15, R6 ;  /* 0x0000000f08067224 */ /* 0x040fe400078e0206 */
[C---:B------:R-:W-:Y:S02]  /*16fb0*/  IMAD R4, R8.reuse, R13, R14 ;  /* 0x0000000d08047224 */ /* 0x040fe400078e020e */
[----:B------:R-:W-:Y:S01]  /*16fc0*/  @!P4 IMAD.MOV R17, RZ, RZ, -R17 ;  /* 0x000000ffff11c224 */ /* 0x000fe200078e0a11 */
[----:B------:R-:W-:Y:S01]  /*16fd0*/  ISETP.GT.U32.AND P4, PT, R8, R6, PT ;  /* 0x000000060800720c */ /* 0x000fe20003f84070 */
[----:B------:R-:W-:Y:S02]  /*16fe0*/  VIADD R2, R0, 0x1b9 ;  /* 0x000001b900027836 */ /* 0x000fe40000000000 */
[----:B------:R-:W-:Y:S01]  /*16ff0*/  @!P2 IMAD.IADD R5, R5, 0x1, -R8 ;  /* 0x000000010505a824 */ /* 0x000fe200078e0a08 */
[----:B------:R-:W-:Y:S01]  /*17000*/  ISETP.GT.U32.AND P2, PT, R8, R4, PT ;  /* 0x000000040800720c */ /* 0x000fe20003f44070 */
[----:B------:R-:W-:Y:S01]  /*17010*/  @!P5 IMAD.MOV R16, RZ, RZ, -R16 ;  /* 0x000000ffff10d224 */ /* 0x000fe200078e0a10 */
[----:B------:R-:W-:Y:S01]  /*17020*/  ISETP.GE.AND P5, PT, R7, RZ, PT ;  /* 0x000000ff0700720c */ /* 0x000fe20003fa6270 */
[--C-:B------:R-:W-:Y:S01]  /*17030*/  @!P1 IMAD.IADD R3, R3, 0x1, -R8.reuse ;  /* 0x0000000103039824 */ /* 0x100fe200078e0a08 */
[----:B------:R-:W-:Y:S01]  /*17040*/  IABS R13, R2 ;  /* 0x00000002000d7213 */ /* 0x000fe20000000000 */
[----:B------:R-:W-:Y:S01]  /*17050*/  VIADD R7, R0, 0x1ba ;  /* 0x000001ba00077836 */ /* 0x000fe20000000000 */
[----:B------:R-:W-:Y:S01]  /*17060*/  STL [R1+0x10b0], R17 ;  /* 0x0010b01101007387 */ /* 0x000fe20000100800 */
[----:B------:R-:W-:Y:S01]  /*17070*/  IMAD.MOV.U32 R15, RZ, RZ, R5 ;  /* 0x000000ffff0f7224 */ /* 0x000fe200078e0005 */
[----:B------:R-:W-:Y:S01]  /*17080*/  ISETP.GT.U32.AND P1, PT, R8, R3, PT ;  /* 0x000000030800720c */ /* 0x000fe20003f24070 */
[----:B------:R-:W-:Y:S01]  /*17090*/  IMAD.MOV.U32 R5, RZ, RZ, R13 ;  /* 0x000000ffff057224 */ /* 0x000fe200078e000d */
[----:B------:R-:W-:Y:S01]  /*170a0*/  IABS R10, R7 ;  /* 0x00000007000a7213 */ /* 0x000fe20000000000 */
[----:B------:R-:W-:Y:S01]  /*170b0*/  @!P6 IMAD.MOV R15, RZ, RZ, -R15 ;  /* 0x000000ffff0fe224 */ /* 0x000fe200078e0a0f */
[----:B------:R-:W-:Y:S01]  /*170c0*/  ISETP.GE.AND P6, PT, R11, RZ, PT ;  /* 0x000000ff0b00720c */ /* 0x000fe20003fc6270 */
[----:B------:R-:W-:Y:S01]  /*170d0*/  @!P4 IMAD.IADD R6, R6, 0x1, -R8 ;  /* 0x000000010606c824 */ /* 0x000fe200078e0a08 */
[----:B------:R0:W-:Y:S01]  /*170e0*/  STL [R1+0x10d0], R16 ;  /* 0x0010d01001007387 */ /* 0x0001e20000100800 */
[----:B------:R-:W-:-:S03]  /*170f0*/  IMAD.HI.U32 R13, R9, R5, RZ ;  /* 0x00000005090d7227 */ /* 0x000fc600078e00ff */
[----:B------:R-:W-:Y:S01]  /*17100*/  ISETP.GT.U32.AND P4, PT, R8, R6, PT ;  /* 0x000000060800720c */ /* 0x000fe20003f84070 */
[----:B------:R-:W-:Y:S01]  /*17110*/  IMAD.HI.U32 R11, R9, R10, RZ ;  /* 0x0000000a090b7227 */ /* 0x000fe200078e00ff */
[----:B------:R1:W-:Y:S03]  /*17120*/  STL [R1+0x10c0], R15 ;  /* 0x0010c00f01007387 */ /* 0x0003e60000100800 */
[----:B------:R-:W-:Y:S02]  /*17130*/  @!P2 IMAD.IADD R4, R4, 0x1, -R8 ;  /* 0x000000010404a824 */ /* 0x000fe400078e0a08 */
[----:B------:R-:W-:Y:S02]  /*17140*/  IMAD.MOV.U32 R14, RZ, RZ, R12 ;  /* 0x000000ffff0e7224 */ /* 0x000fe400078e000c */
[----:B------:R-:W-:Y:S01]  /*17150*/  IMAD.MOV R13, RZ, RZ, -R13 ;  /* 0x000000ffff0d7224 */ /* 0x000fe200078e0a0d */
[----:B------:R-:W-:Y:S01]  /*17160*/  ISETP.GT.U32.AND P2, PT, R8, R4, PT ;  /* 0x000000040800720c */ /* 0x000fe20003f44070 */
[----:B------:R-:W-:-:S02]  /*17170*/  IMAD.MOV R11, RZ, RZ, -R11 ;  /* 0x000000ffff0b7224 */ /* 0x000fc400078e0a0b */
[----:B------:R-:W-:Y:S02]  /*17180*/  @!P1 IMAD.IADD R3, R3, 0x1, -R8 ;  /* 0x0000000103039824 */ /* 0x000fe400078e0a08 */
[----:B------:R-:W-:Y:S01]  /*17190*/  @!P0 IMAD.MOV R14, RZ, RZ, -R14 ;  /* 0x000000ffff0e8224 */ /* 0x000fe200078e0a0e */
[----:B------:R-:W-:Y:S01]  /*171a0*/  ISETP.GE.AND P0, PT, R2, RZ, PT ;  /* 0x000000ff0200720c */ /* 0x000fe20003f06270 */
[C---:B------:R-:W-:Y:S02]  /*171b0*/  IMAD R12, R8.reuse, R13, R5 ;  /* 0x0000000d080c7224 */ /* 0x040fe400078e0205 */
[----:B------:R-:W-:Y:S01]  /*171c0*/  IMAD R2, R8, R11, R10 ;  /* 0x0000000b08027224 */ /* 0x000fe200078e020a */
[----:B------:R2:W-:Y:S01]  /*171d0*/  STL [R1+0x10d8], R14 ;  /* 0x0010d80e01007387 */ /* 0x0005e20000100800 */
[----:B------:R-:W-:Y:S02]  /*171e0*/  IMAD.MOV.U32 R13, RZ, RZ, R3 ;  /* 0x000000ffff0d7224 */ /* 0x000fe400078e0003 */
[--C-:B------:R-:W-:Y:S01]  /*171f0*/  @!P4 IMAD.IADD R6, R6, 0x1, -R8.reuse ;  /* 0x000000010606c824 */ /* 0x100fe200078e0a08 */
[----:B------:R-:W-:Y:S01]  /*17200*/  ISETP.GE.AND P4, PT, R7, RZ, PT ;  /* 0x000000ff0700720c */ /* 0x000fe20003f86270 */
[----:B------:R-:W-:Y:S01]  /*17210*/  @!P6 IMAD.MOV R13, RZ, RZ, -R13 ;  /* 0x000000ffff0de224 */ /* 0x000fe200078e0a0d */
[----:B------:R-:W-:Y:S01]  /*17220*/  ISETP.GT.U32.AND P6, PT, R8, R2, PT ;  /* 0x000000020800720c */ /* 0x000fe20003fc4070 */
[----:B------:R-:W-:Y:S01]  /*17230*/  @!P2 IMAD.IADD R4, R4, 0x1, -R8 ;  /* 0x000000010404a824 */ /* 0x000fe200078e0a08 */
[----:B------:R-:W-:Y:S01]  /*17240*/  ISETP.GT.U32.AND P2, PT, R8, R12, PT ;  /* 0x0000000c0800720c */ /* 0x000fe20003f44070 */
[----:B------:R-:W-:-:S02]  /*17250*/  VIADD R10, R0, 0x1bb ;  /* 0x000001bb000a7836 */ /* 0x000fc40000000000 */
[----:B0-----:R-:W-:Y:S02]  /*17260*/  IMAD.MOV.U32 R16, RZ, RZ, R6 ;  /* 0x000000ffff107224 */ /* 0x001fe400078e0006 */
[----:B------:R-:W-:Y:S01]  /*17270*/  VIADD R11, R0, 0x1bc ;  /* 0x000001bc000b7836 */ /* 0x000fe20000000000 */
[----:B------:R-:W-:Y:S01]  /*17280*/  IABS R17, R10 ;  /* 0x0000000a00117213 */ /* 0x000fe20000000000 */
[----:B------:R-:W-:Y:S01]  /*17290*/  @!P3 IMAD.MOV R16, RZ, RZ, -R16 ;  /* 0x000000ffff10b224 */ /* 0x000fe200078e0a10 */
[----:B------:R-:W-:Y:S01]  /*172a0*/  ISETP.GE.AND P3, PT, R10, RZ, PT ;  /* 0x000000ff0a00720c */ /* 0x000fe20003f66270 */
[----:B-1----:R-:W-:Y:S01]  /*172b0*/  IMAD.MOV.U32 R15, RZ, RZ, R4 ;  /* 0x000000ffff0f7224 */ /* 0x002fe200078e0004 */
[----:B------:R-:W-:Y:S01]  /*172c0*/  IABS R10, R11 ;  /* 0x0000000b000a7213 */ /* 0x000fe20000000000 */
[--C-:B------:R-:W-:Y:S01]  /*172d0*/  @!P6 IMAD.IADD R2, R2, 0x1, -R8.reuse ;  /* 0x000000010202e824 */ /* 0x100fe200078e0a08 */
[----:B------:R-:W-:Y:S01]  /*172e0*/  STL [R1+0x10d4], R16 ;  /* 0x0010d41001007387 */ /* 0x000fe20000100800 */
[----:B------:R-:W-:Y:S01]  /*172f0*/  @!P5 IMAD.MOV R15, RZ, RZ, -R15 ;  /* 0x000000ffff0fd224 */ /* 0x000fe200078e0a0f */
[----:B------:R-:W-:Y:S01]  /*17300*/  ISETP.GE.AND P5, PT, R11, RZ, PT ;  /* 0x000000ff0b00720c */ /* 0x000fe20003fa6270 */
[----:B------:R-:W-:Y:S01]  /*17310*/  @!P2 IMAD.IADD R12, R12, 0x1, -R8 ;  /* 0x000000010c0ca824 */ /* 0x000fe200078e0a08 */
[C---:B------:R-:W-:Y:S01]  /*17320*/  ISETP.GT.U32.AND P6, PT, R8.reuse, R2, PT ;  /* 0x000000020800720c */ /* 0x040fe20003fc4070 */
[----:B------:R-:W-:Y:S01]  /*17330*/  IMAD.HI.U32 R11, R9, R10, RZ ;  /* 0x0000000a090b7227 */ /* 0x000fe200078e00ff */
[----:B------:R-:W-:Y:S02]  /*17340*/  STL [R1+0x10e4], R15 ;  /* 0x0010e40f01007387 */ /* 0x000fe40000100800 */
[----:B------:R-:W-:Y:S01]  /*17350*/  ISETP.GT.U32.AND P2, PT, R8, R12, PT ;  /* 0x0000000c0800720c */ /* 0x000fe20003f44070 */
[C---:B------:R-:W-:Y:S01]  /*17360*/  VIADD R7, R0.reuse, 0x1bd ;  /* 0x000001bd00077836 */ /* 0x040fe20000000000 */
[----:B------:R0:W-:Y:S01]  /*17370*/  STL [R1+0x150], R13 ;  /* 0x0001500d01007387 */ /* 0x0001e20000100800 */
[----:B--2---:R-:W-:-:S02]  /*17380*/  VIADD R14, R0, 0x1bf ;  /* 0x000001bf000e7836 */ /* 0x004fc40000000000 */
[----:B------:R-:W-:Y:S01]  /*17390*/  IMAD.MOV R11, RZ, RZ, -R11 ;  /* 0x000000ffff0b7224 */ /* 0x000fe200078e0a0b */
[----:B------:R-:W-:Y:S01]  /*173a0*/  ISETP.GE.AND P1, PT, R7, RZ, PT ;  /* 0x000000ff0700720c */ /* 0x000fe20003f26270 */
[C---:B------:R-:W-:Y:S01]  /*173b0*/  IMAD.HI.U32 R6, R9.reuse, R17, RZ ;  /* 0x0000001109067227 */ /* 0x040fe200078e00ff */
[----:B------:R-:W-:Y:S02]  /*173c0*/  IABS R4, R7 ;  /* 0x0000000700047213 */ /* 0x000fe40000000000 */
[----:B------:R-:W-:Y:S01]  /*173d0*/  IABS R7, R14 ;  /* 0x0000000e00077213 */ /* 0x000fe20000000000 */
[----:B------:R-:W-:Y:S02]  /*173e0*/  IMAD R10, R8, R11, R10 ;  /* 0x0000000b080a7224 */ /* 0x000fe400078e020a */
[----:B------:R-:W-:Y:S02]  /*173f0*/  IMAD.MOV R6, RZ, RZ, -R6 ;  /* 0x000000ffff067224 */ /* 0x000fe400078e0a06 */
[----:B------:R-:W-:Y:S01]  /*17400*/  @!P6 IMAD.IADD R2, R2, 0x1, -R8 ;  /* 0x000000010202e824 */ /* 0x000fe200078e0a08 */
[----:B------:R-:W-:Y:S01]  /*17410*/  ISETP.GT.U32.AND P6, PT, R8, R10, PT ;  /* 0x0000000a0800720c */ /* 0x000fe20003fc4070 */
[----:B------:R-:W-:-:S04]  /*17420*/  IMAD.HI.U32 R3, R9, R4, RZ ;  /* 0x0000000409037227 */ /* 0x000fc800078e00ff */
[----:B------:R-:W-:Y:S02]  /*17430*/  IMAD R17, R8, R6, R17 ;  /* 0x0000000608117224 */ /* 0x000fe400078e0211 */
[----:B------:R-:W-:-:S04]  /*17440*/  IMAD.HI.U32 R11, R9, R7, RZ ;  /* 0x00000007090b7227 */ /* 0x000fc800078e00ff */
[C---:B------:R-:W-:Y:S02]  /*17450*/  VIADD R5, R0.reuse, 0x1be ;  /* 0x000001be00057836 */ /* 0x040fe40000000000 */
[----:B------:R-:W-:Y:S02]  /*17460*/  IMAD.MOV R3, RZ, RZ, -R3 ;  /* 0x000000ffff037224 */ /* 0x000fe400078e0a03 */
[----:B0-----:R-:W-:Y:S01]  /*17470*/  VIADD R13, R0, 0x1c1 ;  /* 0x000001c1000d7836 */ /* 0x001fe20000000000 */
[----:B------:R-:W-:Y:S01]  /*17480*/  IABS R6, R5 ;  /* 0x0000000500067213 */ /* 0x000fe20000000000 */
[----:B------:R-:W-:Y:S01]  /*17490*/  @!P2 IMAD.IADD R12, R12, 0x1, -R8 ;  /* 0x000000010c0ca824 */ /* 0x000fe200078e0a08 */
[C---:B------:R-:W-:Y:S01]  /*174a0*/  ISETP.GT.U32.AND P2, PT, R8.reuse, R17, PT ;  /* 0x000000110800720c */ /* 0x040fe20003f44070 */
[----:B------:R-:W-:Y:S02]  /*174b0*/  IMAD.MOV R11, RZ, RZ, -R11 ;  /* 0x000000ffff0b7224 */ /* 0x000fe400078e0a0b */
[C---:B------:R-:W-:Y:S01]  /*174c0*/  IMAD R4, R8.reuse, R3, R4 ;  /* 0x0000000308047224 */ /* 0x040fe200078e0204 */
[----:B------:R-:W-:Y:S01]  /*174d0*/  IABS R3, R13 ;  /* 0x0000000d00037213 */ /* 0x000fe20000000000 */
[----:B------:R-:W-:-:S02]  /*174e0*/  IMAD R7, R8, R11, R7 ;  /* 0x0000000b08077224 */ /* 0x000fc400078e0207 */
[----:B------:R-:W-:Y:S02]  /*174f0*/  IMAD.MOV.U32 R21, RZ, RZ, R12 ;  /* 0x000000ffff157224 */ /* 0x000fe400078e000c */
[----:B------:R-:W-:-:S04]  /*17500*/  IMAD.HI.U32 R18, R9, R6, RZ ;  /* 0x0000000609127227 */ /* 0x000fc800078e00ff */
[----:B------:R-:W-:Y:S01]  /*17510*/  @!P0 IMAD.MOV R21, RZ, RZ, -R21 ;  /* 0x000000ffff158224 */ /* 0x000fe200078e0a15 */
[----:B------:R-:W-:Y:S01]  /*17520*/  ISETP.GT.U32.AND P0, PT, R8, R4, PT ;  /* 0x000000040800720c */ /* 0x000fe20003f04070 */
[----:B------:R-:W-:Y:S01]  /*17530*/  @!P6 IMAD.IADD R10, R10, 0x1, -R8 ;  /* 0x000000010a0ae824 */ /* 0x000fe200078e0a08 */
[----:B------:R-:W-:Y:S01]  /*17540*/  ISETP.GT.U32.AND P6, PT, R8, R7, PT ;  /* 0x000000070800720c */ /* 0x000fe20003fc4070 */
[----:B------:R-:W-:Y:S01]  /*17550*/  IMAD.HI.U32 R12, R9, R3, RZ ;  /* 0x00000003090c7227 */ /* 0x000fe200078e00ff */
[----:B------:R0:W-:Y:S03]  /*17560*/  STL [R1+0x140], R21 ;  /* 0x0001401501007387 */ /* 0x0001e60000100800 */
[----:B------:R-:W-:Y:S02]  /*17570*/  IMAD.MOV R18, RZ, RZ, -R18 ;  /* 0x000000ffff127224 */ /* 0x000fe400078e0a12 */
[----:B------:R-:W-:-:S02]  /*17580*/  IMAD.MOV R12, RZ, RZ, -R12 ;  /* 0x000000ffff0c7224 */ /* 0x000fc400078e0a0c */
[----:B------:R-:W-:Y:S02]  /*17590*/  VIADD R16, R0, 0x1c0 ;  /* 0x000001c000107836 */ /* 0x000fe40000000000 */
[----:B------:R-:W-:Y:S02]  /*175a0*/  @!P2 IMAD.IADD R17, R17, 0x1, -R8 ;  /* 0x000000011111a824 */ /* 0x000fe400078e0a08 */
[C---:B------:R-:W-:Y:S01]  /*175b0*/  IMAD R6, R8.reuse, R18, R6 ;  /* 0x0000001208067224 */ /* 0x040fe200078e0206 */
[----:B------:R-:W-:Y:S01]  /*175c0*/  IABS R15, R16 ;  /* 0x00000010000f7213 */ /* 0x000fe20000000000 */
[----:B------:R-:W-:Y:S01]  /*175d0*/  IMAD.MOV.U32 R19, RZ, RZ, R2 ;  /* 0x000000ffff137224 */ /* 0x000fe200078e0002 */
[C---:B------:R-:W-:Y:S01]  /*175e0*/  ISETP.GT.U32.AND P2, PT, R8.reuse, R17, PT ;  /* 0x000000110800720c */ /* 0x040fe20003f44070 */
[----:B------:R-:W-:Y:S02]  /*175f0*/  IMAD R3, R8, R12, R3 ;  /* 0x0000000c08037224 */ /* 0x000fe400078e0203 */
[----:B------:R-:W-:-:S02]  /*17600*/  VIADD R12, R0, 0x1c2 ;  /* 0x000001c2000c7836 */ /* 0x000fc40000000000 */
[----:B------:R-:W-:Y:S01]  /*17610*/  @!P4 IMAD.MOV R19, RZ, RZ, -R19 ;  /* 0x000000ffff13c224 */ /* 0x000fe200078e0a13 */
[----:B------:R-:W-:Y:S01]  /*17620*/  ISETP.GT.U32.AND P4, PT, R8, R6, PT ;  /* 0x000000060800720c */ /* 0x000fe20003f84070 */
[--C-:B------:R-:W-:Y:S01]  /*17630*/  @!P0 IMAD.IADD R4, R4, 0x1, -R8.reuse ;  /* 0x0000000104048824 */ /* 0x100fe200078e0a08 */
[----:B------:R-:W-:Y:S01]  /*17640*/  IABS R2, R12 ;  /* 0x0000000c00027213 */ /* 0x000fe20000000000 */
[----:B------:R-:W-:Y:S01]  /*17650*/  @!P6 IMAD.IADD R7, R7, 0x1, -R8 ;  /* 0x000000010707e824 */ /* 0x000fe200078e0a08 */
[C---:B------:R-:W-:Y:S01]  /*17660*/  ISETP.GT.U32.AND P0, PT, R8.reuse, R10, PT ;  /* 0x0000000a0800720c */ /* 0x040fe20003f04070 */
[----:B------:R-:W-:Y:S01]  /*17670*/  IMAD.HI.U32 R11, R9, R15, RZ ;  /* 0x0000000f090b7227 */ /* 0x000fe200078e00ff */
[----:B------:R1:W-:Y:S02]  /*17680*/  STL [R1+0x10a4], R19 ;  /* 0x0010a41301007387 */ /* 0x0003e40000100800 */
[----:B------:R-:W-:Y:S01]  /*17690*/  ISETP.GT.U32.AND P6, PT, R8, R7, PT ;  /* 0x000000070800720c */ /* 0x000fe20003fc4070 */
[----:B------:R-:W-:-:S02]  /*176a0*/  IMAD.MOV R11, RZ, RZ, -R11 ;  /* 0x000000ffff0b7224 */ /* 0x000fc400078e0a0b */
[----:B0-----:R-:W-:-:S04]  /*176b0*/  IMAD.HI.U32 R21, R9, R2, RZ ;  /* 0x0000000209157227 */ /* 0x001fc800078e00ff */
[--C-:B------:R-:W-:Y:S01]  /*176c0*/  @!P2 IMAD.IADD R17, R17, 0x1, -R8.reuse ;  /* 0x000000011111a824 */ /* 0x100fe200078e0a08 */
[----:B------:R-:W-:Y:S01]  /*176d0*/  ISETP.GE.AND P2, PT, R5, RZ, PT ;  /* 0x000000ff0500720c */ /* 0x000fe20003f46270 */
[----:B------:R-:W-:Y:S02]  /*176e0*/  IMAD R15, R8, R11, R15 ;  /* 0x0000000b080f7224 */ /* 0x000fe400078e020f */
[----:B------:R-:W-:Y:S02]  /*176f0*/  IMAD.MOV R21, RZ, RZ, -R21 ;  /* 0x000000ffff157224 */ /* 0x000fe400078e0a15 */
[----:B------:R-:W-:Y:S01]  /*17700*/  @!P4 IMAD.IADD R6, R6, 0x1, -R8 ;  /* 0x000000010606c824 */ /* 0x000fe200078e0a08 */
[----:B------:R-:W-:Y:S01]  /*17710*/  ISETP.GT.U32.AND P4, PT, R8, R4, PT ;  /* 0x000000040800720c */ /* 0x000fe20003f84070 */
[----:B------:R-:W-:Y:S02]  /*17720*/  VIADD R11, R0, 0x1c3 ;  /* 0x000001c3000b7836 */ /* 0x000fe40000000000 */
[----:B------:R-:W-:-:S02]  /*17730*/  IMAD.MOV.U32 R18, RZ, RZ, R17 ;  /* 0x000000ffff127224 */ /* 0x000fc400078e0011 */
[----:B------:R-:W-:Y:S01]  /*17740*/  @!P0 IMAD.IADD R10, R10, 0x1, -R8 ;  /* 0x000000010a0a8824 */ /* 0x000fe200078e0a08 */
[C---:B------:R-:W-:Y:S01]  /*17750*/  ISETP.GT.U32.AND P0, PT, R8.reuse, R15, PT ;  /* 0x0000000f0800720c */ /* 0x040fe20003f04070 */
[C---:B------:R-:W-:Y:S01]  /*17760*/  IMAD R2, R8.reuse, R21, R2 ;  /* 0x0000001508027224 */ /* 0x040fe200078e0202 */
[----:B------:R-:W-:Y:S01]  /*17770*/  IABS R17, R11 ;  /* 0x0000000b00117213 */ /* 0x000fe20000000000 */
[----:B------:R-:W-:Y:S01]  /*17780*/  @!P3 IMAD.MOV R18, RZ, RZ, -R18 ;  /* 0x000000ffff12b224 */ /* 0x000fe200078e0a12 */
[C---:B------:R-:W-:Y:S01]  /*17790*/  ISETP.GT.U32.AND P3, PT, R8.reuse, R6, PT ;  /* 0x000000060800720c */ /* 0x040fe20003f64070 */
[--C-:B------:R-:W-:Y:S01]  /*177a0*/  @!P6 IMAD.IADD R7, R7, 0x1, -R8.reuse ;  /* 0x000000010707e824 */ /* 0x100fe200078e0a08 */
[----:B------:R-:W-:Y:S01]  /*177b0*/  ISETP.GT.U32.AND P6, PT, R8, R2, PT ;  /* 0x000000020800720c */ /* 0x000fe20003fc4070 */
[----:B-1----:R-:W-:Y:S01]  /*177c0*/  IMAD.HI.U32 R19, R9, R17, RZ ;  /* 0x0000001109137227 */ /* 0x002fe200078e00ff */
[----:B------:R0:W-:Y:S03]  /*177d0*/  STL [R1+0x1098], R18 ;  /* 0x0010981201007387 */ /* 0x0001e60000100800 */
[----:B------:R-:W-:Y:S01]  /*177e0*/  @!P4 IMAD.IADD R4, R4, 0x1, -R8 ;  /* 0x000000010404c824 */ /* 0x000fe200078e0a08 */
[----:B------:R-:W-:Y:S01]  /*177f0*/  ISETP.GT.U32.AND P4, PT, R8, R3, PT ;  /* 0x000000030800720c */ /* 0x000fe20003f84070 */
[----:B------:R-:W-:-:S02]  /*17800*/  IMAD.MOV R19, RZ, RZ, -R19 ;  /* 0x000000ffff137224 */ /* 0x000fc400078e0a13 */
[--C-:B------:R-:W-:Y:S01]  /*17810*/  @!P0 IMAD.IADD R15, R15, 0x1, -R8.reuse ;  /* 0x000000010f0f8824 */ /* 0x100fe200078e0a08 */
[----:B------:R-:W-:Y:S01]  /*17820*/  ISETP.GE.AND P0, PT, R16, RZ, PT ;  /* 0x000000ff1000720c */ /* 0x000fe20003f06270 */
[----:B------:R-:W-:Y:S02]  /*17830*/  VIADD R5, R0, 0x1c4 ;  /* 0x000001c400057836 */ /* 0x000fe40000000000 */
[--C-:B------:R-:W-:Y:S01]  /*17840*/  @!P3 IMAD.IADD R6, R6, 0x1, -R8.reuse ;  /* 0x000000010606b824 */ /* 0x100fe200078e0a08 */
[----:B------:R-:W-:Y:S01]  /*17850*/  ISETP.GE.AND P3, PT, R14, RZ, PT ;  /* 0x000000ff0e00720c */ /* 0x000fe20003f66270 */
[----:B------:R-:W-:Y:S01]  /*17860*/  IMAD R17, R8, R19, R17 ;  /* 0x0000001308117224 */ /* 0x000fe200078e0211 */
[----:B0-----:R-:W-:Y:S01]  /*17870*/  IABS R18, R5 ;  /* 0x0000000500127213 */ /* 0x001fe20000000000 */
[----:B------:R-:W-:Y:S01]  /*17880*/  @!P6 IMAD.IADD R2, R2, 0x1, -R8 ;  /* 0x000000010202e824 */ /* 0x000fe200078e0a08 */
[C---:B------:R-:W-:Y:S01]  /*17890*/  ISETP.GT.U32.AND P6, PT, R8.reuse, R15, PT ;  /* 0x0000000f0800720c */ /* 0x040fe20003fc4070 */
[----:B------:R-:W-:Y:S01]  /*178a0*/  @!P2 IMAD.MOV R6, RZ, RZ, -R6 ;  /* 0x000000ffff06a224 */ /* 0x000fe200078e0a06 */
[----:B------:R-:W-:Y:S01]  /*178b0*/  ISETP.GT.U32.AND P2, PT, R8, R17, PT ;  /* 0x000000110800720c */ /* 0x000fe20003f44070 */
[----:B------:R-:W-:Y:S01]  /*178c0*/  @!P4 IMAD.IADD R3, R3, 0x1, -R8 ;  /* 0x000000010303c824 */ /* 0x000fe200078e0a08 */
[----:B------:R-:W-:Y:S01]  /*178d0*/  ISETP.GE.AND P4, PT, R13, RZ, PT ;  /* 0x000000ff0d00720c */ /* 0x000fe20003f86270 */
[----:B------:R-:W-:-:S02]  /*178e0*/  IMAD.MOV.U32 R23, RZ, RZ, R10 ;  /* 0x000000ffff177224 */ /* 0x000fc400078e000a */
[----:B------:R-:W-:-:S04]  /*178f0*/  IMAD.HI.U32 R14, R9, R18, RZ ;  /* 0x00000012090e7227 */ /* 0x000fc800078e00ff */
[----:B------:R-:W-:Y:S01]  /*17900*/  @!P5 IMAD.MOV R23, RZ, RZ, -R23 ;  /* 0x000000ffff17d224 */ /* 0x000fe200078e0a17 */
[C---:B------:R-:W-:Y:S01]  /*17910*/  ISETP.GT.U32.AND P5, PT, R8.reuse, R3, PT ;  /* 0x000000030800720c */ /* 0x040fe20003fa4070 */
[----:B------:R-:W-:Y:S02]  /*17920*/  IMAD.MOV.U32 R22, RZ, RZ, R4 ;  /* 0x000000ffff167224 */ /* 0x000fe400078e0004 */
[----:B------:R-:W-:Y:S01]  /*17930*/  IMAD.MOV R14, RZ, RZ, -R14 ;  /* 0x000000ffff0e7224 */ /* 0x000fe200078e0a0e */
[----:B------:R-:W-:Y:S01]  /*17940*/  STL [R1+0x1078], R23 ;  /* 0x0010781701007387 */ /* 0x000fe20000100800 */
[----:B------:R-:W-:Y:S02]  /*17950*/  @!P6 IMAD.IADD R15, R15, 0x1, -R8 ;  /* 0x000000010f0fe824 */ /* 0x000fe400078e0a08 */
[----:B------:R-:W-:Y:S01]  /*17960*/  @!P1 IMAD.MOV R22, RZ, RZ, -R22 ;  /* 0x000000ffff169224 */ /* 0x000fe200078e0a16 */
[C---:B------:R-:W-:Y:S01]  /*17970*/  ISETP.GT.U32.AND P1, PT, R8.reuse, R2, PT ;  /* 0x000000020800720c */ /* 0x040fe20003f24070 */
[----:B------:R-:W-:-:S02]  /*17980*/  IMAD R14, R8, R14, R18 ;  /* 0x0000000e080e7224 */ /* 0x000fc400078e0212 */
[----:B------:R-:W-:Y:S01]  /*17990*/  @!P2 IMAD.IADD R17, R17, 0x1, -R8 ;  /* 0x000000011111a824 */ /* 0x000fe200078e0a08 */
[----:B------:R-:W-:Y:S01]  /*179a0*/  STL [R1+0x1090], R22 ;  /* 0x0010901601007387 */ /* 0x000fe20000100800 */
[----:B------:R-:W-:Y:S01]  /*179b0*/  IMAD.MOV.U32 R18, RZ, RZ, R15 ;  /* 0x000000ffff127224 */ /* 0x000fe200078e000f */
[----:B------:R-:W-:Y:S01]  /*179c0*/  ISETP.GT.U32.AND P6, PT, R8, R14, PT ;  /* 0x0000000e0800720c */ /* 0x000fe20003fc4070 */
[----:B------:R-:W-:Y:S01]  /*179d0*/  VIADD R16, R0, 0x1c6 ;  /* 0x000001c600107836 */ /* 0x000fe20000000000 */
[----:B------:R-:W-:Y:S01]  /*179e0*/  STL [R1+0x10ac], R6 ;  /* 0x0010ac0601007387 */ /* 0x000fe20000100800 */
[----:B------:R-:W-:Y:S01]  /*179f0*/  @!P0 IMAD.MOV R18, RZ, RZ, -R18 ;  /* 0x000000ffff128224 */ /* 0x000fe200078e0a12 */
[----:B------:R-:W-:Y:S01]  /*17a00*/  ISETP.GT.U32.AND P0, PT, R8, R17, PT ;  /* 0x000000110800720c */ /* 0x000fe20003f04070 */
[----:B------:R-:W-:Y:S01]  /*17a10*/  @!P3 IMAD.MOV R7, RZ, RZ, -R7 ;  /* 0x000000ffff07b224 */ /* 0x000fe200078e0a07 */
[----:B------:R-:W-:Y:S01]  /*17a20*/  IABS R4, R16 ;  /* 0x0000001000047213 */ /* 0x000fe20000000000 */
[--C-:B------:R-:W-:Y:S01]  /*17a30*/  @!P5 IMAD.IADD R3, R3, 0x1, -R8.reuse ;  /* 0x000000010303d824 */ /* 0x100fe200078e0a08 */
[----:B------:R-:W-:Y:S01]  /*17a40*/  ISETP.GE.AND P5, PT, R11, RZ, PT ;  /* 0x000000ff0b00720c */ /* 0x000fe20003fa6270 */
[----:B------:R-:W-:Y:S01]  /*17a50*/  @!P1 IMAD.IADD R2, R2, 0x1, -R8 ;  /* 0x0000000102029824 */ /* 0x000fe200078e0a08 */
[----:B------:R0:W-:Y:S01]  /*17a60*/  STL [R1+0x10b8], R7 ;  /* 0x0010b80701007387 */ /* 0x0001e20000100800 */
[----:B------:R-:W-:Y:S01]  /*17a70*/  ISETP.GE.AND P1, PT, R5, RZ, PT ;  /* 0x000000ff0500720c */ /* 0x000fe20003f26270 */
[----:B------:R-:W-:Y:S01]  /*17a80*/  IMAD.HI.U32 R5, R9, R4, RZ ;  /* 0x0000000409057227 */ /* 0x000fe200078e00ff */
[----:B------:R-:W-:Y:S01]  /*17a90*/  ISETP.GE.AND P3, PT, R12, RZ, PT ;  /* 0x000000ff0c00720c */ /* 0x000fe20003f66270 */
[----:B------:R1:W-:Y:S02]  /*17aa0*/  STL [R1+0x128], R18 ;  /* 0x0001281201007387 */ /* 0x0003e40000100800 */
[----:B------:R-:W-:-:S02]  /*17ab0*/  IMAD.MOV R5, RZ, RZ, -R5 ;  /* 0x000000ffff057224 */ /* 0x000fc400078e0a05 */
[--C-:B------:R-:W-:Y:S02]  /*17ac0*/  @!P0 IMAD.IADD R17, R17, 0x1, -R8.reuse ;  /* 0x0000000111118824 */ /* 0x100fe400078e0a08 */
[----:B0-----:R-:W-:Y:S02]  /*17ad0*/  IMAD.MOV.U32 R7, RZ, RZ, R3 ;  /* 0x000000ffff077224 */ /* 0x001fe400078e0003 */
[----:B------:R-:W-:Y:S01]  /*17ae0*/  @!P6 IMAD.IADD R14, R14, 0x1, -R8 ;  /* 0x000000010e0ee824 */ /* 0x000fe200078e0a08 */
[----:B------:R-:W-:Y:S01]  /*17af0*/  ISETP.GE.AND P6, PT, R16, RZ, PT ;  /* 0x000000ff1000720c */ /* 0x000fe20003fc6270 */
[----:B------:R-:W-:Y:S02]  /*17b00*/  @!P4 IMAD.MOV R7, RZ, RZ, -R7 ;  /* 0x000000ffff07c224 */ /* 0x000fe400078e0a07 */
[----:B------:R-:W-:Y:S01]  /*17b10*/  IMAD.MOV.U32 R16, RZ, RZ, R17 ;  /* 0x000000ffff107224 */ /* 0x000fe200078e0011 */
[----:B------:R-:W-:Y:S01]  /*17b20*/  ISETP.GT.U32.AND P4, PT, R8, R14, PT ;  /* 0x0000000e0800720c */ /* 0x000fe20003f84070 */
[----:B------:R-:W-:Y:S01]  /*17b30*/  VIADD R13, R0, 0x1c5 ;  /* 0x000001c5000d7836 */ /* 0x000fe20000000000 */
[----:B------:R0:W-:Y:S01]  /*17b40*/  STL [R1+0x12c], R7 ;  /* 0x00012c0701007387 */ /* 0x0001e20000100800 */
[----:B------:R-:W-:-:S02]  /*17b50*/  @!P5 IMAD.MOV R16, RZ, RZ, -R16 ;  /* 0x000000ffff10d224 */ /* 0x000fc400078e0a10 */
[C---:B------:R-:W-:Y:S01]  /*17b60*/  VIADD R22, R0.reuse, 0x1c7 ;  /* 0x000001c700167836 */ /* 0x040fe20000000000 */
[----:B------:R-:W-:Y:S01]  /*17b70*/  IABS R10, R13 ;  /* 0x0000000d000a7213 */ /* 0x000fe20000000000 */
[C---:B------:R-:W-:Y:S01]  /*17b80*/  VIADD R19, R0.reuse, 0x1cb ;  /* 0x000001cb00137836 */ /* 0x040fe20000000000 */
[----:B------:R-:W-:Y:S01]  /*17b90*/  ISETP.GE.AND P2, PT, R13, RZ, PT ;  /* 0x000000ff0d00720c */ /* 0x000fe20003f46270 */
[----:B-1----:R-:W-:Y:S01]  /*17ba0*/  VIADD R18, R0, 0x1cc ;  /* 0x000001cc00127836 */ /* 0x002fe20000000000 */
[----:B------:R-:W-:Y:S01]  /*17bb0*/  ISETP.GE.AND P0, PT, R22, RZ, PT ;  /* 0x000000ff1600720c */ /* 0x000fe20003f06270 */
[----:B------:R-:W-:Y:S01]  /*17bc0*/  IMAD.HI.U32 R6, R9, R10, RZ ;  /* 0x0000000a09067227 */ /* 0x000fe200078e00ff */
[----:B------:R-:W-:Y:S02]  /*17bd0*/  IABS R22, R22 ;  /* 0x0000001600167213 */ /* 0x000fe40000000000 */
[----:B------:R-:W-:Y:S01]  /*17be0*/  IABS R21, R19 ;  /* 0x0000001300157213 */ /* 0x000fe20000000000 */
[----:B0-----:R-:W-:-:S02]  /*17bf0*/  IMAD.MOV.U32 R7, RZ, RZ, R2 ;  /* 0x000000ffff077224 */ /* 0x001fc400078e0002 */
[----:B------:R-:W-:Y:S02]  /*17c00*/  IMAD R2, R8, R5, R4 ;  /* 0x0000000508027224 */ /* 0x000fe400078e0204 */
[----:B------:R-:W-:Y:S02]  /*17c10*/  IMAD.MOV R6, RZ, RZ, -R6 ;  /* 0x000000ffff067224 */ /* 0x000fe400078e0a06 */
[----:B------:R-:W-:Y:S01]  /*17c20*/  VIADD R4, R0, 0x1c8 ;  /* 0x000001c800047836 */ /* 0x000fe20000000000 */
[C---:B------:R-:W-:Y:S01]  /*17c30*/  ISETP.GT.U32.AND P5, PT, R8.reuse, R2, PT ;  /* 0x000000020800720c */ /* 0x040fe20003fa4070 */
[----:B------:R-:W-:Y:S02]  /*17c40*/  IMAD R3, R8, R6, R10 ;  /* 0x0000000608037224 */ /* 0x000fe400078e020a */
[--C-:B------:R-:W-:Y:S01]  /*17c50*/  @!P4 IMAD.IADD R14, R14, 0x1, -R8.reuse ;  /* 0x000000010e0ec824 */ /* 0x100fe200078e0a08 */
[----:B------:R-:W-:Y:S01]  /*17c60*/  ISETP.GE.AND P4, PT, R4, RZ, PT ;  /* 0x000000ff0400720c */ /* 0x000fe20003f86270 */
[----:B------:R-:W-:Y:S01]  /*17c70*/  @!P3 IMAD.MOV R7, RZ, RZ, -R7 ;  /* 0x000000ffff07b224 */ /* 0x000fe200078e0a07 */
[----:B------:R-:W-:Y:S01]  /*17c80*/  IABS R4, R4 ;  /* 0x0000000400047213 */ /* 0x000fe20000000000 */
[----:B------:R-:W-:Y:S01]  /*17c90*/  VIADD R10, R0, 0x1c9 ;  /* 0x000001c9000a7836 */ /* 0x000fe20000000000 */
[----:B------:R-:W-:Y:S01]  /*17ca0*/  ISETP.GT.U32.AND P3, PT, R8, R3, PT ;  /* 0x000000030800720c */ /* 0x000fe20003f64070 */
[----:B------:R-:W-:Y:S01]  /*17cb0*/  IMAD.HI.U32 R6, R9, R22, RZ ;  /* 0x0000001609067227 */ /* 0x000fe200078e00ff */
[----:B------:R0:W-:Y:S02]  /*17cc0*/  STL [R1+0x10a0], R7 ;  /* 0x0010a00701007387 */ /* 0x0001e40000100800 */
[----:B------:R-:W-:Y:S01]  /*17cd0*/  IABS R13, R10 ;  /* 0x0000000a000d7213 */ /* 0x000fe20000000000 */
[----:B------:R-:W-:Y:S01]  /*17ce0*/  @!P5 IMAD.IADD R2, R2, 0x1, -R8 ;  /* 0x000000010202d824 */ /* 0x000fe200078e0a08 */
[----:B------:R-:W-:Y:S01]  /*17cf0*/  STL [R1+0x1094], R16 ;  /* 0x0010941001007387 */ /* 0x000fe20000100800 */
[----:B------:R-:W-:-:S02]  /*17d00*/  IMAD.MOV R6, RZ, RZ, -R6 ;  /* 0x000000ffff067224 */ /* 0x000fc400078e0a06 */
[----:B------:R-:W-:Y:S01]  /*17d10*/  IMAD.HI.U32 R11, R9, R13, RZ ;  /* 0x0000000d090b7227 */ /* 0x000fe200078e00ff */
[----:B------:R-:W-:-:S03]  /*17d20*/  ISETP.GT.U32.AND P5, PT, R8, R2, PT ;  /* 0x000000020800720c */ /* 0x000fc60003fa4070 */
[----:B0-----:R-:W-:-:S04]  /*17d30*/  IMAD.HI.U32 R7, R9, R4, RZ ;  /* 0x0000000409077227 */ /* 0x001fc800078e00ff */
[----:B------:R-:W-:Y:S02]  /*17d40*/  IMAD.MOV R7, RZ, RZ, -R7 ;  /* 0x000000ffff077224 */ /* 0x000fe400078e0a07 */
[----:B------:R-:W-:Y:S02]  /*17d50*/  IMAD.MOV R11, RZ, RZ, -R11 ;  /* 0x000000ffff0b7224 */ /* 0x000fe400078e0a0b */
[----:B------:R-:W-:Y:S01]  /*17d60*/  IMAD R17, R8, R7, R4 ;  /* 0x0000000708117224 */ /* 0x000fe200078e0204 */
[----:B------:R-:W-:Y:S01]  /*17d70*/  IABS R7, R18 ;  /* 0x0000001200077213 */ /* 0x000fe20000000000 */
[----:B------:R-:W-:Y:S02]  /*17d80*/  @!P5 IMAD.IADD R2, R2, 0x1, -R8 ;  /* 0x000000010202d824 */ /* 0x000fe400078e0a08 */
[C---:B------:R-:W-:Y:S01]  /*17d90*/  IMAD R22, R8.reuse, R6, R22 ;  /* 0x0000000608167224 */ /* 0x040fe200078e0216 */
[----:B------:R-:W-:Y:S01]  /*17da0*/  ISETP.GT.U32.AND P5, PT, R8, R17, PT ;  /* 0x000000110800720c */ /* 0x000fe20003fa4070 */
[----:B------:R-:W-:-:S02]  /*17db0*/  @!P3 IMAD.IADD R3, R3, 0x1, -R8 ;  /* 0x000000010303b824 */ /* 0x000fc400078e0a08 */
[C---:B------:R-:W-:Y:S02]  /*17dc0*/  IMAD R13, R8.reuse, R11, R13 ;  /* 0x0000000b080d7224 */ /* 0x040fe400078e020d */
[----:B------:R-:W-:Y:S01]  /*17dd0*/  IMAD.MOV.U32 R6, RZ, RZ, R2 ;  /* 0x000000ffff067224 */ /* 0x000fe200078e0002 */
[----:B------:R-:W-:Y:S01]  /*17de0*/  ISETP.GT.U32.AND P3, PT, R8, R3, PT ;  /* 0x000000030800720c */ /* 0x000fe20003f64070 */
[----:B------:R-:W-:Y:S02]  /*17df0*/  VIADD R5, R0, 0x1ca ;  /* 0x000001ca00057836 */ /* 0x000fe40000000000 */
[----:B------:R-:W-:Y:S01]  /*17e00*/  @!P6 IMAD.MOV R6, RZ, RZ, -R6 ;  /* 0x000000ffff06e224 */ /* 0x000fe200078e0a06 */
[----:B------:R-:W-:Y:S01]  /*17e10*/  ISETP.GT.U32.AND P6, PT, R8, R13, PT ;  /* 0x0000000d0800720c */ /* 0x000fe20003fc4070 */
[----:B------:R-:W-:Y:S01]  /*17e20*/  IMAD.HI.U32 R4, R9, R7, RZ ;  /* 0x0000000709047227 */ /* 0x000fe200078e00ff */
[----:B------:R-:W-:-:S03]  /*17e30*/  IABS R15, R5 ;  /* 0x00000005000f7213 */ /* 0x000fc60000000000 */
[----:B------:R-:W-:Y:S02]  /*17e40*/  @!P5 IMAD.IADD R17, R17, 0x1, -R8 ;  /* 0x000000011111d824 */ /* 0x000fe400078e0a08 */
[----:B------:R-:W-:Y:S02]  /*17e50*/  IMAD.MOV.U32 R12, RZ, RZ, R14 ;  /* 0x000000ffff0c7224 */ /* 0x000fe400078e000e */
[----:B------:R-:W-:Y:S01]  /*17e60*/  @!P3 IMAD.IADD R3, R3, 0x1, -R8 ;  /* 0x000000010303b824 */ /* 0x000fe200078e0a08 */
[----:B------:R-:W-:Y:S01]  /*17e70*/  ISETP.GE.AND P3, PT, R5, RZ, PT ;  /* 0x000000ff0500720c */ /* 0x000fe20003f66270 */
[----:B------:R-:W-:Y:S01]  /*17e80*/  IMAD.HI.U32 R5, R9, R21, RZ ;  /* 0x0000001509057227 */ /* 0x000fe200078e00ff */
[----:B------:R-:W-:-:S03]  /*17e90*/  ISETP.GT.U32.AND P5, PT, R8, R17, PT ;  /* 0x000000110800720c */ /* 0x000fc60003fa4070 */
[----:B------:R-:W-:Y:S02]  /*17ea0*/  @!P6 IMAD.IADD R13, R13, 0x1, -R8 ;  /* 0x000000010d0de824 */ /* 0x000fe400078e0a08 */
[----:B------:R-:W-:Y:S01]  /*17eb0*/  @!P2 IMAD.MOV R3, RZ, RZ, -R3 ;  /* 0x000000ffff03a224 */ /* 0x000fe200078e0a03 */
[C---:B------:R-:W-:Y:S01]  /*17ec0*/  ISETP.GT.U32.AND P2, PT, R8.reuse, R22, PT ;  /* 0x000000160800720c */ /* 0x040fe20003f44070 */
[----:B------:R-:W-:Y:S01]  /*17ed0*/  IMAD.MOV R5, RZ, RZ, -R5 ;  /* 0x000000ffff057224 */ /* 0x000fe200078e0a05 */
[C---:B------:R-:W-:Y:S01]  /*17ee0*/  ISETP.GT.U32.AND P6, PT, R8.reuse, R13, PT ;  /* 0x0000000d0800720c */ /* 0x040fe20003fc4070 */
[----:B------:R-:W-:Y:S02]  /*17ef0*/  IMAD.MOV R4, RZ, RZ, -R4 ;  /* 0x000000ffff047224 */ /* 0x000fe400078e0a04 */
[----:B------:R-:W-:Y:S02]  /*17f00*/  IMAD R21, R8, R5, R21 ;  /* 0x0000000508157224 */ /* 0x000fe400078e0215 */
[----:B------:R-:W-:Y:S01]  /*17f10*/  @!P1 IMAD.MOV R12, RZ, RZ, -R12 ;  /* 0x000000ffff0c9224 */ /* 0x000fe200078e0a0c */
[----:B------:R-:W-:Y:S01]  /*17f20*/  ISETP.GE.AND P1, PT, R10, RZ, PT ;  /* 0x000000ff0a00720c */ /* 0x000fe20003f26270 */
[----:B------:R-:W-:-:S02]  /*17f30*/  IMAD R7, R8, R4, R7 ;  /* 0x0000000408077224 */ /* 0x000fc400078e0207 */
[--C-:B------:R-:W-:Y:S01]  /*17f40*/  @!P5 IMAD.IADD R17, R17, 0x1, -R8.reuse ;  /* 0x000000011111d824 */ /* 0x100fe200078e0a08 */
[----:B------:R-:W-:Y:S01]  /*17f50*/  ISETP.GT.U32.AND P5, PT, R8, R21, PT ;  /* 0x000000150800720c */ /* 0x000fe20003fa4070 */
[--C-:B------:R-:W-:Y:S01]  /*17f60*/  @!P2 IMAD.IADD R22, R22, 0x1, -R8.reuse ;  /* 0x000000011616a824 */ /* 0x100fe200078e0a08 */
[----:B------:R0:W-:Y:S01]  /*17f70*/  STL [R1+0x109c], R12 ;  /* 0x00109c0c01007387 */ /* 0x0001e20000100800 */
[----:B------:R-:W-:Y:S01]  /*17f80*/  @!P6 IMAD.IADD R13, R13, 0x1, -R8 ;  /* 0x000000010d0de824 */ /* 0x000fe200078e0a08 */
[----:B------:R-:W-:Y:S01]  /*17f90*/  ISETP.GT.U32.AND P6, PT, R8, R7, PT ;  /* 0x000000070800720c */ /* 0x000fe20003fc4070 */
[----:B------:R-:W-:Y:S01]  /*17fa0*/  VIADD R14, R0, 0x1cd ;  /* 0x000001cd000e7836 */ /* 0x000fe20000000000 */
[----:B------:R-:W-:Y:S01]  /*17fb0*/  ISETP.GT.U32.AND P2, PT, R8, R22, PT ;  /* 0x000000160800720c */ /* 0x000fe20003f44070 */
[----:B------:R-:W-:-:S03]  /*17fc0*/  IMAD.HI.U32 R10, R9, R15, RZ ;  /* 0x0000000f090a7227 */ /* 0x000fc600078e00ff */
[----:B------:R1:W-:Y:S01]  /*17fd0*/  STL [R1+0x208], R14 ;  /* 0x0002080e01007387 */ /* 0x0003e20000100800 */
[----:B------:R-:W-:Y:S01]  /*17fe0*/  IMAD.MOV R10, RZ, RZ, -R10 ;  /* 0x000000ffff0a7224 */ /* 0x000fe200078e0a0a */
[----:B------:R-:W-:Y:S01]  /*17ff0*/  IABS R76, R14 ;  /* 0x0000000e004c7213 */ /* 0x000fe20000000000 */
[----:B0-----:R-:W-:Y:S02]  /*18000*/  VIADD R12, R0, 0x1ce ;  /* 0x000001ce000c7836 */ /* 0x001fe40000000000 */
[--C-:B------:R-:W-:Y:S02]  /*18010*/  @!P5 IMAD.IADD R21, R21, 0x1, -R8.reuse ;  /* 0x000000011515d824 */ /* 0x100fe400078e0a08 */
[C---:B------:R-:W-:Y:S01]  /*18020*/  IMAD R15, R8.reuse, R10, R15 ;  /* 0x0000000a080f7224 */ /* 0x040fe200078e020f */
[----:B------:R-:W-:Y:S01]  /*18030*/  STL [R1+0x20c], R12 ;  /* 0x00020c0c01007387 */ /* 0x000fe20000100800 */
[----:B------:R-:W-:Y:S01]  /*18040*/  IABS R74, R12 ;  /* 0x0000000c004a7213 */ /* 0x000fe20000000000 */
[--C-:B------:R-:W-:Y:S01]  /*18050*/  @!P6 IMAD.IADD R7, R7, 0x1, -R8.reuse ;  /* 0x000000010707e824 */ /* 0x100fe200078e0a08 */
[----:B------:R-:W-:Y:S01]  /*18060*/  ISETP.GT.U32.AND P5, PT, R8, R21, PT ;  /* 0x000000150800720c */ /* 0x000fe20003fa4070 */
[----:B------:R-:W-:Y:S01]  /*18070*/  STL [R1+0x1088], R3 ;  /* 0x0010880301007387 */ /* 0x000fe20000100800 */
[----:B------:R-:W-:Y:S01]  /*18080*/  @!P2 IMAD.IADD R22, R22, 0x1, -R8 ;  /* 0x000000011616a824 */ /* 0x000fe200078e0a08 */
[C---:B------:R-:W-:Y:S01]  /*18090*/  ISETP.GT.U32.AND P2, PT, R8.reuse, R15, PT ;  /* 0x0000000f0800720c */ /* 0x040fe20003f44070 */
[----:B------:R-:W-:Y:S01]  /*180a0*/  IMAD.HI.U32 R2, R9, R74, RZ ;  /* 0x0000004a09027227 */ /* 0x000fe200078e00ff */
[----:B------:R0:W-:Y:S01]  /*180b0*/  STL [R1+0x10a8], R6 ;  /* 0x0010a80601007387 */ /* 0x0001e20000100800 */
[----:B------:R-:W-:-:S02]  /*180c0*/  ISETP.GT.U32.AND P6, PT, R8, R7, PT ;  /* 0x000000070800720c */ /* 0x000fc40003fc4070 */
[----:B------:R-:W-:Y:S02]  /*180d0*/  IMAD.MOV R2, RZ, RZ, -R2 ;  /* 0x000000ffff027224 */ /* 0x000fe400078e0a02 */
[----:B-1----:R-:W-:Y:S02]  /*180e0*/  VIADD R14, R0, 0x1d1 ;  /* 0x000001d1000e7836 */ /* 0x002fe40000000000 */
[----:B------:R-:W-:Y:S02]  /*180f0*/  IMAD R74, R8, R2, R74 ;  /* 0x00000002084a7224 */ /* 0x000fe400078e024a */
[----:B------:R-:W-:Y:S02]  /*18100*/  @!P5 IMAD.IADD R21, R21, 0x1, -R8 ;  /* 0x000000011515d824 */ /* 0x000fe400078e0a08 */
[----:B0-----:R-:W-:Y:S01]  /*18110*/  VIADD R6, R0, 0x1cf ;  /* 0x000001cf00067836 */ /* 0x001fe20000000000 */
[----:B------:R-:W-:Y:S01]  /*18120*/  ISETP.GT.U32.AND P5, PT, R8, R74, PT ;  /* 0x0000004a0800720c */ /* 0x000fe20003fa4070 */
[----:B------:R-:W-:-:S03]  /*18130*/  IMAD.HI.U32 R3, R9, R76, RZ ;  /* 0x0000004c09037227 */ /* 0x000fc600078e00ff */
[----:B------:R-:W-:Y:S01]  /*18140*/  IABS R11, R6 ;  /* 0x00000006000b7213 */ /* 0x000fe20000000000 */
[--C-:B------:R-:W-:Y:S01]  /*18150*/  @!P2 IMAD.IADD R15, R15, 0x1, -R8.reuse ;  /* 0x000000010f0fa824 */ /* 0x100fe200078e0a08 */
[----:B------:R0:W-:Y:S01]  /*18160*/  STL [R1+0x1f4], R6 ;  /* 0x0001f40601007387 */ /* 0x0001e20000100800 */
[----:B------:R-:W-:Y:S02]  /*18170*/  @!P6 IMAD.IADD R7, R7, 0x1, -R8 ;  /* 0x000000010707e824 */ /* 0x000fe400078e0a08 */
[----:B------:R-:W-:Y:S01]  /*18180*/  IMAD.HI.U32 R12, R9, R11, RZ ;  /* 0x0000000b090c7227 */ /* 0x000fe200078e00ff */
[C---:B------:R-:W-:Y:S01]  /*18190*/  ISETP.GT.U32.AND P2, PT, R8.reuse, R15, PT ;  /* 0x0000000f0800720c */ /* 0x040fe20003f44070 */
[----:B------:R-:W-:Y:S02]  /*181a0*/  STL [R1+0x10c], R28 ;  /* 0x00010c1c01007387 */ /* 0x000fe40000100800 */
[----:B------:R-:W-:Y:S02]  /*181b0*/  IMAD.MOV R12, RZ, RZ, -R12 ;  /* 0x000000ffff0c7224 */ /* 0x000fe400078e0a0c */
[----:B------:R-:W-:Y:S01]  /*181c0*/  IMAD.MOV R3, RZ, RZ, -R3 ;  /* 0x000000ffff037224 */ /* 0x000fe200078e0a03 */
[----:B0-----:R-:W-:Y:S01]  /*181d0*/  IABS R6, R14 ;  /* 0x0000000e00067213 */ /* 0x001fe20000000000 */
[C---:B------:R-:W-:Y:S01]  /*181e0*/  IMAD R26, R8.reuse, R12, R11 ;  /* 0x0000000c081a7224 */ /* 0x040fe200078e020b */
[----:B------:R-:W-:Y:S01]  /*181f0*/  IABS R11, R27 ;  /* 0x0000001b000b7213 */ /* 0x000fe20000000000 */
[----:B------:R-:W-:Y:S01]  /*18200*/  IMAD R76, R8, R3, R76 ;  /* 0x00000003084c7224 */ /* 0x000fe200078e024c */
[----:B------:R-:W-:Y:S01]  /*18210*/  STL [R1+0x118], R27 ;  /* 0x0001181b01007387 */ /* 0x000fe20000100800 */
[----:B------:R-:W-:Y:S01]  /*18220*/  VIADD R3, R0, 0x1d8 ;  /* 0x000001d800037836 */ /* 0x000fe20000000000 */
[----:B------:R-:W-:Y:S01]  /*18230*/  ISETP.GT.U32.AND P6, PT, R8, R26, PT ;  /* 0x0000001a0800720c */ /* 0x000fe20003fc4070 */
[--C-:B------:R-:W-:Y:S01]  /*18240*/  @!P5 IMAD.IADD R74, R74, 0x1, -R8.reuse ;  /* 0x000000014a4ad824 */ /* 0x100fe200078e0a08 */
[----:B------:R-:W-:Y:S01]  /*18250*/  STL [R1+0x120], R24 ;  /* 0x0001201801007387 */ /* 0x000fe20000100800 */
[----:B------:R-:W-:Y:S01]  /*18260*/  @!P2 IMAD.IADD R15, R15, 0x1, -R8 ;  /* 0x000000010f0fa824 */ /* 0x000fe200078e0a08 */
[----:B------:R-:W-:Y:S01]  /*18270*/  IABS R4, R3 ;  /* 0x0000000300047213 */ /* 0x000fe20000000000 */
[----:B------:R-:W-:Y:S01]  /*18280*/  @!P0 IMAD.MOV R22, RZ, RZ, -R22 ;  /* 0x000000ffff168224 */ /* 0x000fe200078e0a16 */
[----:B------:R-:W-:Y:S01]  /*18290*/  ISETP.GT.U32.AND P2, PT, R8, R76, PT ;  /* 0x0000004c0800720c */ /* 0x000fe20003f44070 */
[----:B------:R-:W-:Y:S01]  /*182a0*/  VIADD R16, R0, 0x1d0 ;  /* 0x000001d000107836 */ /* 0x000fe20000000000 */
[----:B------:R-:W-:Y:S01]  /*182b0*/  IABS R12, R24 ;  /* 0x00000018000c7213 */ /* 0x000fe20000000000 */
[----:B------:R-:W-:Y:S01]  /*182c0*/  IMAD.HI.U32 R5, R9, R4, RZ ;  /* 0x0000000409057227 */ /* 0x000fe200078e00ff */
[----:B------:R0:W-:Y:S02]  /*182d0*/  STL [R1+0x1080], R22 ;  /* 0x0010801601007387 */ /* 0x0001e40000100800 */
[----:B------:R-:W-:Y:S01]  /*182e0*/  IABS R2, R16 ;  /* 0x0000001000027213 */ /* 0x000fe20000000000 */
[----:B------:R-:W-:Y:S01]  /*182f0*/  @!P6 IMAD.IADD R26, R26, 0x1, -R8 ;  /* 0x000000011a1ae824 */ /* 0x000fe200078e0a08 */
[----:B------:R-:W-:Y:S01]  /*18300*/  ISETP.GT.U32.AND P6, PT, R8, R74, PT ;  /* 0x0000004a0800720c */ /* 0x000fe20003fc4070 */
[----:B------:R-:W-:-:S02]  /*18310*/  IMAD.MOV R5, RZ, RZ, -R5 ;  /* 0x000000ffff057224 */ /* 0x000fc400078e0a05 */
[----:B------:R-:W-:Y:S01]  /*18320*/  IMAD.HI.U32 R10, R9, R6, RZ ;  /* 0x00000006090a7227 */ /* 0x000fe200078e00ff */
[----:B------:R-:W-:-:S03]  /*18330*/  ISETP.GT.U32.AND P0, PT, R8, R26, PT ;  /* 0x0000001a0800720c */ /* 0x000fc60003f04070 */
[----:B------:R-:W-:Y:S01]  /*18340*/  IMAD R4, R8, R5, R4 ;  /* 0x0000000508047224 */ /* 0x000fe200078e0204 */
[----:B------:R-:W-:Y:S01]  /*18350*/  IABS R5, R54 ;  /* 0x0000003600057213 */ /* 0x000fe20000000000 */
[----:B0-----:R-:W-:-:S04]  /*18360*/  IMAD.HI.U32 R22, R9, R11, RZ ;  /* 0x0000000b09167227 */ /* 0x001fc800078e00ff */
[--C-:B------:R-:W-:Y:S01]  /*18370*/  @!P6 IMAD.IADD R74, R74, 0x1, -R8.reuse ;  /* 0x000000014a4ae824 */ /* 0x100fe200078e0a08 */
[----:B------:R-:W-:Y:S01]  /*18380*/  ISETP.GT.U32.AND P6, PT, R8, R4, PT ;  /* 0x000000040800720c */ /* 0x000fe20003fc4070 */
[----:B------:R-:W-:Y:S02]  /*18390*/  @!P2 IMAD.IADD R76, R76, 0x1, -R8 ;  /* 0x000000014c4ca824 */ /* 0x000fe400078e0a08 */
[----:B------:R-:W-:Y:S02]  /*183a0*/  IMAD.MOV R22, RZ, RZ, -R22 ;  /* 0x000000ffff167224 */ /* 0x000fe400078e0a16 */
[----:B------:R-:W-:Y:S01]  /*183b0*/  IMAD.MOV R10, RZ, RZ, -R10 ;  /* 0x000000ffff0a7224 */ /* 0x000fe200078e0a0a */
[C---:B------:R-:W-:Y:S01]  /*183c0*/  ISETP.GT.U32.AND P5, PT, R8.reuse, R76, PT ;  /* 0x0000004c0800720c */ /* 0x040fe20003fa4070 */
[----:B------:R-:W-:Y:S02]  /*183d0*/  IMAD R11, R8, R22, R11 ;  /* 0x00000016080b7224 */ /* 0x000fe400078e020b */
[----:B------:R-:W-:-:S04]  /*183e0*/  IMAD.HI.U32 R23, R9, R2, RZ ;  /* 0x0000000209177227 */ /* 0x000fc800078e00ff */
[----:B------:R-:W-:Y:S01]  /*183f0*/  IMAD R6, R8, R10, R6 ;  /* 0x0000000a08067224 */ /* 0x000fe200078e0206 */
[----:B------:R-:W-:Y:S01]  /*18400*/  IABS R10, R28 ;  /* 0x0000001c000a7213 */ /* 0x000fe20000000000 */
[----:B------:R-:W-:Y:S01]  /*18410*/  @!P6 IMAD.IADD R4, R4, 0x1, -R8 ;  /* 0x000000010404e824 */ /* 0x000fe200078e0a08 */
[----:B------:R-:W-:Y:S01]  /*18420*/  ISETP.GT.U32.AND P6, PT, R8, R11, PT ;  /* 0x0000000b0800720c */ /* 0x000fe20003fc4070 */
[----:B------:R-:W-:Y:S02]  /*18430*/  IMAD.MOV R23, RZ, RZ, -R23 ;  /* 0x000000ffff177224 */ /* 0x000fe400078e0a17 */
[----:B------:R-:W-:-:S04]  /*18440*/  IMAD.HI.U32 R24, R9, R10, RZ ;  /* 0x0000000a09187227 */ /* 0x000fc800078e00ff */
[----:B------:R-:W-:Y:S02]  /*18450*/  @!P0 IMAD.IADD R26, R26, 0x1, -R8 ;  /* 0x000000011a1a8824 */ /* 0x000fe400078e0a08 */
[C---:B------:R-:W-:Y:S02]  /*18460*/  IMAD R2, R8.reuse, R23, R2 ;  /* 0x0000001708027224 */ /* 0x040fe400078e0202 */
[----:B------:R-:W-:Y:S01]  /*18470*/  IMAD.HI.U32 R23, R9, R5, RZ ;  /* 0x0000000509177227 */ /* 0x000fe200078e00ff */
[----:B------:R0:W-:Y:S02]  /*18480*/  STL [R1+0x180], R26 ;  /* 0x0001801a01007387 */ /* 0x0001e40000100800 */
[----:B------:R-:W-:Y:S01]  /*18490*/  ISETP.GT.U32.AND P2, PT, R8, R2, PT ;  /* 0x000000020800720c */ /* 0x000fe20003f44070 */
[----:B------:R-:W-:Y:S02]  /*184a0*/  IMAD.MOV R24, RZ, RZ, -R24 ;  /* 0x000000ffff187224 */ /* 0x000fe400078e0a18 */
[----:B------:R-:W-:Y:S01]  /*184b0*/  @!P5 IMAD.IADD R76, R76, 0x1, -R8 ;  /* 0x000000014c4cd824 */ /* 0x000fe200078e0a08 */
[----:B------:R-:W-:Y:S01]  /*184c0*/  ISETP.GT.U32.AND P5, PT, R8, R6, PT ;  /* 0x000000060800720c */ /* 0x000fe20003fa4070 */
[----:B------:R-:W-:-:S02]  /*184d0*/  IMAD.MOV R23, RZ, RZ, -R23 ;  /* 0x000000ffff177224 */ /* 0x000fc400078e0a17 */
[----:B------:R-:W-:Y:S02]  /*184e0*/  IMAD R10, R8, R24, R10 ;  /* 0x00000018080a7224 */ /* 0x000fe400078e020a */
[C---:B0-----:R-:W-:Y:S02]  /*184f0*/  VIADD R26, R0.reuse, 0x1e9 ;  /* 0x000001e9001a7836 */ /* 0x041fe40000000000 */
[----:B------:R-:W-:Y:S02]  /*18500*/  VIADD R24, R0, 0x1f0 ;  /* 0x000001f000187836 */ /* 0x000fe40000000000 */
[----:B------:R-:W-:Y:S01]  /*18510*/  @!P4 IMAD.MOV R17, RZ, RZ, -R17 ;  /* 0x000000ffff11c224 */ /* 0x000fe200078e0a11 */
[----:B------:R-:W-:Y:S01]  /*18520*/  IABS R22, R26 ;  /* 0x0000001a00167213 */ /* 0x000fe20000000000 */
[--C-:B------:R-:W-:Y:S01]  /*18530*/  @!P6 IMAD.IADD R11, R11, 0x1, -R8.reuse ;  /* 0x000000010b0be824 */ /* 0x100fe200078e0a08 */
[C---:B------:R-:W-:Y:S01]  /*18540*/  ISETP.GT.U32.AND P4, PT, R8.reuse, R4, PT ;  /* 0x000000040800720c */ /* 0x040fe20003f84070 */
[----:B------:R-:W-:Y:S01]  /*18550*/  @!P1 IMAD.MOV R13, RZ, RZ, -R13 ;  /* 0x000000ffff0d9224 */ /* 0x000fe200078e0a0d */
[----:B------:R0:W-:Y:S01]  /*18560*/  STL [R1+0xfc], R26 ;  /* 0x0000fc1a01007387 */ /* 0x0001e20000100800 */
[C---:B------:R-:W-:Y:S01]  /*18570*/  IMAD R5, R8.reuse, R23, R5 ;  /* 0x0000001708057224 */ /* 0x040fe200078e0205 */
[C---:B------:R-:W-:Y:S01]  /*18580*/  ISETP.GT.U32.AND P6, PT, R8.reuse, R11, PT ;  /* 0x0000000b0800720c */ /* 0x040fe20003fc4070 */
[----:B------:R-:W-:Y:S01]  /*18590*/  IMAD.HI.U32 R23, R9, R12, RZ ;  /* 0x0000000c09177227 */ /* 0x000fe200078e00ff */
[----:B------:R-:W-:Y:S02]  /*185a0*/  STL [R1+0x104], R24 ;  /* 0x0001041801007387 */ /* 0x000fe40000100800 */
[----:B------:R-:W-:Y:S01]  /*185b0*/  ISETP.GT.U32.AND P0, PT, R8, R5, PT ;  /* 0x000000050800720c */ /* 0x000fe20003f04070 */
[----:B------:R-:W-:Y:S01]  /*185c0*/  IMAD.MOV R23, RZ, RZ, -R23 ;  /* 0x000000ffff177224 */ /* 0x000fe200078e0a17 */
[----:B------:R-:W-:Y:S01]  /*185d0*/  STL [R1+0x110], R17 ;  /* 0x0001101101007387 */ /* 0x000fe20000100800 */
[--C-:B------:R-:W-:Y:S01]  /*185e0*/  @!P5 IMAD.IADD R6, R6, 0x1, -R8.reuse ;  /* 0x000000010606d824 */ /* 0x100fe200078e0a08 */
[----:B------:R-:W-:Y:S01]  /*185f0*/  ISETP.GT.U32.AND P5, PT, R8, R10, PT ;  /* 0x0000000a0800720c */ /* 0x000fe20003fa4070 */
[----:B------:R-:W-:Y:S01]  /*18600*/  @!P2 IMAD.IADD R2, R2, 0x1, -R8 ;  /* 0x000000010202a824 */ /* 0x000fe200078e0a08 */
[----:B------:R1:W-:Y:S01]  /*18610*/  STL [R1+0x108], R13 ;  /* 0x0001080d01007387 */ /* 0x0003e20000100800 */
[----:B------:R-:W-:-:S02]  /*18620*/  IMAD R12, R8, R23, R12 ;  /* 0x00000017080c7224 */ /* 0x000fc400078e020c */
[--C-:B------:R-:W-:Y:S01]  /*18630*/  @!P4 IMAD.IADD R4, R4, 0x1, -R8.reuse ;  /* 0x000000010404c824 */ /* 0x100fe200078e0a08 */
[C---:B------:R-:W-:Y:S01]  /*18640*/  ISETP.GT.U32.AND P2, PT, R8.reuse, R2, PT ;  /* 0x000000020800720c */ /* 0x040fe20003f44070 */
[--C-:B------:R-:W-:Y:S01]  /*18650*/  @!P6 IMAD.IADD R11, R11, 0x1, -R8.reuse ;  /* 0x000000010b0be824 */ /* 0x100fe200078e0a08 */
[C---:B------:R-:W-:Y:S01]  /*18660*/  ISETP.GT.U32.AND P4, PT, R8.reuse, R12, PT ;  /* 0x0000000c0800720c */ /* 0x040fe20003f84070 */
[----:B------:R-:W-:Y:S01]  /*18670*/  @!P0 IMAD.IADD R5, R5, 0x1, -R8 ;  /* 0x0000000105058824 */ /* 0x000fe200078e0a08 */
[----:B------:R-:W-:Y:S01]  /*18680*/  ISETP.GT.U32.AND P0, PT, R8, R6, PT ;  /* 0x000000060800720c */ /* 0x000fe20003f04070 */
[----:B0-----:R-:W-:Y:S02]  /*18690*/  VIADD R26, R0, 0x1f1 ;  /* 0x000001f1001a7836 */ /* 0x001fe40000000000 */
[----:B-1----:R-:W-:-:S03]  /*186a0*/  IMAD.HI.U32 R13, R9, R22, RZ ;  /* 0x00000016090d7227 */ /* 0x002fc600078e00ff */
[----:B------:R0:W-:Y:S01]  /*186b0*/  STL [R1+0x11c], R26 ;  /* 0x00011c1a01007387 */ /* 0x0001e20000100800 */
[----:B------:R-:W-:Y:S02]  /*186c0*/  IMAD.MOV R13, RZ, RZ, -R13 ;  /* 0x000000ffff0d7224 */ /* 0x000fe400078e0a0d */
[----:B------:R-:W-:Y:S01]  /*186d0*/  @!P5 IMAD.IADD R10, R10, 0x1, -R8 ;  /* 0x000000010a0ad824 */ /* 0x000fe200078e0a08 */
[C---:B------:R-:W-:Y:S01]  /*186e0*/  ISETP.GT.U32.AND P5, PT, R8.reuse, R5, PT ;  /* 0x000000050800720c */ /* 0x040fe20003fa4070 */
[----:B------:R-:W-:Y:S02]  /*186f0*/  IMAD R13, R8, R13, R22 ;  /* 0x0000000d080d7224 */ /* 0x000fe400078e0216 */
[--C-:B------:R-:W-:Y:S01]  /*18700*/  @!P2 IMAD.IADD R2, R2, 0x1, -R8.reuse ;  /* 0x000000010202a824 */ /* 0x100fe200078e0a08 */
[----:B------:R-:W-:Y:S01]  /*18710*/  ISETP.GT.U32.AND P1, PT, R8, R10, PT ;  /* 0x0000000a0800720c */ /* 0x000fe20003f24070 */
[----:B------:R-:W-:Y:S01]  /*18720*/  @!P4 IMAD.IADD R12, R12, 0x1, -R8 ;  /* 0x000000010c0cc824 */ /* 0x000fe200078e0a08 */
[----:B------:R-:W-:Y:S01]  /*18730*/  ISETP.GT.U32.AND P6, PT, R8, R13, PT ;  /* 0x0000000d0800720c */ /* 0x000fe20003fc4070 */
[C---:B------:R-:W-:Y:S01]  /*18740*/  VIADD R23, R0.reuse, 0x1f9 ;  /* 0x000001f900177836 */ /* 0x040fe20000000000 */
[----:B------:R-:W-:Y:S01]  /*18750*/  ISETP.GE.AND P2, PT, R19, RZ, PT ;  /* 0x000000ff1300720c */ /* 0x000fe20003f46270 */
[----:B------:R-:W-:Y:S01]  /*18760*/  @!P3 IMAD.MOV R15, RZ, RZ, -R15 ;  /* 0x000000ffff0fb224 */ /* 0x000fe200078e0a0f */
[----:B------:R-:W-:Y:S01]  /*18770*/  IABS R19, R24 ;  /* 0x0000001800137213 */ /* 0x000fe20000000000 */
[----:B------:R-:W-:-:S02]  /*18780*/  VIADD R24, R0, 0x1f8 ;  /* 0x000001f800187836 */ /* 0x000fc40000000000 */
[--C-:B------:R-:W-:Y:S01]  /*18790*/  @!P5 IMAD.IADD R5, R5, 0x1, -R8.reuse ;  /* 0x000000010505d824 */ /* 0x100fe200078e0a08 */
[----:B------:R-:W-:Y:S01]  /*187a0*/  ISETP.GE.AND P5, PT, R16, RZ, PT ;  /* 0x000000ff1000720c */ /* 0x000fe20003fa6270 */
[----:B------:R-:W-:Y:S01]  /*187b0*/  IMAD.HI.U32 R17, R9, R19, RZ ;  /* 0x0000001309117227 */ /* 0x000fe200078e00ff */
[----:B------:R-:W-:Y:S01]  /*187c0*/  IABS R16, R26 ;  /* 0x0000001a00107213 */ /* 0x000fe20000000000 */
[----:B------:R-:W-:Y:S02]  /*187d0*/  STL [R1+0x130], R24 ;  /* 0x0001301801007387 */ /* 0x000fe40000100800 */
[--C-:B------:R-:W-:Y:S01]  /*187e0*/  @!P6 IMAD.IADD R13, R13, 0x1, -R8.reuse ;  /* 0x000000010d0de824 */ /* 0x100fe200078e0a08 */
[----:B------:R-:W-:Y:S01]  /*187f0*/  ISETP.GT.U32.AND P6, PT, R8, R12, PT ;  /* 0x0000000c0800720c */ /* 0x000fe20003fc4070 */
[----:B------:R-:W-:Y:S01]  /*18800*/  IMAD.MOV R17, RZ, RZ, -R17 ;  /* 0x000000ffff117224 */ /* 0x000fe200078e0a11 */
[----:B------:R-:W-:Y:S01]  /*18810*/  STL [R1+0x13c], R23 ;  /* 0x00013c1701007387 */ /* 0x000fe20000100800 */
[----:B------:R-:W-:Y:S01]  /*18820*/  @!P1 IMAD.IADD R10, R10, 0x1, -R8 ;  /* 0x000000010a0a9824 */ /* 0x000fe200078e0a08 */
[----:B------:R-:W-:Y:S01]  /*18830*/  ISETP.GE.AND P1, PT, R14, RZ, PT ;  /* 0x000000ff0e00720c */ /* 0x000fe20003f26270 */
[C---:B------:R-:W-:Y:S01]  /*18840*/  IMAD R14, R8.reuse, R17, R19 ;  /* 0x00000011080e7224 */ /* 0x040fe200078e0213 */
[----:B------:R-:W-:Y:S01]  /*18850*/  IABS R17, R24 ;  /* 0x0000001800117213 */ /* 0x000fe20000000000 */
[----:B------:R-:W-:Y:S01]  /*18860*/  IMAD.HI.U32 R22, R9, R16, RZ ;  /* 0x0000001009167227 */ /* 0x000fe200078e00ff */
[----:B------:R1:W-:Y:S01]  /*18870*/  STL [R1+0x107c], R15 ;  /* 0x00107c0f01007387 */ /* 0x0003e20000100800 */
[----:B------:R-:W-:-:S02]  /*18880*/  ISETP.GT.U32.AND P3, PT, R8, R13, PT ;  /* 0x0000000d0800720c */ /* 0x000fc40003f64070 */
[----:B------:R-:W-:Y:S02]  /*18890*/  IMAD.MOV R22, RZ, RZ, -R22 ;  /* 0x000000ffff167224 */ /* 0x000fe400078e0a16 */
[----:B------:R-:W-:Y:S01]  /*188a0*/  @!P6 IMAD.IADD R12, R12, 0x1, -R8 ;  /* 0x000000010c0ce824 */ /* 0x000fe200078e0a08 */
[C---:B------:R-:W-:Y:S01]  /*188b0*/  ISETP.GT.U32.AND P6, PT, R8.reuse, R14, PT ;  /* 0x0000000e0800720c */ /* 0x040fe20003fc4070 */
[----:B------:R-:W-:Y:S02]  /*188c0*/  IMAD R16, R8, R22, R16 ;  /* 0x0000001608107224 */ /* 0x000fe400078e0210 */
[----:B------:R-:W-:Y:S02]  /*188d0*/  VIADD R19, R0, 0x105 ;  /* 0x0000010500137836 */ /* 0x000fe40000000000 */
[--C-:B------:R-:W-:Y:S01]  /*188e0*/  @!P0 IMAD.IADD R6, R6, 0x1, -R8.reuse ;  /* 0x0000000106068824 */ /* 0x100fe200078e0a08 */
[----:B------:R-:W-:Y:S01]  /*188f0*/  ISETP.GE.AND P0, PT, R18, RZ, PT ;  /* 0x000000ff1200720c */ /* 0x000fe20003f06270 */
[----:B0-----:R-:W-:Y:S01]  /*18900*/  IMAD.U32 R26, RZ, RZ, UR8 ;  /* 0x00000008ff1a7e24 */ /* 0x001fe2000f8e00ff */
[----:B------:R-:W-:Y:S01]  /*18910*/  ISETP.GE.AND P4, PT, R19, RZ, PT ;  /* 0x000000ff1300720c */ /* 0x000fe20003f86270 */
[--C-:B------:R-:W-:Y:S01]  /*18920*/  @!P3 IMAD.IADD R13, R13, 0x1, -R8.reuse ;  /* 0x000000010d0db824 */ /* 0x100fe200078e0a08 */
[----:B------:R-:W-:Y:S01]  /*18930*/  IABS R19, R19 ;  /* 0x0000001300137213 */ /* 0x000fe20000000000 */
[----:B------:R-:W-:Y:S01]  /*18940*/  IMAD.U32 R28, RZ, RZ, UR8 ;  /* 0x00000008ff1c7e24 */ /* 0x000fe2000f8e00ff */
[----:B------:R-:W-:Y:S01]  /*18950*/  IABS R18, R23 ;  /* 0x0000001700127213 */ /* 0x000fe20000000000 */
[----:B------:R-:W-:Y:S01]  /*18960*/  @!P6 IMAD.IADD R14, R14, 0x1, -R8 ;  /* 0x000000010e0ee824 */ /* 0x000fe200078e0a08 */
[----:B------:R-:W-:Y:S01]  /*18970*/  ISETP.GE.AND P3, PT, R3, RZ, PT ;  /* 0x000000ff0300720c */ /* 0x000fe20003f66270 */
[----:B-1----:R-:W-:-:S02]  /*18980*/  IMAD.MOV.U32 R15, RZ, RZ, R19 ;  /* 0x000000ffff0f7224 */ /* 0x002fc400078e0013 */
[----:B------:R-:W-:Y:S01]  /*18990*/  IMAD.HI.U32 R19, R9, R17, RZ ;  /* 0x0000001109137227 */ /* 0x000fe200078e00ff */
[----:B------:R-:W-:-:S03]  /*189a0*/  ISETP.GT.U32.AND P6, PT, R8, R14, PT ;  /* 0x0000000e0800720c */ /* 0x000fc60003fc4070 */
[----:B------:R-:W-:Y:S02]  /*189b0*/  IMAD.MOV R19, RZ, RZ, -R19 ;  /* 0x000000ffff137224 */ /* 0x000fe400078e0a13 */
[----:B------:R-:W-:-:S04]  /*189c0*/  IMAD.HI.U32 R24, R9, R18, RZ ;  /* 0x0000001209187227 */ /* 0x000fc800078e00ff */
[----:B------:R-:W-:Y:S01]  /*189d0*/  IMAD R17, R8, R19, R17 ;  /* 0x0000001308117224 */ /* 0x000fe200078e0211 */
[----:B------:R-:W-:Y:S01]  /*189e0*/  SHF.R.U32.HI R19, RZ, 0x6, R25 ;  /* 0x00000006ff137819 */ /* 0x000fe20000011619 */
[----:B------:R-:W-:Y:S02]  /*189f0*/  IMAD.MOV R3, RZ, RZ, -R24 ;  /* 0x000000ffff037224 */ /* 0x000fe400078e0a18 */
[----:B------:R-:W-:Y:S01]  /*18a00*/  @!P6 IMAD.IADD R14, R14, 0x1, -R8 ;  /* 0x000000010e0ee824 */ /* 0x000fe200078e0a08 */
[C---:B------:R-:W-:Y:S01]  /*18a10*/  ISETP.GT.U32.AND P6, PT, R8.reuse, R16, PT ;  /* 0x000000100800720c */ /* 0x040fe20003fc4070 */
[----:B------:R-:W-:Y:S01]  /*18a20*/  IMAD R18, R8, R3, R18 ;  /* 0x0000000308127224 */ /* 0x000fe200078e0212 */
[----:B------:R-:W-:Y:S01]  /*18a30*/  SGXT.U32 R19, R19, 0x1 ;  /* 0x000000011313781a */ /* 0x000fe20000000000 */
[----:B------:R-:W-:-:S04]  /*18a40*/  IMAD.HI.U32 R23, R9, R15, RZ ;  /* 0x0000000f09177227 */ /* 0x000fc800078e00ff */
[----:B------:R-:W-:Y:S02]  /*18a50*/  IMAD.MOV R23, RZ, RZ, -R23 ;  /* 0x000000ffff177224 */ /* 0x000fe400078e0a17 */
[----:B------:R-:W-:Y:S02]  /*18a60*/  IMAD.MOV.U32 R3, RZ, RZ, R21 ;  /* 0x000000ffff037224 */ /* 0x000fe400078e0015 */
[----:B------:R-:W-:Y:S02]  /*18a70*/  IMAD R15, R8, R23, R15 ;  /* 0x00000017080f7224 */ /* 0x000fe400078e020f */
[----:B------:R-:W-:Y:S02]  /*18a80*/  @!P6 IMAD.IADD R16, R16, 0x1, -R8 ;  /* 0x000000011010e824 */ /* 0x000fe400078e0a08 */
[----:B------:R-:W-:Y:S02]  /*18a90*/  @!P2 IMAD.MOV R3, RZ, RZ, -R3 ;  /* 0x000000ffff03a224 */ /* 0x000fe400078e0a03 */
[----:B------:R-:W-:Y:S01]  /*18aa0*/  IMAD R77, R19, UR8, RZ ;  /* 0x00000008134d7c24 */ /* 0x000fe2000f8e02ff */
[----:B------:R-:W-:Y:S01]  /*18ab0*/  ISETP.GT.U32.AND P6, PT, R8, R16, PT ;  /* 0x000000100800720c */ /* 0x000fe20003fc4070 */
[----:B------:R-:W-:Y:S01]  /*18ac0*/  IMAD.U32 R25, RZ, RZ, UR8 ;  /* 0x00000008ff197e24 */ /* 0x000fe2000f8e00ff */
[----:B------:R0:W-:Y:S01]  /*18ad0*/  STL [R1+0x1084], R3 ;  /* 0x0010840301007387 */ /* 0x0001e20000100800 */
[----:B------:R-:W-:-:S02]  /*18ae0*/  IMAD R75, R75, 0x2, R77 ;  /* 0x000000024b4b7824 */ /* 0x000fc400078e024d */
[----:B------:R-:W-:Y:S02]  /*18af0*/  IMAD.U32 R24, RZ, RZ, UR8 ;  /* 0x00000008ff187e24 */ /* 0x000fe4000f8e00ff */
[----:B------:R-:W-:Y:S02]  /*18b00*/  IMAD R73, R73, 0x2, R75 ;  /* 0x0000000249497824 */ /* 0x000fe400078e024b */
[----:B------:R-:W-:Y:S02]  /*18b10*/  IMAD.U32 R23, RZ, RZ, UR8 ;  /* 0x00000008ff177e24 */ /* 0x000fe4000f8e00ff */
[----:B------:R-:W-:Y:S02]  /*18b20*/  IMAD R71, R71, 0x2, R73 ;  /* 0x0000000247477824 */ /* 0x000fe400078e0249 */
[----:B------:R-:W-:Y:S01]  /*18b30*/  @!P6 IMAD.IADD R16, R16, 0x1, -R8 ;  /* 0x000000011010e824 */ /* 0x000fe200078e0a08 */
[----:B------:R-:W-:Y:S01]  /*18b40*/  ISETP.GT.U32.AND P6, PT, R8, R17, PT ;  /* 0x000000110800720c */ /* 0x000fe20003fc4070 */
[----:B------:R-:W-:-:S02]  /*18b50*/  IMAD R69, R69, 0x2, R71 ;  /* 0x0000000245457824 */ /* 0x000fc400078e0247 */
[----:B------:R-:W-:Y:S02]  /*18b60*/  IMAD.U32 R27, RZ, RZ, UR8 ;  /* 0x00000008ff1b7e24 */ /* 0x000fe4000f8e00ff */
[----:B------:R-:W-:Y:S02]  /*18b70*/  IMAD R67, R67, 0x2, R69 ;  /* 0x0000000243437824 */ /* 0x000fe400078e0245 */
[----:B------:R-:W-:Y:S02]  /*18b80*/  IMAD.U32 R22, RZ, RZ, UR8 ;  /* 0x00000008ff167e24 */ /* 0x000fe4000f8e00ff */
[----:B------:R-:W-:-:S04]  /*18b90*/  IMAD R65, R65, 0x2, R67 ;  /* 0x0000000241417824 */ /* 0x000fc800078e0243 */
[----:B------:R-:W-:Y:S02]  /*18ba0*/  @!P6 IMAD.IADD R17, R17, 0x1, -R8 ;  /* 0x000000011111e824 */ /* 0x000fe400078e0a08 */
[----:B------:R-:W-:-:S03]  /*18bb0*/  IMAD R63, R63, 0x4, R65 ;  /* 0x000000043f3f7824 */ /* 0x000fc600078e0241 */
[----:B------:R-:W-:Y:S01]  /*18bc0*/  ISETP.GT.U32.AND P6, PT, R8, R17, PT ;  /* 0x000000110800720c */ /* 0x000fe20003fc4070 */
[----:B------:R-:W-:-:S04]  /*18bd0*/  IMAD R61, R61, 0x2, R63 ;  /* 0x000000023d3d7824 */ /* 0x000fc800078e023f */
[----:B------:R-:W-:-:S04]  /*18be0*/  IMAD R59, R59, 0x2, R61 ;  /* 0x000000023b3b7824 */ /* 0x000fc800078e023d */
[----:B------:R-:W-:-:S04]  /*18bf0*/  IMAD R57, R57, 0x2, R59 ;  /* 0x0000000239397824 */ /* 0x000fc800078e023b */
[----:B------:R-:W-:Y:S01]  /*18c00*/  @!P6 IMAD.IADD R17, R17, 0x1, -R8 ;  /* 0x000000011111e824 */ /* 0x000fe200078e0a08 */
        /* <DEDUP_REMOVED lines=11> */
[----:B------:R-:W-:-:S03]  /*18cc0*/  IMAD R46, R46, 0x2, R47 ;  /* 0x000000022e2e7824 */ /* 0x000fc600078e022f */
[----:B------:R-:W-:Y:S01]  /*18cd0*/  ISETP.GT.U32.AND P2, PT, R8, R15, PT ;  /* 0x0000000f0800720c */ /* 0x000fe20003f44070 */
[----:B------:R-:W-:-:S04]  /*18ce0*/  IMAD R45, R45, 0x2, R46 ;  /* 0x000000022d2d7824 */ /* 0x000fc800078e022e */
[----:B------:R-:W-:-:S04]  /*18cf0*/  IMAD R44, R44, 0x2, R45 ;  /* 0x000000022c2c7824 */ /* 0x000fc800078e022d */
[----:B------:R-:W-:Y:S01]  /*18d00*/  @!P6 IMAD.IADD R18, R18, 0x1, -R8 ;  /* 0x000000011212e824 */ /* 0x000fe200078e0a08 */
[----:B------:R-:W-:Y:S01]  /*18d10*/  IADD3 R21, P6, PT, R20, UR16, RZ ;  /* 0x0000001014157c10 */ /* 0x000fe2000ffde0ff */
[----:B------:R-:W-:Y:S01]  /*18d20*/  IMAD R43, R43, 0x2, R44 ;  /* 0x000000022b2b7824 */ /* 0x000fe200078e022c */
[----:B------:R-:W1:Y:S01]  /*18d30*/  LDCU UR16, c[0x0][0x3b0] ;  /* 0x00007600ff1077ac */ /* 0x000e620008000800 */
[----:B------:R-:W-:Y:S01]  /*18d40*/  @!P2 IMAD.IADD R15, R15, 0x1, -R8 ;  /* 0x000000010f0fa824 */ /* 0x000fe200078e0a08 */
[----:B0-----:R-:W-:Y:S01]  /*18d50*/  IADD3 R3, P2, PT, R21, UR4, RZ ;  /* 0x0000000415037c10 */ /* 0x001fe2000ff5e0ff */
[----:B------:R-:W-:Y:S01]  /*18d60*/  IMAD R42, R42, 0x4, R43 ;  /* 0x000000042a2a7824 */ /* 0x000fe200078e022b */
[----:B------:R-:W-:Y:S01]  /*18d70*/  LEA.HI.X.SX32 R20, R20, UR17, 0x1, P6 ;  /* 0x0000001114147c11 */ /* 0x000fe2000b0f0eff */
[----:B------:R-:W-:Y:S02]  /*18d80*/  USHF.L.U32 UR4, UR6, 0x15, URZ ;  /* 0x0000001506047899 */ /* 0x000fe400080006ff */
[----:B------:R0:W-:Y:S01]  /*18d90*/  STL [R1+0x1668], R3 ;  /* 0x0016680301007387 */ /* 0x0001e20000100800 */
[----:B------:R-:W-:Y:S01]  /*18da0*/  LEA.HI.X.SX32 R91, R91, R20, 0x1, P2 ;  /* 0x000000145b5b7211 */ /* 0x000fe200010f0eff */
[----:B------:R-:W-:Y:S01]  /*18db0*/  IMAD R41, R41, 0x2, R42 ;  /* 0x0000000229297824 */ /* 0x000fe200078e022a */
[----:B------:R-:W2:Y:S03]  /*18dc0*/  LDCU UR17, c[0x0][0x39c] ;  /* 0x00007380ff1177ac */ /* 0x000ea60008000800 */
[----:B------:R-:W-:Y:S01]  /*18dd0*/  IMAD R40, R40, 0x2, R41 ;  /* 0x0000000228287824 */ /* 0x000fe200078e0229 */
[----:B0-----:R-:W-:-:S03]  /*18de0*/  IADD3 R3, P6, PT, R21, UR7, RZ ;  /* 0x0000000715037c10 */ /* 0x001fc6000ffde0ff */
[----:B------:R-:W-:Y:S01]  /*18df0*/  IMAD R26, R26, 0x2, R40 ;  /* 0x000000021a1a7824 */ /* 0x000fe200078e0228 */
[----:B------:R-:W-:Y:S01]  /*18e00*/  LEA.HI.X.SX32 R89, R89, R20, 0x1, P6 ;  /* 0x0000001459597211 */ /* 0x000fe200030f0eff */
[----:B------:R0:W-:Y:S02]  /*18e10*/  STL [R1+0x1670], R3 ;  /* 0x0016700301007387 */ /* 0x0001e40000100800 */
[----:B------:R-:W-:Y:S02]  /*18e20*/  IMAD R39, R39, 0x2, R26 ;  /* 0x0000000227277824 */ /* 0x000fe400078e021a */
[----:B------:R3:W-:Y:S02]  /*18e30*/  STL [R1+0x1664], R91 ;  /* 0x0016645b01007387 */ /* 0x0007e40000100800 */
[----:B------:R-:W-:-:S04]  /*18e40*/  IMAD R30, R30, 0x2, R39 ;  /* 0x000000021e1e7824 */ /* 0x000fc800078e0227 */
[----:B------:R-:W-:Y:S01]  /*18e50*/  IMAD R38, R38, 0x2, R30 ;  /* 0x0000000226267824 */ /* 0x000fe200078e021e */
[----:B0-----:R-:W0:Y:S03]  /*18e60*/  LDC R3, c[0x0][0x3a0] ;  /* 0x0000e800ff037b82 */ /* 0x001e260000000800 */
[----:B------:R-:W-:Y:S01]  /*18e70*/  IMAD R25, R25, 0x4, R38 ;  /* 0x0000000419197824 */ /* 0x000fe200078e0226 */
[----:B---3--:R-:W-:Y:S01]  /*18e80*/  IADD3 R91, P2, PT, R21, UR13, RZ ;  /* 0x0000000d155b7c10 */ /* 0x008fe2000ff5e0ff */
[----:B------:R-:W-:Y:S02]  /*18e90*/  ULOP3.LUT UR13, UR4, 0x600000, URZ, 0xc0, !UPT ;  /* 0x00600000040d7892 */ /* 0x000fe4000f8ec0ff */
[----:B------:R-:W-:Y:S01]  /*18ea0*/  IMAD R37, R37, 0x2, R25 ;  /* 0x0000000225257824 */ /* 0x000fe200078e0219 */
[----:B------:R-:W-:Y:S01]  /*18eb0*/  UMOV UR4, 0x1 ;  /* 0x0000000100047882 */ /* 0x000fe20000000000 */
[----:B------:R3:W-:Y:S02]  /*18ec0*/  STL [R1+0x1678], R91 ;  /* 0x0016785b01007387 */ /* 0x0007e40000100800 */
[----:B------:R-:W-:-:S02]  /*18ed0*/  IMAD R29, R29, 0x2, R37 ;  /* 0x000000021d1d7824 */ /* 0x000fc400078e0225 */
[----:B------:R4:W-:Y:S02]  /*18ee0*/  STL [R1+0x166c], R89 ;  /* 0x00166c5901007387 */ /* 0x0009e40000100800 */
[----:B------:R-:W-:Y:S01]  /*18ef0*/  IMAD R36, R36, 0x2, R29 ;  /* 0x0000000224247824 */ /* 0x000fe200078e021d */
[----:B---3--:R-:W-:-:S03]  /*18f00*/  IADD3 R91, P6, PT, R21, UR14, RZ ;  /* 0x0000000e155b7c10 */ /* 0x008fc6000ffde0ff */
[----:B------:R-:W-:Y:S01]  /*18f10*/  IMAD R24, R24, 0x2, R36 ;  /* 0x0000000218187824 */ /* 0x000fe200078e0224 */
[----:B------:R-:W-:Y:S01]  /*18f20*/  UIADD3 UR14, UPT, UPT, UR10, 0x24000, URZ ;  /* 0x000240000a0e7890 */ /* 0x000fe2000fffe0ff */
[-C--:B----4-:R-:W-:Y:S01]  /*18f30*/  LEA.HI.X.SX32 R89, R87, R20.reuse, 0x1, P2 ;  /* 0x0000001457597211 */ /* 0x090fe200010f0eff */
[----:B------:R3:W-:Y:S01]  /*18f40*/  STL [R1+0x1680], R91 ;  /* 0x0016805b01007387 */ /* 0x0007e20000100800 */
[----:B------:R-:W-:Y:S01]  /*18f50*/  IADD3 R87, P2, PT, R21, UR20, RZ ;  /* 0x0000001415577c10 */ /* 0x000fe2000ff5e0ff */
[----:B------:R-:W-:Y:S01]  /*18f60*/  IMAD R35, R35, 0x2, R24 ;  /* 0x0000000223237824 */ /* 0x000fe200078e0218 */
[-C--:B------:R-:W-:Y:S01]  /*18f70*/  LEA.HI.X.SX32 R85, R85, R20.reuse, 0x1, P6 ;  /* 0x0000001455557211 */ /* 0x080fe200030f0eff */
[----:B------:R4:W-:Y:S01]  /*18f80*/  STL [R1+0x1674], R89 ;  /* 0x0016745901007387 */ /* 0x0009e20000100800 */
[----:B------:R-:W-:Y:S01]  /*18f90*/  LEA.HI.X.SX32 R83, R83, R20, 0x1, P2 ;  /* 0x0000001453537211 */ /* 0x000fe200010f0eff */
[----:B------:R-:W-:Y:S02]  /*18fa0*/  IMAD R28, R28, 0x2, R35 ;  /* 0x000000021c1c7824 */ /* 0x000fe400078e0223 */
[----:B------:R5:W-:Y:S01]  /*18fb0*/  STL [R1+0x167c], R85 ;  /* 0x00167c5501007387 */ /* 0x000be20000100800 */
[----:B---3--:R-:W-:Y:S01]  /*18fc0*/  IADD3 R91, P2, PT, R21, UR28, RZ ;  /* 0x0000001c155b7c10 */ /* 0x008fe2000ff5e0ff */
[----:B------:R-:W-:-:S02]  /*18fd0*/  IMAD R34, R34, 0x4, R28 ;  /* 0x0000000422227824 */ /* 0x000fc400078e021c */
[----:B------:R-:W-:Y:S01]  /*18fe0*/  STL [R1+0x1688], R87 ;  /* 0x0016885701007387 */ /* 0x000fe20000100800 */
[----:B----4-:R-:W-:Y:S01]  /*18ff0*/  IADD3 R89, P6, PT, R21, UR21, RZ ;  /* 0x0000001515597c10 */ /* 0x010fe2000ffde0ff */
[----:B------:R-:W-:Y:S01]  /*19000*/  IMAD R23, R23, 0x2, R34 ;  /* 0x0000000217177824 */ /* 0x000fe200078e0222 */
[-C--:B------:R-:W-:Y:S01]  /*19010*/  LEA.HI.X.SX32 R79, R79, R20.reuse, 0x1, P2 ;  /* 0x000000144f4f7211 */ /* 0x080fe200010f0eff */
[----:B------:R-:W3:Y:S01]  /*19020*/  LDCU.64 UR20, c[0x0][0x358] ;  /* 0x00006b00ff1477ac */ /* 0x000ee20008000a00 */
[----:B------:R-:W-:Y:S01]  /*19030*/  LEA.HI.X.SX32 R81, R81, R20, 0x1, P6 ;  /* 0x0000001451517211 */ /* 0x000fe200030f0eff */
[----:B------:R-:W-:Y:S01]  /*19040*/  STL [R1+0x1690], R89 ;  /* 0x0016905901007387 */ /* 0x000fe20000100800 */
[----:B-----5:R-:W-:Y:S01]  /*19050*/  IADD3 R85, P6, PT, R77, R21, RZ ;  /* 0x000000154d557210 */ /* 0x020fe20007fde0ff */
[----:B------:R-:W-:Y:S02]  /*19060*/  IMAD R33, R33, 0x2, R23 ;  /* 0x0000000221217824 */ /* 0x000fe400078e0217 */
[----:B------:R-:W-:Y:S02]  /*19070*/  STL [R1+0x1684], R83 ;  /* 0x0016845301007387 */ /* 0x000fe40000100800 */
[----:B------:R-:W-:-:S02]  /*19080*/  IMAD R27, R27, 0x2, R33 ;  /* 0x000000021b1b7824 */ /* 0x000fc400078e0221 */
[----:B------:R-:W-:Y:S02]  /*19090*/  STL [R1+0x1698], R91 ;  /* 0x0016985b01007387 */ /* 0x000fe40000100800 */
[----:B------:R-:W-:Y:S02]  /*190a0*/  IMAD R32, R32, 0x2, R27 ;  /* 0x0000000220207824 */ /* 0x000fe400078e021b */
[----:B------:R4:W-:Y:S02]  /*190b0*/  STL [R1+0x4a0], R85 ;  /* 0x0004a05501007387 */ /* 0x0009e40000100800 */
[----:B------:R-:W-:Y:S02]  /*190c0*/  IMAD R22, R22, 0x2, R32 ;  /* 0x0000000216167824 */ /* 0x000fe400078e0220 */
[----:B------:R-:W-:Y:S02]  /*190d0*/  STL [R1+0x168c], R81 ;  /* 0x00168c5101007387 */ /* 0x000fe40000100800 */
[----:B------:R-:W-:Y:S01]  /*190e0*/  IMAD R31, R31, 0x2, R22 ;  /* 0x000000021f1f7824 */ /* 0x000fe200078e0216 */
[----:B----4-:R-:W-:-:S05]  /*190f0*/  IADD3 R85, P2, PT, R75, R21, RZ ;  /* 0x000000154b557210 */ /* 0x010fca0007f5e0ff */
[----:B------:R4:W-:Y:S04]  /*19100*/  STL [R1+0x4a8], R85 ;  /* 0x0004a85501007387 */ /* 0x0009e80000100800 */
[----:B------:R-:W-:Y:S01]  /*19110*/  STL [R1+0x1694], R79 ;  /* 0x0016944f01007387 */ /* 0x000fe20000100800 */
[----:B----4-:R-:W-:Y:S02]  /*19120*/  LEA.HI.X.SX32 R85, R77, R20, 0x1, P6 ;  /* 0x000000144d557211 */ /* 0x010fe400030f0eff */
[----:B------:R-:W-:-:S03]  /*19130*/  IADD3 R77, P6, PT, R73, R21, RZ ;  /* 0x00000015494d7210 */ /* 0x000fc60007fde0ff */
[----:B------:R4:W-:Y:S04]  /*19140*/  STL [R1+0x49c], R85 ;  /* 0x00049c5501007387 */ /* 0x0009e80000100800 */
[----:B------:R5:W-:Y:S01]  /*19150*/  STL [R1+0x4b0], R77 ;  /* 0x0004b04d01007387 */ /* 0x000be20000100800 */
[-C--:B----4-:R-:W-:Y:S02]  /*19160*/  LEA.HI.X.SX32 R85, R75, R20.reuse, 0x1, P2 ;  /* 0x000000144b557211 */ /* 0x090fe400010f0eff */
[----:B------:R-:W-:Y:S02]  /*19170*/  LEA.HI.X.SX32 R75, R73, R20, 0x1, P6 ;  /* 0x00000014494b7211 */ /* 0x000fe400030f0eff */
[-C--:B-----5:R-:W-:Y:S01]  /*19180*/  IADD3 R77, P2, PT, R71, R21.reuse, RZ ;  /* 0x00000015474d7210 */ /* 0x0a0fe20007f5e0ff */
[----:B------:R-:W-:Y:S01]  /*19190*/  STL [R1+0x4a4], R85 ;  /* 0x0004a45501007387 */ /* 0x000fe20000100800 */
[----:B------:R-:W-:-:S03]  /*191a0*/  IADD3 R73, P6, PT, R69, R21, RZ ;  /* 0x0000001545497210 */ /* 0x000fc60007fde0ff */
[----:B------:R-:W-:Y:S04]  /*191b0*/  STL [R1+0x4b8], R77 ;  /* 0x0004b84d01007387 */ /* 0x000fe80000100800 */
[----:B------:R4:W-:Y:S04]  /*191c0*/  STL [R1+0x4ac], R75 ;  /* 0x0004ac4b01007387 */ /* 0x0009e80000100800 */
[----:B------:R5:W-:Y:S01]  /*191d0*/  STL [R1+0x4c0], R73 ;  /* 0x0004c04901007387 */ /* 0x000be20000100800 */
[-C--:B----4-:R-:W-:Y:S02]  /*191e0*/  LEA.HI.X.SX32 R75, R71, R20.reuse, 0x1, P2 ;  /* 0x00000014474b7211 */ /* 0x090fe400010f0eff */
[----:B------:R-:W-:-:S02]  /*191f0*/  LEA.HI.X.SX32 R71, R69, R20, 0x1, P6 ;  /* 0x0000001445477211 */ /* 0x000fc400030f0eff */
[-C--:B-----5:R-:W-:Y:S01]  /*19200*/  IADD3 R73, P2, PT, R67, R21.reuse, RZ ;  /* 0x0000001543497210 */ /* 0x0a0fe20007f5e0ff */
[----:B------:R-:W-:Y:S01]  /*19210*/  STL [R1+0x4b4], R75 ;  /* 0x0004b44b01007387 */ /* 0x000fe20000100800 */
[----:B------:R-:W-:Y:S02]  /*19220*/  IADD3 R69, P6, PT, R65, R21, RZ ;  /* 0x0000001541457210 */ /* 0x000fe40007fde0ff */
[-C--:B------:R-:W-:Y:S01]  /*19230*/  LEA.HI.X.SX32 R67, R67, R20.reuse, 0x1, P2 ;  /* 0x0000001443437211 */ /* 0x080fe200010f0eff */
[----:B------:R-:W-:Y:S01]  /*19240*/  STL [R1+0x4c8], R73 ;  /* 0x0004c84901007387 */ /* 0x000fe20000100800 */
[----:B------:R-:W-:-:S03]  /*19250*/  LEA.HI.X.SX32 R65, R65, R20, 0x1, P6 ;  /* 0x0000001441417211 */ /* 0x000fc600030f0eff */
[----:B------:R-:W-:Y:S04]  /*19260*/  STL [R1+0x4bc], R71 ;  /* 0x0004bc4701007387 */ /* 0x000fe80000100800 */
[----:B------:R4:W-:Y:S04]  /*19270*/  STL [R1+0x4d0], R69 ;  /* 0x0004d04501007387 */ /* 0x0009e80000100800 */
[----:B------:R5:W-:Y:S01]  /*19280*/  STL [R1+0x4c4], R67 ;  /* 0x0004c44301007387 */ /* 0x000be20000100800 */
[-C--:B----4-:R-:W-:Y:S02]  /*19290*/  IADD3 R69, P2, PT, R63, R21.reuse, RZ ;  /* 0x000000153f457210 */ /* 0x090fe40007f5e0ff */
[----:B-----5:R-:W-:-:S03]  /*192a0*/  IADD3 R67, P6, PT, R61, R21, RZ ;  /* 0x000000153d437210 */ /* 0x020fc60007fde0ff */
[----:B------:R-:W-:Y:S01]  /*192b0*/  STL [R1+0x4d8], R69 ;  /* 0x0004d84501007387 */ /* 0x000fe20000100800 */
[----:B------:R-:W-:-:S03]  /*192c0*/  LEA.HI.X.SX32 R61, R61, R20, 0x1, P6 ;  /* 0x000000143d3d7211 */ /* 0x000fc600030f0eff */
[----:B------:R4:W-:Y:S04]  /*192d0*/  STL [R1+0x4cc], R65 ;  /* 0x0004cc4101007387 */ /* 0x0009e80000100800 */
[----:B------:R5:W-:Y:S01]  /*192e0*/  STL [R1+0x4e0], R67 ;  /* 0x0004e04301007387 */ /* 0x000be20000100800 */
[-C--:B----4-:R-:W-:Y:S02]  /*192f0*/  LEA.HI.X.SX32 R65, R63, R20.reuse, 0x1, P2 ;  /* 0x000000143f417211 */ /* 0x090fe400010f0eff */
[-C--:B------:R-:W-:Y:S02]  /*19300*/  IADD3 R63, P2, PT, R59, R21.reuse, RZ ;  /* 0x000000153b3f7210 */ /* 0x080fe40007f5e0ff */
[C---:B-----5:R-:W-:Y:S01]  /*19310*/  IADD3 R67, P6, PT, R57.reuse, R21, RZ ;  /* 0x0000001539437210 */ /* 0x060fe20007fde0ff */
[----:B------:R4:W-:Y:S04]  /*19320*/  STL [R1+0x4d4], R65 ;  /* 0x0004d44101007387 */ /* 0x0009e80000100800 */
[----:B------:R-:W-:Y:S04]  /*19330*/  STL [R1+0x4e8], R63 ;  /* 0x0004e83f01007387 */ /* 0x000fe80000100800 */
[----:B------:R5:W-:Y:S01]  /*19340*/  STL [R1+0x4dc], R61 ;  /* 0x0004dc3d01007387 */ /* 0x000be20000100800 */
[----:B----4-:R-:W-:-:S02]  /*19350*/  LEA.HI.X.SX32 R65, R57, R20, 0x1, P6 ;  /* 0x0000001439417211 */ /* 0x010fc400030f0eff */
[-C--:B------:R-:W-:Y:S01]  /*19360*/  IADD3 R57, P6, PT, R53, R21.reuse, RZ ;  /* 0x0000001535397210 */ /* 0x080fe20007fde0ff */
[----:B------:R-:W-:Y:S01]  /*19370*/  STL [R1+0x4f0], R67 ;  /* 0x0004f04301007387 */ /* 0x000fe20000100800 */
[----:B-----5:R-:W-:Y:S02]  /*19380*/  LEA.HI.X.SX32 R61, R59, R20, 0x1, P2 ;  /* 0x000000143b3d7211 */ /* 0x020fe400010f0eff */
[----:B------:R-:W-:-:S03]  /*19390*/  IADD3 R59, P2, PT, R55, R21, RZ ;  /* 0x00000015373b7210 */ /* 0x000fc60007f5e0ff */
[----:B------:R-:W-:Y:S01]  /*193a0*/  STL [R1+0x4e4], R61 ;  /* 0x0004e43d01007387 */ /* 0x000fe20000100800 */
[----:B------:R-:W-:-:S03]  /*193b0*/  LEA.HI.X.SX32 R55, R55, R20, 0x1, P2 ;  /* 0x0000001437377211 */ /* 0x000fc600010f0eff */
[----:B------:R4:W-:Y:S04]  /*193c0*/  STL [R1+0x4f8], R59 ;  /* 0x0004f83b01007387 */ /* 0x0009e80000100800 */
[----:B------:R5:W-:Y:S04]  /*193d0*/  STL [R1+0x500], R57 ;  /* 0x0005003901007387 */ /* 0x000be80000100800 */
[----:B------:R-:W-:Y:S01]  /*193e0*/  STL [R1+0x4ec], R65 ;  /* 0x0004ec4101007387 */ /* 0x000fe20000100800 */
[----:B----4-:R-:W-:-:S03]  /*193f0*/  IMAD.U32 R59, RZ, RZ, UR8 ;  /* 0x00000008ff3b7e24 */ /* 0x010fc6000f8e00ff */
[----:B------:R4:W-:Y:S01]  /*19400*/  STL [R1+0x4f4], R55 ;  /* 0x0004f43701007387 */ /* 0x0009e20000100800 */
[----:B-----5:R-:W-:-:S04]  /*19410*/  IADD3 R57, P2, PT, R51, R21, RZ ;  /* 0x0000001533397210 */ /* 0x020fc80007f5e0ff */
[-C--:B------:R-:W-:Y:S01]  /*19420*/  LEA.HI.X.SX32 R51, R51, R20.reuse, 0x1, P2 ;  /* 0x0000001433337211 */ /* 0x080fe200010f0eff */
[----:B------:R5:W-:Y:S01]  /*19430*/  STL [R1+0x508], R57 ;  /* 0x0005083901007387 */ /* 0x000be20000100800 */
[----:B----4-:R-:W-:Y:S02]  /*19440*/  LEA.HI.X.SX32 R55, R53, R20, 0x1, P6 ;  /* 0x0000001435377211 */ /* 0x010fe400030f0eff */
[----:B------:R-:W-:-:S03]  /*19450*/  IADD3 R53, P6, PT, R49, R21, RZ ;  /* 0x0000001531357210 */ /* 0x000fc60007fde0ff */
[----:B------:R4:W-:Y:S01]  /*19460*/  STL [R1+0x4fc], R55 ;  /* 0x0004fc3701007387 */ /* 0x0009e20000100800 */
[----:B------:R-:W-:Y:S01]  /*19470*/  LEA.HI.X.SX32 R49, R49, R20, 0x1, P6 ;  /* 0x0000001431317211 */ /* 0x000fe200030f0eff */
[----:B-----5:R-:W-:Y:S02]  /*19480*/  IMAD.U32 R57, RZ, RZ, UR8 ;  /* 0x00000008ff397e24 */ /* 0x020fe4000f8e00ff */
[----:B------:R5:W-:Y:S04]  /*19490*/  STL [R1+0x510], R53 ;  /* 0x0005103501007387 */ /* 0x000be80000100800 */
[----:B------:R0:W-:Y:S01]  /*194a0*/  STL [R1+0x504], R51 ;  /* 0x0005043301007387 */ /* 0x0001e20000100800 */
[----:B----4-:R-:W-:Y:S01]  /*194b0*/  IMAD.U32 R55, RZ, RZ, UR8 ;  /* 0x00000008ff377e24 */ /* 0x010fe2000f8e00ff */
[----:B-----5:R-:W-:-:S02]  /*194c0*/  IADD3 R53, P2, PT, R48, R21, RZ ;  /* 0x0000001530357210 */ /* 0x020fc40007f5e0ff */
[----:B0-----:R-:W-:-:S03]  /*194d0*/  IADD3 R51, P6, PT, R47, R21, RZ ;  /* 0x000000152f337210 */ /* 0x001fc60007fde0ff */
[----:B------:R-:W-:Y:S04]  /*194e0*/  STL [R1+0x518], R53 ;  /* 0x0005183501007387 */ /* 0x000fe80000100800 */
[----:B------:R0:W-:Y:S04]  /*194f0*/  STL [R1+0x50c], R49 ;  /* 0x00050c3101007387 */ /* 0x0001e80000100800 */
[----:B------:R-:W-:Y:S01]  /*19500*/  STL [R1+0x520], R51 ;  /* 0x0005203301007387 */ /* 0x000fe20000100800 */
[-C--:B0-----:R-:W-:Y:S02]  /*19510*/  LEA.HI.X.SX32 R49, R48, R20.reuse, 0x1, P2 ;  /* 0x0000001430317211 */ /* 0x081fe400010f0eff */
[----:B------:R-:W-:-:S02]  /*19520*/  LEA.HI.X.SX32 R48, R47, R20, 0x1, P6 ;  /* 0x000000142f307211 */ /* 0x000fc400030f0eff */
[CC--:B------:R-:W-:Y:S01]  /*19530*/  IADD3 R71, P2, PT, R46.reuse, R21.reuse, RZ ;  /* 0x000000152e477210 */ /* 0x0c0fe20007f5e0ff */
[----:B------:R-:W-:Y:S01]  /*19540*/  STL [R1+0x514], R49 ;  /* 0x0005143101007387 */ /* 0x000fe20000100800 */
[CC--:B------:R-:W-:Y:S02]  /*19550*/  IADD3 R47, P6, PT, R45.reuse, R21.reuse, RZ ;  /* 0x000000152d2f7210 */ /* 0x0c0fe40007fde0ff */
[-C--:B------:R-:W-:Y:S01]  /*19560*/  LEA.HI.X.SX32 R69, R46, R20.reuse, 0x1, P2 ;  /* 0x000000142e457211 */ /* 0x080fe200010f0eff */
[----:B------:R-:W-:Y:S01]  /*19570*/  STL [R1+0x51c], R48 ;  /* 0x00051c3001007387 */ /* 0x000fe20000100800 */
[-C--:B------:R-:W-:Y:S02]  /*19580*/  LEA.HI.X.SX32 R46, R45, R20.reuse, 0x1, P6 ;  /* 0x000000142d2e7211 */ /* 0x080fe400030f0eff */
[CC--:B------:R-:W-:Y:S01]  /*19590*/  IADD3 R45, P6, PT, R43.reuse, R21.reuse, RZ ;  /* 0x000000152b2d7210 */ /* 0x0c0fe20007fde0ff */
[----:B------:R-:W-:Y:S03]  /*195a0*/  STL [R1+0x528], R71 ;  /* 0x0005284701007387 */ /* 0x000fe60000100800 */
[----:B------:R-:W-:Y:S01]  /*195b0*/  LEA.HI.X.SX32 R43, R43, R20, 0x1, P6 ;  /* 0x000000142b2b7211 */ /* 0x000fe200030f0eff */
[----:B------:R0:W-:Y:S02]  /*195c0*/  STL [R1+0x530], R47 ;  /* 0x0005302f01007387 */ /* 0x0001e40000100800 */
[----:B0-----:R-:W-:-:S04]  /*195d0*/  IADD3 R47, P2, PT, R44, R21, RZ ;  /* 0x000000152c2f7210 */ /* 0x001fc80007f5e0ff */
[----:B------:R-:W-:Y:S01]  /*195e0*/  LEA.HI.X.SX32 R44, R44, R20, 0x1, P2 ;  /* 0x000000142c2c7211 */ /* 0x000fe200010f0eff */
[----:B------:R-:W-:Y:S04]  /*195f0*/  STL [R1+0x538], R47 ;  /* 0x0005382f01007387 */ /* 0x000fe80000100800 */
[----:B------:R-:W-:Y:S04]  /*19600*/  STL [R1+0x524], R69 ;  /* 0x0005244501007387 */ /* 0x000fe80000100800 */
[----:B------:R-:W-:Y:S04]  /*19610*/  STL [R1+0x52c], R46 ;  /* 0x00052c2e01007387 */ /* 0x000fe80000100800 */
[----:B------:R0:W-:Y:S04]  /*19620*/  STL [R1+0x540], R45 ;  /* 0x0005402d01007387 */ /* 0x0001e80000100800 */
[----:B------:R4:W-:Y:S01]  /*19630*/  STL [R1+0x534], R44 ;  /* 0x0005342c01007387 */ /* 0x0009e20000100800 */
[----:B0-----:R-:W-:-:S02]  /*19640*/  IADD3 R45, P2, PT, R42, R21, RZ ;  /* 0x000000152a2d7210 */ /* 0x001fc40007f5e0ff */
[----:B----4-:R-:W-:-:S03]  /*19650*/  IADD3 R44, P6, PT, R41, R21, RZ ;  /* 0x00000015292c7210 */ /* 0x010fc60007fde0ff */
[----:B------:R-:W-:Y:S01]  /*19660*/  STL [R1+0x548], R45 ;  /* 0x0005482d01007387 */ /* 0x000fe20000100800 */
[----:B------:R-:W-:-:S03]  /*19670*/  LEA.HI.X.SX32 R41, R41, R20, 0x1, P6 ;  /* 0x0000001429297211 */ /* 0x000fc600030f0eff */
[----:B------:R0:W-:Y:S01]  /*19680*/  STL [R1+0x53c], R43 ;  /* 0x00053c2b01007387 */ /* 0x0001e20000100800 */
[----:B------:R-:W-:-:S03]  /*19690*/  IADD3 R75, P6, PT, R26, R21, RZ ;  /* 0x000000151a4b7210 */ /* 0x000fc60007fde0ff */
[----:B------:R-:W-:Y:S01]  /*196a0*/  STL [R1+0x550], R44 ;  /* 0x0005502c01007387 */ /* 0x000fe20000100800 */
[-C--:B------:R-:W-:Y:S01]  /*196b0*/  LEA.HI.X.SX32 R73, R26, R20.reuse, 0x1, P6 ;  /* 0x000000141a497211 */ /* 0x080fe200030f0eff */
[----:B------:R-:W-:Y:S01]  /*196c0*/  IMAD R26, R50, 0x4, R31 ;  /* 0x00000004321a7824 */ /* 0x000fe200078e021f */
[----:B0-----:R-:W-:Y:S02]  /*196d0*/  LEA.HI.X.SX32 R43, R42, R20, 0x1, P2 ;  /* 0x000000142a2b7211 */ /* 0x001fe400010f0eff */
[----:B------:R-:W-:-:S03]  /*196e0*/  IADD3 R42, P2, PT, R40, R21, RZ ;  /* 0x00000015282a7210 */ /* 0x000fc60007f5e0ff */
[----:B------:R-:W-:Y:S04]  /*196f0*/  STL [R1+0x544], R43 ;  /* 0x0005442b01007387 */ /* 0x000fe80000100800 */
[----:B------:R-:W-:Y:S04]  /*19700*/  STL [R1+0x558], R42 ;  /* 0x0005582a01007387 */ /* 0x000fe80000100800 */
[----:B------:R0:W-:Y:S04]  /*19710*/  STL [R1+0x54c], R41 ;  /* 0x00054c2901007387 */ /* 0x0001e80000100800 */
[----:B------:R-:W-:Y:S01]  /*19720*/  STL [R1+0x560], R75 ;  /* 0x0005604b01007387 */ /* 0x000fe20000100800 */
[----:B0-----:R-:W-:-:S02]  /*19730*/  LEA.HI.X.SX32 R41, R40, R20, 0x1, P2 ;  /* 0x0000001428297211 */ /* 0x001fc400010f0eff */
[----:B------:R-:W-:-:S03]  /*19740*/  IADD3 R40, P2, PT, R39, R21, RZ ;  /* 0x0000001527287210 */ /* 0x000fc60007f5e0ff */
[----:B------:R0:W-:Y:S01]  /*19750*/  STL [R1+0x554], R41 ;  /* 0x0005542901007387 */ /* 0x0001e20000100800 */
[----:B------:R-:W-:-:S03]  /*19760*/  LEA.HI.X.SX32 R39, R39, R20, 0x1, P2 ;  /* 0x0000001427277211 */ /* 0x000fc600010f0eff */
[----:B------:R4:W-:Y:S01]  /*19770*/  STL [R1+0x568], R40 ;  /* 0x0005682801007387 */ /* 0x0009e20000100800 */
[-C--:B0-----:R-:W-:Y:S02]  /*19780*/  IADD3 R41, P2, PT, R38, R21.reuse, RZ ;  /* 0x0000001526297210 */ /* 0x081fe40007f5e0ff */
[----:B----4-:R-:W-:-:S05]  /*19790*/  IADD3 R40, P6, PT, R30, R21, RZ ;  /* 0x000000151e287210 */ /* 0x010fca0007fde0ff */
[----:B------:R0:W-:Y:S04]  /*197a0*/  STL [R1+0x570], R40 ;  /* 0x0005702801007387 */ /* 0x0001e80000100800 */
[----:B------:R-:W-:Y:S04]  /*197b0*/  STL [R1+0x55c], R73 ;  /* 0x00055c4901007387 */ /* 0x000fe80000100800 */
[----:B------:R4:W-:Y:S01]  /*197c0*/  STL [R1+0x564], R39 ;  /* 0x0005642701007387 */ /* 0x0009e20000100800 */
[----:B0-----:R-:W-:Y:S01]  /*197d0*/  LEA.HI.X.SX32 R40, R30, R20, 0x1, P6 ;  /* 0x000000141e287211 */ /* 0x001fe200030f0eff */
[----:B------:R-:W-:-:S02]  /*197e0*/  IMAD R30, R52, 0x2, R26 ;  /* 0x00000002341e7824 */ /* 0x000fc400078e021a */
[----:B------:R-:W-:Y:S04]  /*197f0*/  STL [R1+0x578], R41 ;  /* 0x0005782901007387 */ /* 0x000fe80000100800 */
[----:B------:R0:W-:Y:S01]  /*19800*/  STL [R1+0x56c], R40 ;  /* 0x00056c2801007387 */ /* 0x0001e20000100800 */
[----:B----4-:R-:W-:-:S05]  /*19810*/  IADD3 R39, P6, PT, R25, R21, RZ ;  /* 0x0000001519277210 */ /* 0x010fca0007fde0ff */
[----:B------:R4:W-:Y:S01]  /*19820*/  STL [R1+0x1658], R39 ;  /* 0x0016582701007387 */ /* 0x0009e20000100800 */
[-C--:B0-----:R-:W-:Y:S02]  /*19830*/  LEA.HI.X.SX32 R40, R38, R20.reuse, 0x1, P2 ;  /* 0x0000001426287211 */ /* 0x081fe400010f0eff */
[----:B------:R-:W-:Y:S01]  /*19840*/  LEA.HI.X.SX32 R38, R25, R20, 0x1, P6 ;  /* 0x0000001419267211 */ /* 0x000fe200030f0eff */
[----:B------:R-:W-:Y:S01]  /*19850*/  IMAD R25, R56, 0x2, R30 ;  /* 0x0000000238197824 */ /* 0x000fe200078e021e */
[-C--:B------:R-:W-:Y:S01]  /*19860*/  IADD3 R61, P6, PT, R29, R21.reuse, RZ ;  /* 0x000000151d3d7210 */ /* 0x080fe20007fde0ff */
[----:B------:R-:W-:Y:S01]  /*19870*/  STL [R1+0x574], R40 ;  /* 0x0005742801007387 */ /* 0x000fe20000100800 */
[----:B----4-:R-:W-:-:S04]  /*19880*/  IADD3 R39, P2, PT, R37, R21, RZ ;  /* 0x0000001525277210 */ /* 0x010fc80007f5e0ff */
[----:B------:R-:W-:Y:S01]  /*19890*/  LEA.HI.X.SX32 R37, R37, R20, 0x1, P2 ;  /* 0x0000001425257211 */ /* 0x000fe200010f0eff */
[----:B------:R-:W-:Y:S01]  /*198a0*/  STL [R1+0x1654], R39 ;  /* 0x0016542701007387 */ /* 0x000fe20000100800 */
[----:B------:R-:W-:-:S03]  /*198b0*/  IADD3 R85, P2, PT, R36, R21, RZ ;  /* 0x0000001524557210 */ /* 0x000fc60007f5e0ff */
[----:B------:R0:W-:Y:S01]  /*198c0*/  STL [R1+0x164c], R38 ;  /* 0x00164c2601007387 */ /* 0x0001e20000100800 */
[-C--:B------:R-:W-:Y:S02]  /*198d0*/  LEA.HI.X.SX32 R77, R36, R20.reuse, 0x1, P2 ;  /* 0x00000014244d7211 */ /* 0x080fe400010f0eff */
[C---:B------:R-:W-:Y:S01]  /*198e0*/  IADD3 R36, P2, PT, R35.reuse, R21, RZ ;  /* 0x0000001523247210 */ /* 0x040fe20007f5e0ff */
[----:B------:R-:W-:Y:S03]  /*198f0*/  STL [R1+0x1650], R61 ;  /* 0x0016503d01007387 */ /* 0x000fe60000100800 */
[-C--:B------:R-:W-:Y:S01]  /*19900*/  LEA.HI.X.SX32 R35, R35, R20.reuse, 0x1, P2 ;  /* 0x0000001423237211 */ /* 0x080fe200010f0eff */
[----:B------:R4:W-:Y:S01]  /*19910*/  STL [R1+0x57c], R37 ;  /* 0x00057c2501007387 */ /* 0x0009e20000100800 */
[----:B0-----:R-:W-:Y:S01]  /*19920*/  LEA.HI.X.SX32 R38, R29, R20, 0x1, P6 ;  /* 0x000000141d267211 */ /* 0x001fe200030f0eff */
[----:B------:R-:W-:-:S04]  /*19930*/  IMAD R29, R58, 0x2, R25 ;  /* 0x000000023a1d7824 */ /* 0x000fc800078e0219 */
[----:B------:R-:W-:Y:S01]  /*19940*/  STL [R1+0x1640], R38 ;  /* 0x0016402601007387 */ /* 0x000fe20000100800 */
[----:B----4-:R-:W-:-:S03]  /*19950*/  IADD3 R37, P6, PT, R24, R21, RZ ;  /* 0x0000001518257210 */ /* 0x010fc60007fde0ff */
[----:B------:R-:W-:Y:S01]  /*19960*/  STL [R1+0x1648], R85 ;  /* 0x0016485501007387 */ /* 0x000fe20000100800 */
[----:B------:R-:W-:-:S03]  /*19970*/  LEA.HI.X.SX32 R24, R24, R20, 0x1, P6 ;  /* 0x0000001418187211 */ /* 0x000fc600030f0eff */
[----:B------:R-:W-:Y:S01]  /*19980*/  STL [R1+0x1644], R37 ;  /* 0x0016442501007387 */ /* 0x000fe20000100800 */
[----:B------:R-:W-:-:S03]  /*19990*/  IADD3 R63, P6, PT, R28, R21, RZ ;  /* 0x000000151c3f7210 */ /* 0x000fc60007fde0ff */
[----:B------:R0:W-:Y:S04]  /*199a0*/  STL [R1+0x163c], R36 ;  /* 0x00163c2401007387 */ /* 0x0001e80000100800 */
[----:B------:R-:W-:Y:S04]  /*199b0*/  STL [R1+0x580], R77 ;  /* 0x0005804d01007387 */ /* 0x000fe80000100800 */
[----:B------:R4:W-:Y:S01]  /*199c0*/  STL [R1+0x1634], R24 ;  /* 0x0016341801007387 */ /* 0x0009e20000100800 */
[----:B0-----:R-:W-:-:S03]  /*199d0*/  IADD3 R36, P2, PT, R34, R21, RZ ;  /* 0x0000001522247210 */ /* 0x001fc60007f5e0ff */
[----:B------:R-:W-:Y:S01]  /*199e0*/  STL [R1+0x1638], R63 ;  /* 0x0016383f01007387 */ /* 0x000fe20000100800 */
[----:B------:R-:W-:-:S03]  /*199f0*/  LEA.HI.X.SX32 R34, R34, R20, 0x1, P2 ;  /* 0x0000001422227211 */ /* 0x000fc600010f0eff */
[----:B------:R0:W-:Y:S01]  /*19a00*/  STL [R1+0x584], R35 ;  /* 0x0005842301007387 */ /* 0x0001e20000100800 */
[-C--:B------:R-:W-:Y:S01]  /*19a10*/  IADD3 R56, P2, PT, R33, R21.reuse, RZ ;  /* 0x0000001521387210 */ /* 0x080fe20007f5e0ff */
[----:B----4-:R-:W-:Y:S01]  /*19a20*/  IMAD R24, R59, 0x2, R29 ;  /* 0x000000023b187824 */ /* 0x010fe200078e021d */
[----:B------:R-:W-:Y:S01]  /*19a30*/  LEA.HI.X.SX32 R59, R28, R20, 0x1, P6 ;  /* 0x000000141c3b7211 */ /* 0x000fe200030f0eff */
[----:B------:R-:W-:Y:S02]  /*19a40*/  STL [R1+0x1630], R36 ;  /* 0x0016302401007387 */ /* 0x000fe40000100800 */
[----:B------:R-:W-:Y:S01]  /*19a50*/  IMAD R28, R57, 0x2, R24 ;  /* 0x00000002391c7824 */ /* 0x000fe200078e0218 */
[----:B0-----:R-:W-:-:S05]  /*19a60*/  IADD3 R35, P6, PT, R23, R21, RZ ;  /* 0x0000001517237210 */ /* 0x001fca0007fde0ff */
[----:B------:R0:W-:Y:S04]  /*19a70*/  STL [R1+0x162c], R35 ;  /* 0x00162c2301007387 */ /* 0x0001e80000100800 */
[----:B------:R-:W-:Y:S04]  /*19a80*/  STL [R1+0x1628], R59 ;  /* 0x0016283b01007387 */ /* 0x000fe80000100800 */
[----:B------:R4:W-:Y:S01]  /*19a90*/  STL [R1+0x588], R34 ;  /* 0x0005882201007387 */ /* 0x0009e20000100800 */
[----:B0-----:R-:W-:-:S04]  /*19aa0*/  IMAD.MOV.U32 R35, RZ, RZ, R2 ;  /* 0x000000ffff237224 */ /* 0x001fc800078e0002 */
[----:B------:R-:W-:Y:S01]  /*19ab0*/  @!P5 IMAD.MOV R35, RZ, RZ, -R35 ;  /* 0x000000ffff23d224 */ /* 0x000fe200078e0a23 */
[-C--:B----4-:R-:W-:Y:S01]  /*19ac0*/  LEA.HI.X.SX32 R34, R23, R20.reuse, 0x1, P6 ;  /* 0x0000001417227211 */ /* 0x090fe200030f0eff */
[----:B------:R-:W-:Y:S01]  /*19ad0*/  IMAD R23, R57, 0x2, R28 ;  /* 0x0000000239177824 */ /* 0x000fe200078e021c */
[-C--:B------:R-:W-:Y:S02]  /*19ae0*/  IADD3 R38, P6, PT, R27, R21.reuse, RZ ;  /* 0x000000151b267210 */ /* 0x080fe40007fde0ff */
[----:B------:R-:W-:Y:S01]  /*19af0*/  LEA.HI.X.SX32 R57, R33, R20, 0x1, P2 ;  /* 0x0000001421397211 */ /* 0x000fe200010f0eff */
[----:B------:R0:W-:Y:S01]  /*19b00*/  STL [R1+0x161c], R34 ;  /* 0x00161c2201007387 */ /* 0x0001e20000100800 */
[----:B------:R-:W-:-:S03]  /*19b10*/  IADD3 R33, P2, PT, R32, R21, RZ ;  /* 0x0000001520217210 */ /* 0x000fc60007f5e0ff */
[----:B------:R-:W-:Y:S01]  /*19b20*/  STL [R1+0x1624], R56 ;  /* 0x0016243801007387 */ /* 0x000fe20000100800 */
[-C--:B------:R-:W-:Y:S02]  /*19b30*/  LEA.HI.X.SX32 R32, R32, R20.reuse, 0x1, P2 ;  /* 0x0000001420207211 */ /* 0x080fe400010f0eff */
[-C--:B------:R-:W-:Y:S01]  /*19b40*/  IADD3 R52, P2, PT, R31, R21.reuse, RZ ;  /* 0x000000151f347210 */ /* 0x080fe20007f5e0ff */
[----:B------:R-:W-:Y:S01]  /*19b50*/  STL [R1+0x1620], R38 ;  /* 0x0016202601007387 */ /* 0x000fe20000100800 */
[-C--:B0-----:R-:W-:Y:S01]  /*19b60*/  LEA.HI.X.SX32 R34, R27, R20.reuse, 0x1, P6 ;  /* 0x000000141b227211 */ /* 0x081fe200030f0eff */
[----:B------:R-:W-:Y:S02]  /*19b70*/  IMAD R27, R55, 0x4, R23 ;  /* 0x00000004371b7824 */ /* 0x000fe400078e0217 */
[----:B------:R0:W-:Y:S01]  /*19b80*/  STL [R1+0x1618], R33 ;  /* 0x0016182101007387 */ /* 0x0001e20000100800 */
[-C--:B------:R-:W-:Y:S02]  /*19b90*/  LEA.HI.X.SX32 R53, R31, R20.reuse, 0x1, P2 ;  /* 0x000000141f357211 */ /* 0x080fe400010f0eff */
[C---:B------:R-:W-:Y:S01]  /*19ba0*/  IADD3 R31, P2, PT, R30.reuse, R21, RZ ;  /* 0x000000151e1f7210 */ /* 0x040fe20007f5e0ff */
[----:B------:R-:W-:Y:S03]  /*19bb0*/  STL [R1+0x58c], R57 ;  /* 0x00058c3901007387 */ /* 0x000fe60000100800 */
[----:B------:R-:W-:-:S02]  /*19bc0*/  LEA.HI.X.SX32 R30, R30, R20, 0x1, P2 ;  /* 0x000000141e1e7211 */ /* 0x000fc400010f0eff */
[CC--:B------:R-:W-:Y:S02]  /*19bd0*/  IADD3 R36, P2, PT, R29.reuse, R21.reuse, RZ ;  /* 0x000000151d247210 */ /* 0x0c0fe40007f5e0ff */
[-C--:B0-----:R-:W-:Y:S02]  /*19be0*/  IADD3 R33, P6, PT, R22, R21.reuse, RZ ;  /* 0x0000001516217210 */ /* 0x081fe40007fde0ff */
[-C--:B------:R-:W-:Y:S02]  /*19bf0*/  LEA.HI.X.SX32 R37, R29, R20.reuse, 0x1, P2 ;  /* 0x000000141d257211 */ /* 0x080fe400010f0eff */
[C---:B------:R-:W-:Y:S01]  /*19c00*/  IADD3 R29, P2, PT, R28.reuse, R21, RZ ;  /* 0x000000151c1d7210 */ /* 0x040fe20007f5e0ff */
[----:B------:R0:W-:Y:S03]  /*19c10*/  STL [R1+0x1614], R33 ;  /* 0x0016142101007387 */ /* 0x0001e60000100800 */
[-C--:B------:R-:W-:Y:S01]  /*19c20*/  LEA.HI.X.SX32 R28, R28, R20.reuse, 0x1, P2 ;  /* 0x000000141c1c7211 */ /* 0x080fe200010f0eff */
[----:B------:R-:W-:Y:S04]  /*19c30*/  STL [R1+0x1610], R34 ;  /* 0x0016102201007387 */ /* 0x000fe80000100800 */
[----:B------:R4:W-:Y:S01]  /*19c40*/  STL [R1+0x590], R32 ;  /* 0x0005902001007387 */ /* 0x0009e20000100800 */
[----:B0-----:R-:W-:Y:S01]  /*19c50*/  LEA.HI.X.SX32 R33, R22, R20, 0x1, P6 ;  /* 0x0000001416217211 */ /* 0x001fe200030f0eff */
[----:B------:R-:W-:-:S04]  /*19c60*/  IMAD R22, R55, 0x2, R27 ;  /* 0x0000000237167824 */ /* 0x000fc800078e021b */
[----:B------:R0:W-:Y:S01]  /*19c70*/  STL [R1+0x1604], R33 ;  /* 0x0016042101007387 */ /* 0x0001e20000100800 */
[----:B----4-:R-:W-:-:S03]  /*19c80*/  IADD3 R32, P6, PT, R26, R21, RZ ;  /* 0x000000151a207210 */ /* 0x010fc60007fde0ff */
[----:B------:R-:W-:Y:S01]  /*19c90*/  STL [R1+0x160c], R52 ;  /* 0x00160c3401007387 */ /* 0x000fe20000100800 */
[----:B------:R-:W-:-:S03]  /*19ca0*/  LEA.HI.X.SX32 R26, R26, R20, 0x1, P6 ;  /* 0x000000141a1a7211 */ /* 0x000fc600030f0eff */
[----:B------:R4:W-:Y:S01]  /*19cb0*/  STL [R1+0x1608], R32 ;  /* 0x0016082001007387 */ /* 0x0009e20000100800 */
[----:B0-----:R-:W-:-:S03]  /*19cc0*/  IMAD.MOV.U32 R33, RZ, RZ, R6 ;  /* 0x000000ffff217224 */ /* 0x001fc600078e0006 */
[----:B------:R-:W-:Y:S01]  /*19cd0*/  STL [R1+0x1600], R31 ;  /* 0x0016001f01007387 */ /* 0x000fe20000100800 */
[----:B------:R-:W-:-:S03]  /*19ce0*/  @!P1 IMAD.MOV R33, RZ, RZ, -R33 ;  /* 0x000000ffff219224 */ /* 0x000fc600078e0a21 */
[----:B------:R-:W-:Y:S01]  /*19cf0*/  STL [R1+0x594], R53 ;  /* 0x0005943501007387 */ /* 0x000fe20000100800 */
[----:B----4-:R-:W-:-:S03]  /*19d00*/  IADD3 R32, P6, PT, R25, R21, RZ ;  /* 0x0000001519207210 */ /* 0x010fc60007fde0ff */
[----:B------:R0:W-:Y:S01]  /*19d10*/  STL [R1+0x15f8], R26 ;  /* 0x0015f81a01007387 */ /* 0x0001e20000100800 */
[----:B------:R-:W-:-:S03]  /*19d20*/  LEA.HI.X.SX32 R39, R25, R20, 0x1, P6 ;  /* 0x0000001419277211 */ /* 0x000fc600030f0eff */
[----:B------:R4:W-:Y:S04]  /*19d30*/  STL [R1+0x598], R30 ;  /* 0x0005981e01007387 */ /* 0x0009e80000100800 */
[----:B------:R-:W-:Y:S01]  /*19d40*/  STL [R1+0x15fc], R32 ;  /* 0x0015fc2001007387 */ /* 0x000fe20000100800 */
[----:B0-----:R-:W-:-:S03]  /*19d50*/  IMAD R26, R55, 0x2, R22 ;  /* 0x00000002371a7824 */ /* 0x001fc600078e0216 */
[----:B------:R-:W-:Y:S01]  /*19d60*/  STL [R1+0x15f4], R36 ;  /* 0x0015f42401007387 */ /* 0x000fe20000100800 */
[----:B----4-:R-:W-:Y:S01]  /*19d70*/  IADD3 R30, P6, PT, R24, R21, RZ ;  /* 0x00000015181e7210 */ /* 0x010fe20007fde0ff */
[----:B------:R-:W-:-:S03]  /*19d80*/  IMAD R25, R55, 0x2, R26 ;  /* 0x0000000237197824 */ /* 0x000fc600078e021a */
[----:B------:R-:W-:Y:S01]  /*19d90*/  LEA.HI.X.SX32 R24, R24, R20, 0x1, P6 ;  /* 0x0000001418187211 */ /* 0x000fe200030f0eff */
[----:B------:R-:W-:Y:S01]  /*19da0*/  STL [R1+0x15f0], R30 ;  /* 0x0015f01e01007387 */ /* 0x000fe20000100800 */
[----:B------:R-:W-:-:S03]  /*19db0*/  IADD3 R50, P6, PT, R23, R21, RZ ;  /* 0x0000001517327210 */ /* 0x000fc60007fde0ff */
[----:B------:R-:W-:Y:S01]  /*19dc0*/  STL [R1+0x15ec], R39 ;  /* 0x0015ec2701007387 */ /* 0x000fe20000100800 */
[----:B------:R-:W-:-:S03]  /*19dd0*/  LEA.HI.X.SX32 R51, R23, R20, 0x1, P6 ;  /* 0x0000001417337211 */ /* 0x000fc600030f0eff */
[----:B------:R0:W-:Y:S04]  /*19de0*/  STL [R1+0x15e8], R29 ;  /* 0x0015e81d01007387 */ /* 0x0001e80000100800 */
[----:B------:R-:W-:Y:S04]  /*19df0*/  STL [R1+0x59c], R37 ;  /* 0x00059c2501007387 */ /* 0x000fe80000100800 */
[----:B------:R4:W-:Y:S01]  /*19e00*/  STL [R1+0x15e0], R24 ;  /* 0x0015e01801007387 */ /* 0x0009e20000100800 */
[----:B0-----:R-:W-:-:S03]  /*19e10*/  IADD3 R29, P2, PT, R27, R21, RZ ;  /* 0x000000151b1d7210 */ /* 0x001fc60007f5e0ff */
[----:B------:R-:W-:Y:S01]  /*19e20*/  STL [R1+0x15e4], R50 ;  /* 0x0015e43201007387 */ /* 0x000fe20000100800 */
[----:B------:R-:W-:-:S03]  /*19e30*/  LEA.HI.X.SX32 R27, R27, R20, 0x1, P2 ;  /* 0x000000141b1b7211 */ /* 0x000fc600010f0eff */
[----:B------:R0:W-:Y:S01]  /*19e40*/  STL [R1+0x5a0], R28 ;  /* 0x0005a01c01007387 */ /* 0x0001e20000100800 */
[CC--:B------:R-:W-:Y:S01]  /*19e50*/  IADD3 R47, P2, PT, R26.reuse, R21.reuse, RZ ;  /* 0x000000151a2f7210 */ /* 0x0c0fe20007f5e0ff */
[C---:B----4-:R-:W-:Y:S02]  /*19e60*/  IMAD R24, R55.reuse, 0x2, R25 ;  /* 0x0000000237187824 */ /* 0x050fe400078e0219 */
[----:B------:R-:W-:Y:S01]  /*19e70*/  STL [R1+0x15dc], R29 ;  /* 0x0015dc1d01007387 */ /* 0x000fe20000100800 */
[-C--:B------:R-:W-:Y:S01]  /*19e80*/  LEA.HI.X.SX32 R48, R26, R20.reuse, 0x1, P2 ;  /* 0x000000141a307211 */ /* 0x080fe200010f0eff */
[----:B------:R-:W-:Y:S01]  /*19e90*/  IMAD R23, R55, 0x2, R24 ;  /* 0x0000000237177824 */ /* 0x000fe200078e0218 */
[-C--:B------:R-:W-:Y:S02]  /*19ea0*/  IADD3 R26, P2, PT, R24, R21.reuse, RZ ;  /* 0x00000015181a7210 */ /* 0x080fe40007f5e0ff */
[----:B0-----:R-:W-:Y:S02]  /*19eb0*/  IADD3 R28, P6, PT, R22, R21, RZ ;  /* 0x00000015161c7210 */ /* 0x001fe40007fde0ff */
[----:B------:R-:W-:-:S03]  /*19ec0*/  LEA.HI.X.SX32 R24, R24, R20, 0x1, P2 ;  /* 0x0000001418187211 */ /* 0x000fc600010f0eff */
[----:B------:R-:W-:Y:S04]  /*19ed0*/  STL [R1+0x15d8], R28 ;  /* 0x0015d81c01007387 */ /* 0x000fe80000100800 */
[----:B------:R-:W-:Y:S04]  /*19ee0*/  STL [R1+0x15d4], R51 ;  /* 0x0015d43301007387 */ /* 0x000fe80000100800 */
[----:B------:R0:W-:Y:S02]  /*19ef0*/  STL [R1+0x5a4], R27 ;  /* 0x0005a41b01007387 */ /* 0x0001e40000100800 */
[-C--:B0-----:R-:W-:Y:S01]  /*19f00*/  LEA.HI.X.SX32 R27, R22, R20.reuse, 0x1, P6 ;  /* 0x00000014161b7211 */ /* 0x081fe200030f0eff */
[----:B------:R-:W-:Y:S01]  /*19f10*/  IMAD R22, R55, 0x2, R23 ;  /* 0x0000000237167824 */ /* 0x000fe200078e0217 */
[-C--:B------:R-:W-:Y:S01]  /*19f20*/  IADD3 R28, P6, PT, R25, R21.reuse, RZ ;  /* 0x00000015191c7210 */ /* 0x080fe20007fde0ff */
[----:B------:R-:W0:Y:S03]  /*19f30*/  S2R R55, SR_TID.X ;  /* 0x0000000000377919 */ /* 0x000e260000002100 */
[C---:B------:R-:W-:Y:S01]  /*19f40*/  IADD3 R43, P2, PT, R22.reuse, R21, RZ ;  /* 0x00000015162b7210 */ /* 0x040fe20007f5e0ff */
[----:B------:R4:W-:Y:S03]  /*19f50*/  STL [R1+0x15c8], R27 ;  /* 0x0015c81b01007387 */ /* 0x0009e60000100800 */
[----:B------:R-:W-:Y:S01]  /*19f60*/  LEA.HI.X.SX32 R44, R22, R20, 0x1, P2 ;  /* 0x00000014162c7211 */ /* 0x000fe200010f0eff */
[----:B------:R-:W-:Y:S01]  /*19f70*/  STL [R1+0x15d0], R47 ;  /* 0x0015d02f01007387 */ /* 0x000fe20000100800 */
[----:B------:R-:W-:Y:S01]  /*19f80*/  IMAD.MOV.U32 R22, RZ, RZ, R7 ;  /* 0x000000ffff167224 */ /* 0x000fe200078e0007 */
[----:B------:R-:W-:-:S02]  /*19f90*/  ISETP.GE.AND P2, PT, R54, RZ, PT ;  /* 0x000000ff3600720c */ /* 0x000fc40003f46270 */
[----:B------:R-:W-:Y:S01]  /*19fa0*/  STL [R1+0x15cc], R28 ;  /* 0x0015cc1c01007387 */ /* 0x000fe20000100800 */
[----:B------:R-:W-:Y:S01]  /*19fb0*/  @!P0 IMAD.MOV R22, RZ, RZ, -R22 ;  /* 0x000000ffff168224 */ /* 0x000fe200078e0a16 */
[----:B----4-:R-:W-:Y:S01]  /*19fc0*/  LEA.HI.X.SX32 R27, R25, R20, 0x1, P6 ;  /* 0x00000014191b7211 */ /* 0x010fe200030f0eff */
[----:B------:R-:W-:Y:S01]  /*19fd0*/  IMAD.U32 R25, RZ, RZ, UR29 ;  /* 0x0000001dff197e24 */ /* 0x000fe2000f8e00ff */
[----:B------:R4:W-:Y:S04]  /*19fe0*/  STL [R1+0x15c4], R26 ;  /* 0x0015c41a01007387 */ /* 0x0009e80000100800 */
[----:B------:R-:W-:Y:S01]  /*19ff0*/  STL [R1+0x5a8], R48 ;  /* 0x0005a83001007387 */ /* 0x000fe20000100800 */
[----:B----4-:R-:W-:-:S04]  /*1a000*/  IADD3 R26, P6, PT, R23, R21, RZ ;  /* 0x00000015171a7210 */ /* 0x010fc80007fde0ff */
[----:B------:R-:W-:Y:S01]  /*1a010*/  LEA.HI.X.SX32 R23, R23, R20, 0x1, P6 ;  /* 0x0000001417177211 */ /* 0x000fe200030f0eff */
[----:B------:R-:W-:Y:S01]  /*1a020*/  STL [R1+0x15c0], R26 ;  /* 0x0015c01a01007387 */ /* 0x000fe20000100800 */
[----:B------:R-:W-:Y:S02]  /*1a030*/  IADD3 R21, P6, PT, R21, UR29, RZ ;  /* 0x0000001d15157c10 */ /* 0x000fe4000ffde0ff */
[----:B0-----:R-:W-:Y:S01]  /*1a040*/  LOP3.LUT R2, R55, 0x7f, RZ, 0xc0, !PT ;  /* 0x0000007f37027812 */ /* 0x001fe200078ec0ff */
[----:B------:R-:W-:Y:S03]  /*1a050*/  STL [R1+0x5ac], R27 ;  /* 0x0005ac1b01007387 */ /* 0x000fe60000100800 */
[C---:B------:R-:W-:Y:S01]  /*1a060*/  ISETP.NE.U32.AND P1, PT, R2.reuse, RZ, PT ;  /* 0x000000ff0200720c */ /* 0x040fe20003f25070 */
[----:B------:R-:W-:Y:S01]  /*1a070*/  STL [R1+0x5b0], R24 ;  /* 0x0005b01801007387 */ /* 0x000fe20000100800 */
[----:B------:R-:W-:-:S03]  /*1a080*/  IMAD R6, R2, UR9, RZ ;  /* 0x0000000902067c24 */ /* 0x000fc6000f8e02ff */
[----:B------:R-:W-:Y:S04]  /*1a090*/  STL [R1+0x5b4], R23 ;  /* 0x0005b41701007387 */ /* 0x000fe80000100800 */
[----:B------:R-:W-:Y:S04]  /*1a0a0*/  STL [R1+0x15bc], R43 ;  /* 0x0015bc2b01007387 */ /* 0x000fe80000100800 */
[----:B------:R0:W-:Y:S04]  /*1a0b0*/  STL [R1+0x1660], R21 ;  /* 0x0016601501007387 */ /* 0x0001e80000100800 */
[----:B------:R-:W-:Y:S01]  /*1a0c0*/  STL [R1+0x5b8], R44 ;  /* 0x0005b82c01007387 */ /* 0x000fe20000100800 */
[----:B0-----:R-:W-:-:S02]  /*1a0d0*/  LEA.HI.X.SX32 R21, R25, R20, 0x1, P6 ;  /* 0x0000001419157211 */ /* 0x001fc400030f0eff */
[----:B------:R-:W-:-:S03]  /*1a0e0*/  SHF.R.U32.HI R20, RZ, 0x6, R55 ;  /* 0x00000006ff147819 */ /* 0x000fc60000011637 */
[----:B------:R0:W-:Y:S01]  /*1a0f0*/  STL [R1+0x165c], R21 ;  /* 0x00165c1501007387 */ /* 0x0001e20000100800 */
[----:B------:R-:W-:-:S03]  /*1a100*/  SGXT.U32 R7, R20, 0x1 ;  /* 0x000000011407781a */ /* 0x000fc60000000000 */
[----:B------:R4:W-:Y:S01]  /*1a110*/  STL [R1+0x108c], R22 ;  /* 0x00108c1601007387 */ /* 0x0009e20000100800 */
[----:B0-----:R-:W-:-:S05]  /*1a120*/  VIADD R21, R3, 0x7f ;  /* 0x0000007f03157836 */ /* 0x001fca0000000000 */
[----:B------:R-:W-:-:S04]  /*1a130*/  ISETP.GT.AND P0, PT, R21, 0x7f, PT ;  /* 0x0000007f1500780c */ /* 0x000fc80003f04270 */
[----:B------:R-:W-:Y:S02]  /*1a140*/  ISETP.LT.AND P6, PT, R7, R3, P0 ;  /* 0x000000030700720c */ /* 0x000fe400007c1270 */
[----:B------:R-:W-:-:S04]  /*1a150*/  IADD3 R7, P5, PT, R6, UR18, RZ ;  /* 0x0000001206077c10 */ /* 0x000fc8000ffbe0ff */
[----:B------:R-:W-:Y:S01]  /*1a160*/  LEA.HI.X.SX32 R6, R6, UR19, 0x1, P5 ;  /* 0x0000001306067c11 */ /* 0x000fe2000a8f0eff */
[----:B-1234-:R-:W-:Y:S08]  /*1a170*/  BRA.U UP0, `(.L_x_5) ;  /* 0x0000000100187547 */ /* 0x01eff0000b800000 */
[----:B------:R-:W-:Y:S01]  /*1a180*/  ELECT P5, URZ, PT ;  /* 0x0000000000ff782f */ /* 0x000fe200038a0000 */
[----:B------:R-:W-:Y:S01]  /*1a190*/  IMAD.MOV.U32 R20, RZ, RZ, 0x1 ;  /* 0x00000001ff147424 */ /* 0x000fe200078e00ff */
[----:B------:R-:W-:Y:S01]  /*1a1a0*/  UMOV UR7, 0x40 ;  /* 0x0000004000077882 */ /* 0x000fe20000000000 */
[----:B------:R-:W-:Y:S01]  /*1a1b0*/  UVIRTCOUNT.DEALLOC.SMPOOL 0x80 ;  /* 0x000000800000784c */ /* 0x000fe20000000000 */
[----:B------:R-:W-:-:S09]  /*1a1c0*/  ULEA UR7, UR5, UR7, 0x18 ;  /* 0x0000000705077291 */ /* 0x000fd2000f8ec0ff */
[----:B------:R0:W-:Y:S03]  /*1a1d0*/  @P5 STS.U8 [UR7], R20 ;  /* 0x00000014ff005988 */ /* 0x0001e60008000007 */
.L_x_5:
[----:B------:R-:W2:Y:S04]  /*1a1e0*/  LDL R21, [R1+0x49c] ;  /* 0x00049c0001157983 */ /* 0x000ea80000100800 */
[----:B0-----:R-:W2:Y:S01]  /*1a1f0*/  LDL R20, [R1+0x4a0] ;  /* 0x0004a00001147983 */ /* 0x001ea20000100800 */
[----:B------:R-:W-:Y:S01]  /*1a200*/  UIADD3 UR13, UPT, UPT, UR11, UR13, URZ ;  /* 0x0000000d0b0d7290 */ /* 0x000fe2000fffe0ff */
[----:B------:R-:W-:Y:S01]  /*1a210*/  IMAD.MOV.U32 R31, RZ, RZ, R4 ;  /* 0x000000ffff1f7224 */ /* 0x000fe200078e0004 */
[----:B------:R-:W-:Y:S01]  /*1a220*/  VOTEU.ALL UP1, P1 ;  /* 0x0000000000ff7886 */ /* 0x000fe20000820000 */
[----:B------:R-:W-:Y:S01]  /*1a230*/  VOTEU.ALL UP2, P1 ;  /* 0x0000000000ff7886 */ /* 0x000fe20000840000 */
[----:B------:R0:W-:Y:S01]  /*1a240*/  STL [R1+0x1e30], R83 ;  /* 0x001e305301007387 */ /* 0x0001e20000100800 */
[----:B------:R-:W-:Y:S01]  /*1a250*/  @!P3 IMAD.MOV R31, RZ, RZ, -R31 ;  /* 0x000000ffff1fb224 */ /* 0x000fe200078e0a1f */
[----:B------:R-:W-:Y:S01]  /*1a260*/  PRMT R22, RZ, 0x7610, R22 ;  /* 0x00007610ff167816 */ /* 0x000fe20000000016 */
[----:B------:R-:W1:Y:S01]  /*1a270*/  LDCU UR62, c[0x0][0x3b0] ;  /* 0x00007600ff3e77ac */ /* 0x000e620008000800 */
[----:B------:R-:W-:-:S04]  /*1a280*/  @!UP1 UIADD3 UR18, UPT, UPT, -UR4, 0x100000, URZ ;  /* 0x0010000004129890 */ /* 0x000fc8000fffe1ff */
[----:B------:R-:W-:Y:S02]  /*1a290*/  @!UP1 USHF.L.U32 UR19, UR18, 0xb, URZ ;  /* 0x0000000b12139899 */ /* 0x000fe400080006ff */
[----:B------:R-:W-:Y:S01]  /*1a2a0*/  @!UP1 USHF.L.U32 UR18, UR18, 0x1, URZ ;  /* 0x0000000112129899 */ /* 0x000fe200080006ff */
[----:B------:R-:W-:Y:S01]  /*1a2b0*/  STTM.x64 tmem[UR13], RZ ;  /* 0x000000ff000079ed */ /* 0x000fe2000834000d */
[----:B------:R-:W-:Y:S01]  /*1a2c0*/  STTM.x64 tmem[UR13+0x40], RZ ;  /* 0x000040ff000079ed */ /* 0x000fe2000834000d */
[----:B------:R-:W-:Y:S01]  /*1a2d0*/  STTM.x64 tmem[UR13+0x80], RZ ;  /* 0x000080ff000079ed */ /* 0x000fe2000834000d */
[----:B------:R-:W-:Y:S01]  /*1a2e0*/  STTM.x64 tmem[UR13+0xc0], RZ ;  /* 0x0000c0ff000079ed */ /* 0x000fe2000834000d */
[----:B------:R-:W3:Y:S02]  /*1a2f0*/  FENCE.VIEW.ASYNC.T ;  /* 0x00000000000073c6 */ /* 0x000ee40000000200 */
[----:B---3--:R-:W-:Y:S01]  /*1a300*/  BAR.SYNC.DEFER_BLOCKING 0x0 ;  /* 0x0000000000007b1d */ /* 0x008fe20000010000 */
[----:B0-----:R-:W-:-:S02]  /*1a310*/  PRMT R83, RZ, 0x7610, R83 ;  /* 0x00007610ff537816 */ /* 0x001fc40000000053 */
[----:B------:R-:W-:Y:S02]  /*1a320*/  PRMT R45, RZ, 0x7610, R45 ;  /* 0x00007610ff2d7816 */ /* 0x000fe4000000002d */
[----:B------:R-:W-:Y:S01]  /*1a330*/  PRMT R2, RZ, 0x7610, R2 ;  /* 0x00007610ff027816 */ /* 0x000fe20000000002 */
[----:B------:R-:W0:Y:S01]  /*1a340*/  LDCU UR61, c[0x0][0x3b0] ;  /* 0x00007600ff3d77ac */ /* 0x000e220008000800 */
[----:B------:R3:W-:Y:S01]  /*1a350*/  STL [R1+0x1e2c], R38 ;  /* 0x001e2c2601007387 */ /* 0x0007e20000100800 */
[----:B------:R-:W-:Y:S01]  /*1a360*/  PRMT R54, RZ, 0x7610, R54 ;  /* 0x00007610ff367816 */ /* 0x000fe20000000036 */
[----:B------:R-:W4:Y:S02]  /*1a370*/  LDCU UR60, c[0x0][0x3b0] ;  /* 0x00007600ff3c77ac */ /* 0x000f240008000800 */
[----:B------:R5:W-:Y:S01]  /*1a380*/  STL [R1+0x1e28], R34 ;  /* 0x001e282201007387 */ /* 0x000be20000100800 */
[----:B------:R-:W-:Y:S01]  /*1a390*/  PRMT R58, RZ, 0x7610, R58 ;  /* 0x00007610ff3a7816 */ /* 0x000fe2000000003a */
[----:B------:R-:W0:Y:S02]  /*1a3a0*/  LDCU UR59, c[0x0][0x3b0] ;  /* 0x00007600ff3b77ac */ /* 0x000e240008000800 */
[----:B------:R0:W-:Y:S01]  /*1a3b0*/  STL [R1+0x1e24], R16 ;  /* 0x001e241001007387 */ /* 0x0001e20000100800 */
[----:B------:R-:W-:Y:S01]  /*1a3c0*/  PRMT R55, RZ, 0x7610, R55 ;  /* 0x00007610ff377816 */ /* 0x000fe20000000037 */
[----:B------:R-:W0:Y:S02]  /*1a3d0*/  LDCU UR58, c[0x0][0x3b0] ;  /* 0x00007600ff3a77ac */ /* 0x000e240008000800 */
[----:B------:R0:W-:Y:S01]  /*1a3e0*/  STL [R1+0x1e20], R89 ;  /* 0x001e205901007387 */ /* 0x0001e20000100800 */
[----:B------:R-:W-:Y:S01]  /*1a3f0*/  PRMT R49, RZ, 0x7610, R49 ;  /* 0x00007610ff317816 */ /* 0x000fe20000000031 */
[----:B------:R-:W0:Y:S02]  /*1a400*/  LDCU UR57, c[0x0][0x3b0] ;  /* 0x00007600ff3977ac */ /* 0x000e240008000800 */
[----:B------:R-:W0:Y:S02]  /*1a410*/  FENCE.VIEW.ASYNC.S ;  /* 0x00000000000073c6 */ /* 0x000e240000000000 */
[----:B0-----:R0:W0:Y:S02]  /*1a420*/  @!UP2 SYNCS.EXCH.64 URZ, [UR14], UR18 ;  /* 0x000000120effa5b2 */ /* 0x0010240008000100 */
[----:B0-----:R-:W-:Y:S01]  /*1a430*/  BAR.SYNC.DEFER_BLOCKING 0x0 ;  /* 0x0000000000007b1d */ /* 0x001fe20000010000 */
[----:B------:R-:W-:-:S02]  /*1a440*/  PRMT R24, RZ, 0x7610, R24 ;  /* 0x00007610ff187816 */ /* 0x000fc40000000018 */
[----:B------:R-:W-:Y:S01]  /*1a450*/  PRMT R23, RZ, 0x7610, R23 ;  /* 0x00007610ff177816 */ /* 0x000fe20000000017 */
[----:B------:R-:W-:Y:S01]  /*1a460*/  @!P2 IMAD.MOV R5, RZ, RZ, -R5 ;  /* 0x000000ffff05a224 */ /* 0x000fe200078e0a05 */
[----:B------:R-:W-:Y:S01]  /*1a470*/  PRMT R46, RZ, 0x7610, R46 ;  /* 0x00007610ff2e7816 */ /* 0x000fe2000000002e */
[----:B------:R-:W0:Y:S01]  /*1a480*/  LDCU UR56, c[0x0][0x3b0] ;  /* 0x00007600ff3877ac */ /* 0x000e220008000800 */
[----:B------:R-:W-:Y:S01]  /*1a490*/  STL [R1+0x1e1c], R81 ;  /* 0x001e1c5101007387 */ /* 0x000fe20000100800 */
[----:B---3--:R-:W-:Y:S01]  /*1a4a0*/  PRMT R38, RZ, 0x7610, R38 ;  /* 0x00007610ff267816 */ /* 0x008fe20000000026 */
[----:B------:R-:W3:Y:S02]  /*1a4b0*/  LDCU UR55, c[0x0][0x3b0] ;  /* 0x00007600ff3777ac */ /* 0x000ee40008000800 */
[----:B------:R-:W-:Y:S01]  /*1a4c0*/  STL [R1+0x1e18], R36 ;  /* 0x001e182401007387 */ /* 0x000fe20000100800 */
[----:B-----5:R-:W-:Y:S01]  /*1a4d0*/  PRMT R34, RZ, 0x7610, R34 ;  /* 0x00007610ff227816 */ /* 0x020fe20000000022 */
[----:B------:R-:W5:Y:S02]  /*1a4e0*/  LDCU UR54, c[0x0][0x3b0] ;  /* 0x00007600ff3677ac */ /* 0x000f640008000800 */
[----:B------:R-:W-:Y:S01]  /*1a4f0*/  STL [R1+0x1e14], R37 ;  /* 0x001e142501007387 */ /* 0x000fe20000100800 */
[----:B------:R-:W-:Y:S01]  /*1a500*/  PRMT R16, RZ, 0x7610, R16 ;  /* 0x00007610ff107816 */ /* 0x000fe20000000010 */
[----:B------:R-:W0:Y:S02]  /*1a510*/  LDCU UR53, c[0x0][0x3b0] ;  /* 0x00007600ff3577ac */ /* 0x000e240008000800 */
[----:B------:R1:W-:Y:S01]  /*1a520*/  STL [R1+0x1e10], R91 ;  /* 0x001e105b01007387 */ /* 0x0003e20000100800 */
[----:B------:R-:W-:Y:S01]  /*1a530*/  PRMT R89, RZ, 0x7610, R89 ;  /* 0x00007610ff597816 */ /* 0x000fe20000000059 */
[----:B------:R-:W0:Y:S02]  /*1a540*/  LDCU UR52, c[0x0][0x3b0] ;  /* 0x00007600ff3477ac */ /* 0x000e240008000800 */
[----:B------:R-:W-:Y:S01]  /*1a550*/  STL [R1+0x1e0c], R79 ;  /* 0x001e0c4f01007387 */ /* 0x000fe20000100800 */
[----:B------:R-:W-:Y:S01]  /*1a560*/  PRMT R42, RZ, 0x7610, R42 ;  /* 0x00007610ff2a7816 */ /* 0x000fe2000000002a */
[----:B------:R-:W0:Y:S02]  /*1a570*/  LDCU UR51, c[0x0][0x3b0] ;  /* 0x00007600ff3377ac */ /* 0x000e240008000800 */
[----:B------:R-:W-:Y:S01]  /*1a580*/  STL [R1+0x1e08], R28 ;  /* 0x001e081c01007387 */ /* 0x000fe20000100800 */
[C---:B-1----:R-:W-:Y:S01]  /*1a590*/  LOP3.LUT R91, R19.reuse, 0x8, RZ, 0xfc, !PT ;  /* 0x00000008135b7812 */ /* 0x042fe200078efcff */
[----:B------:R-:W1:Y:S01]  /*1a5a0*/  LDCU UR50, c[0x0][0x3b0] ;  /* 0x00007600ff3277ac */ /* 0x000e620008000800 */
[----:B------:R-:W-:Y:S01]  /*1a5b0*/  LOP3.LUT R91, R19, 0x10, RZ, 0xfc, !PT ;  /* 0x00000010135b7812 */ /* 0x000fe200078efcff */
[----:B------:R-:W-:Y:S01]  /*1a5c0*/  STL [R1+0x1e04], R27 ;  /* 0x001e041b01007387 */ /* 0x000fe20000100800 */
[----:B------:R-:W-:Y:S01]  /*1a5d0*/  PRMT R26, RZ, 0x7610, R26 ;  /* 0x00007610ff1a7816 */ /* 0x000fe2000000001a */
[----:B------:R-:W0:Y:S01]  /*1a5e0*/  LDCU UR49, c[0x0][0x3b0] ;  /* 0x00007600ff3177ac */ /* 0x000e220008000800 */
[----:B------:R-:W-:Y:S01]  /*1a5f0*/  ISETP.LT.AND P3, PT, R91, R3, P0 ;  /* 0x000000035b00720c */ /* 0x000fe20000761270 */
[----:B------:R-:W0:Y:S01]  /*1a600*/  S2R R19, SR_TID.X ;  /* 0x0000000000137919 */ /* 0x000e220000002100 */
[----:B------:R-:W-:Y:S01]  /*1a610*/  PRMT R4, RZ, 0x7610, R4 ;  /* 0x00007610ff047816 */ /* 0x000fe20000000004 */
[----:B------:R-:W0:Y:S01]  /*1a620*/  LDCU UR48, c[0x0][0x3b0] ;  /* 0x00007600ff3077ac */ /* 0x000e220008000800 */
[----:B------:R-:W-:Y:S01]  /*1a630*/  STL [R1+0x1e00], R17 ;  /* 0x001e001101007387 */ /* 0x000fe20000100800 */
[----:B------:R-:W-:Y:S01]  /*1a640*/  PRMT R41, RZ, 0x7610, R41 ;  /* 0x00007610ff297816 */ /* 0x000fe20000000029 */
[----:B------:R-:W0:Y:S02]  /*1a650*/  LDCU UR47, c[0x0][0x3b0] ;  /* 0x00007600ff2f77ac */ /* 0x000e240008000800 */
        /* <DEDUP_REMOVED lines=8> */
[----:B------:R-:W1:Y:S02]  /*1a6e0*/  LDCU UR44, c[0x0][0x3b0] ;  /* 0x00007600ff2c77ac */ /* 0x000e640008000800 */
[----:B------:R-:W-:Y:S01]  /*1a6f0*/  STL [R1+0x1df0], R33 ;  /* 0x001df02101007387 */ /* 0x000fe20000100800 */
[----:B------:R-:W-:Y:S01]  /*1a700*/  PRMT R30, RZ, 0x7610, R30 ;  /* 0x00007610ff1e7816 */ /* 0x000fe2000000001e */
[----:B------:R-:W1:Y:S02]  /*1a710*/  LDCU UR43, c[0x0][0x3b0] ;  /* 0x00007600ff2b77ac */ /* 0x000e640008000800 */
[----:B------:R-:W-:Y:S01]  /*1a720*/  STL [R1+0x1dec], R7 ;  /* 0x001dec0701007387 */ /* 0x000fe20000100800 */
[----:B------:R-:W1:Y:S03]  /*1a730*/  LDCU UR42, c[0x0][0x3b0] ;  /* 0x00007600ff2a77ac */ /* 0x000e660008000800 */
[----:B------:R-:W-:Y:S01]  /*1a740*/  STL [R1+0x1de8], R6 ;  /* 0x001de80601007387 */ /* 0x000fe20000100800 */
[----:B------:R-:W1:Y:S01]  /*1a750*/  LDCU UR41, c[0x0][0x3b0] ;  /* 0x00007600ff2977ac */ /* 0x000e620008000800 */
[----:B0-----:R-:W-:-:S02]  /*1a760*/  SHF.R.U32.HI R19, RZ, 0x6, R19 ;  /* 0x00000006ff137819 */ /* 0x001fc40000011613 */
[----:B------:R-:W-:Y:S01]  /*1a770*/  STL [R1+0x1d4c], R0 ;  /* 0x001d4c0001007387 */ /* 0x000fe20000100800 */
[----:B------:R-:W0:Y:S01]  /*1a780*/  LDCU UR40, c[0x0][0x3b0] ;  /* 0x00007600ff2877ac */ /* 0x000e220008000800 */
[----:B------:R-:W-:Y:S02]  /*1a790*/  SGXT.U32 R19, R19, 0x1 ;  /* 0x000000011313781a */ /* 0x000fe40000000000 */
[----:B------:R-:W-:Y:S01]  /*1a7a0*/  STL [R1+0x1d48], R76 ;  /* 0x001d484c01007387 */ /* 0x000fe20000100800 */
[----:B------:R-:W0:Y:S01]  /*1a7b0*/  LDCU UR38, c[0x0][0x3b0] ;  /* 0x00007600ff2677ac */ /* 0x000e220008000800 */
[----:B------:R-:W-:Y:S02]  /*1a7c0*/  LOP3.LUT R19, R19, 0x8, RZ, 0xfc, !PT ;  /* 0x0000000813137812 */ /* 0x000fe400078efcff */
[----:B------:R-:W-:Y:S01]  /*1a7d0*/  STL [R1+0x1d44], R74 ;  /* 0x001d444a01007387 */ /* 0x000fe20000100800 */
[----:B------:R-:W0:Y:S01]  /*1a7e0*/  LDCU UR37, c[0x0][0x3b0] ;  /* 0x00007600ff2577ac */ /* 0x000e220008000800 */
[----:B------:R-:W-:-:S02]  /*1a7f0*/  ISETP.LT.AND P5, PT, R19, R3, P0 ;  /* 0x000000031300720c */ /* 0x000fc400007a1270 */
[----:B------:R-:W-:Y:S01]  /*1a800*/  STL [R1+0x1c78], R9 ;  /* 0x001c780901007387 */ /* 0x000fe20000100800 */
[----:B------:R-:W0:Y:S01]  /*1a810*/  LDCU UR36, c[0x0][0x3b0] ;  /* 0x00007600ff2477ac */ /* 0x000e220008000800 */
[----:B------:R-:W0:Y:S01]  /*1a820*/  S2R R19, SR_TID.X ;  /* 0x0000000000137919 */ /* 0x000e220000002100 */
[----:B------:R-:W0:Y:S01]  /*1a830*/  LDCU UR35, c[0x0][0x3b0] ;  /* 0x00007600ff2377ac */ /* 0x000e220008000800 */
        /* <DEDUP_REMOVED lines=25> */
[----:B--2---:R-:W2:Y:S01]  /*1a9d0*/  @P6 LDG.E.U8 R83, desc[UR20][R20.64] ;  /* 0x0000001414536981 */ /* 0x004ea2000c1e1100 */
[----:B------:R-:W-:-:S02]  /*1a9e0*/  PRMT R3, RZ, 0x7610, R3 ;  /* 0x00007610ff037816 */ /* 0x000fc40000000003 */
[----:B0-----:R-:W-:Y:S01]  /*1a9f0*/  SHF.R.U32.HI R19, RZ, 0x6, R19 ;  /* 0x00000006ff137819 */ /* 0x001fe20000011613 */
[----:B------:R-:W-:Y:S03]  /*1aa00*/  STL [R1+0x1c74], R8 ;  /* 0x001c740801007387 */ /* 0x000fe60000100800 */
[----:B------:R-:W-:Y:S01]  /*1aa10*/  SGXT.U32 R19, R19, 0x1 ;  /* 0x000000011313781a */ /* 0x000fe20000000000 */
[----:B------:R-:W3:Y:S04]  /*1aa20*/  LDL R91, [R1+0x510] ;  /* 0x00051000015b7983 */ /* 0x000ee80000100800 */
[----:B------:R-:W3:Y:S04]  /*1aa30*/  LDL R20, [R1+0x4bc] ;  /* 0x0004bc0001147983 */ /* 0x000ee80000100800 */
[----:B------:R-:W3:Y:S04]  /*1aa40*/  LDL R21, [R1+0x4c0] ;  /* 0x0004c00001157983 */ /* 0x000ee80000100800 */
[----:B--2---:R-:W-:Y:S04]  /*1aa50*/  STL [R1+0x1074], R83 ;  /* 0x0010745301007387 */ /* 0x004fe80000100800 */
[----:B------:R0:W-:Y:S02]  /*1aa60*/  STL.S16 [R1+0x1070], R3 ;  /* 0x0010700301007387 */ /* 0x0001e40000100600 */
[----:B0-----:R-:W0:Y:S01]  /*1aa70*/  LDC R3, c[0x0][0x3a0] ;  /* 0x0000e800ff037b82 */ /* 0x001e220000000800 */
[----:B------:R-:W-:-:S04]  /*1aa80*/  LOP3.LUT R83, R19, 0x18, RZ, 0xfc, !PT ;  /* 0x0000001813537812 */ /* 0x000fc800078efcff */
[----:B0-----:R-:W-:Y:S02]  /*1aa90*/  ISETP.LT.AND P6, PT, R83, R3, P0 ;  /* 0x000000035300720c */ /* 0x001fe400007c1270 */
[----:B------:R-:W2:Y:S04]  /*1aaa0*/  LDL.LU R83, [R1+0x1e30] ;  /* 0x001e300001537983 */ /* 0x000ea80000300800 */
[----:B------:R-:W2:Y:S01]  /*1aab0*/  LDL R3, [R1+0x1070] ;  /* 0x0010700001037983 */ /* 0x000ea20000100800 */
[----:B---3--:R-:W-:-:S04]  /*1aac0*/  @P5 LOP3.LUT R21, R21, R20, RZ, 0x3c, !PT ;  /* 0x0000001415155212 */ /* 0x008fc800078e3cff */
[----:B------:R-:W-:-:S04]  /*1aad0*/  @P5 LOP3.LUT R20, R21, R20, RZ, 0x3c, !PT ;  /* 0x0000001415145212 */ /* 0x000fc800078e3cff */
[----:B------:R-:W-:-:S05]  /*1aae0*/  @P5 LOP3.LUT R21, R21, R20, RZ, 0x3c, !PT ;  /* 0x0000001415155212 */ /* 0x000fca00078e3cff */
[----:B--2---:R-:W2:Y:S04]  /*1aaf0*/  @P5 LDG.E.U8 R3, desc[UR20][R20.64] ;  /* 0x0000001414035981 */ /* 0x004ea8000c1e1100 */
[----:B--2---:R0:W-:Y:S04]  /*1ab00*/  @P5 STL [R1+0x1070], R3 ;  /* 0x0010700301005387 */ /* 0x0041e80000100800 */
[----:B------:R-:W2:Y:S04]  /*1ab10*/  LDL R20, [R1+0x4d4] ;  /* 0x0004d40001147983 */ /* 0x000ea80000100800 */
[----:B------:R-:W2:Y:S01]  /*1ab20*/  LDL R21, [R1+0x4d8] ;  /* 0x0004d80001157983 */ /* 0x000ea20000100800 */
[----:B0-----:R-:W0:Y:S01]  /*1ab30*/  LDC R3, c[0x0][0x3a0] ;  /* 0x0000e800ff037b82 */ /* 0x001e220000000800 */
[----:B------:R-:W-:-:S04]  /*1ab40*/  LOP3.LUT R19, R19, 0x20, RZ, 0xfc, !PT ;  /* 0x0000002013137812 */ /* 0x000fc800078efcff */
[----:B0-----:R-:W-:Y:S02]  /*1ab50*/  ISETP.LT.AND P5, PT, R19, R3, P0 ;  /* 0x000000031300720c */ /* 0x001fe400007a1270 */
[----:B--2---:R-:W-:-:S04]  /*1ab60*/  @P3 LOP3.LUT R21, R21, R20, RZ, 0x3c, !PT ;  /* 0x0000001415153212 */ /* 0x004fc800078e3cff */
[----:B------:R-:W-:-:S04]  /*1ab70*/  @P3 LOP3.LUT R20, R21, R20, RZ, 0x3c, !PT ;  /* 0x0000001415143212 */ /* 0x000fc800078e3cff */
[----:B------:R-:W-:-:S05]  /*1ab80*/  @P3 LOP3.LUT R21, R21, R20, RZ, 0x3c, !PT ;  /* 0x0000001415153212 */ /* 0x000fca00078e3cff */
[----:B------:R-:W2:Y:S01]  /*1ab90*/  @P3 LDG.E.U8 R38, desc[UR20][R20.64] ;  /* 0x0000001414263981 */ /* 0x000ea2000c1e1100 */
[----:B------:R-:W0:Y:S03]  /*1aba0*/  S2R R19, SR_TID.X ;  /* 0x0000000000137919 */ /* 0x000e260000002100 */
[----:B------:R-:W3:Y:S04]  /*1abb0*/  LDL R20, [R1+0x4f4] ;  /* 0x0004f40001147983 */ /* 0x000ee80000100800 */
[----:B------:R-:W3:Y:S01]  /*1abc0*/  LDL R21, [R1+0x4f8] ;  /* 0x0004f80001157983 */ /* 0x000ee20000100800 */
[----:B------:R-:W-:Y:S02]  /*1abd0*/  PRMT R3, RZ, 0x7610, R3 ;  /* 0x00007610ff037816 */ /* 0x000fe40000000003 */
[----:B0-----:R-:W-:-:S04]  /*1abe0*/  SHF.R.U32.HI R19, RZ, 0x6, R19 ;  /* 0x00000006ff137819 */ /* 0x001fc80000011613 */
[----:B------:R-:W-:Y:S01]  /*1abf0*/  SGXT.U32 R19, R19, 0x1 ;  /* 0x000000011313781a */ /* 0x000fe20000000000 */
[----:B--2---:R0:W-:Y:S04]  /*1ac00*/  STL [R1+0x106c], R38 ;  /* 0x00106c2601007387 */ /* 0x0041e80000100800 */
[----:B------:R2:W-:Y:S01]  /*1ac10*/  STL.S16 [R1+0x1068], R3 ;  /* 0x0010680301007387 */ /* 0x0005e20000100600 */
[C---:B0-----:R-:W-:Y:S02]  /*1ac20*/  LOP3.LUT R38, R19.reuse, 0x28, RZ, 0xfc, !PT ;  /* 0x0000002813267812 */ /* 0x041fe400078efcff */
[----:B------:R-:W-:Y:S02]  /*1ac30*/  LOP3.LUT R19, R19, 0x30, RZ, 0xfc, !PT ;  /* 0x0000003013137812 */ /* 0x000fe400078efcff */
[-C--:B---3--:R-:W-:Y:S01]  /*1ac40*/  @P6 LOP3.LUT R21, R21, R20.reuse, RZ, 0x3c, !PT ;  /* 0x0000001415156212 */ /* 0x088fe200078e3cff */
[----:B--2---:R-:W0:Y:S03]  /*1ac50*/  LDC R3, c[0x0][0x3a0] ;  /* 0x0000e800ff037b82 */ /* 0x004e260000000800 */
[----:B------:R-:W2:Y:S01]  /*1ac60*/  LDL R19, [R1+0x1068] ;  /* 0x0010680001137983 */ /* 0x000ea20000100800 */
[----:B------:R-:W-:-:S04]  /*1ac70*/  @P6 LOP3.LUT R20, R21, R20, RZ, 0x3c, !PT ;  /* 0x0000001415146212 */ /* 0x000fc800078e3cff */
[----:B------:R-:W-:-:S05]  /*1ac80*/  @P6 LOP3.LUT R21, R21, R20, RZ, 0x3c, !PT ;  /* 0x0000001415156212 */ /* 0x000fca00078e3cff */
[----:B--2---:R-:W2:Y:S01]  /*1ac90*/  @P6 LDG.E.U8 R19, desc[UR20][R20.64] ;  /* 0x0000001414136981 */ /* 0x004ea2000c1e1100 */
[----:B0-----:R-:W-:-:S03]  /*1aca0*/  ISETP.LT.AND P3, PT, R38, R3, P0 ;  /* 0x000000032600720c */ /* 0x001fc60000761270 */
[----:B------:R-:W3:Y:S04]  /*1acb0*/  LDL.LU R38, [R1+0x1e2c] ;  /* 0x001e2c0001267983 */ /* 0x000ee80000300800 */
[----:B--2---:R0:W-:Y:S04]  /*1acc0*/  @P6 STL [R1+0x1068], R19 ;  /* 0x0010681301006387 */ /* 0x0041e80000100800 */
[----:B------:R-:W2:Y:S01]  /*1acd0*/  LDL R21, [R1+0x50c] ;  /* 0x00050c0001157983 */ /* 0x000ea20000100800 */
[----:B0-----:R-:W0:Y:S02]  /*1ace0*/  S2R R19, SR_TID.X ;  /* 0x0000000000137919 */ /* 0x001e240000002100 */
[----:B0-----:R-:W-:-:S04]  /*1acf0*/  SHF.R.U32.HI R19, RZ, 0x6, R19 ;  /* 0x00000006ff137819 */ /* 0x001fc80000011613 */
[----:B------:R-:W-:-:S04]  /*1ad00*/  SGXT.U32 R19, R19, 0x1 ;  /* 0x000000011313781a */ /* 0x000fc80000000000 */
[----:B------:R-:W-:-:S04]  /*1ad10*/  LOP3.LUT R20, R19, 0x30, RZ, 0xfc, !PT ;  /* 0x0000003013147812 */ /* 0x000fc800078efcff */
[----:B------:R-:W-:Y:S01]  /*1ad20*/  ISETP.LT.AND P6, PT, R20, R3, P0 ;  /* 0x000000031400720c */ /* 0x000fe200007c1270 */
[----:B------:R-:W-:Y:S01]  /*1ad30*/  @P5 IMAD.MOV.U32 R20, RZ, RZ, R91 ;  /* 0x000000ffff145224 */ /* 0x000fe200078e005b */
[----:B------:R-:W-:Y:S01]  /*1ad40*/  PRMT R3, RZ, 0x7610, R3 ;  /* 0x00007610ff037816 */ /* 0x000fe20000000003 */
[----:B------:R-:W3:Y:S04]  /*1ad50*/  LDL R91, [R1+0x1630] ;  /* 0x00163000015b7983 */ /* 0x000ee80000100800 */
[----:B--2---:R-:W2:Y:S04]  /*1ad60*/  @P5 LDG.E.U8 R34, desc[UR20][R20.64] ;  /* 0x0000001414225981 */ /* 0x004ea8000c1e1100 */
        /* <DEDUP_REMOVED lines=17> */
[----:B------:R-:W-:-:S02]  /*1ae80*/  LOP3.LUT R19, R19, 0x40, RZ, 0xfc, !PT ;  /* 0x0000004013137812 */ /* 0x000fc400078efcff */
[----:B--2---:R-:W-:-:S04]  /*1ae90*/  @P6 LOP3.LUT R21, R21, R20, RZ, 0x3c, !PT ;  /* 0x0000001415156212 */ /* 0x004fc800078e3cff */
[----:B------:R-:W-:-:S04]  /*1aea0*/  @P6 LOP3.LUT R20, R21, R20, RZ, 0x3c, !PT ;  /* 0x0000001415146212 */ /* 0x000fc800078e3cff */
[----:B------:R-:W-:-:S05]  /*1aeb0*/  @P6 LOP3.LUT R21, R21, R20, RZ, 0x3c, !PT ;  /* 0x0000001415156212 */ /* 0x000fca00078e3cff */
[----:B------:R-:W2:Y:S01]  /*1aec0*/  @P6 LDG.E.U8 R16, desc[UR20][R20.64] ;  /* 0x0000001414106981 */ /* 0x000ea2000c1e1100 */
[----:B0-----:R-:W-:Y:S02]  /*1aed0*/  ISETP.LT.AND P3, PT, R19, R3, P0 ;  /* 0x000000031300720c */ /* 0x001fe40000761270 */
[----:B------:R-:W0:Y:S01]  /*1aee0*/  S2R R19, SR_TID.X ;  /* 0x0000000000137919 */ /* 0x000e220000002100 */
[----:B------:R-:W-:Y:S01]  /*1aef0*/  PRMT R3, RZ, 0x7610, R3 ;  /* 0x00007610ff037816 */ /* 0x000fe20000000003 */
[----:B------:R-:W3:Y:S04]  /*1af00*/  LDL R20, [R1+0x564] ;  /* 0x0005640001147983 */ /* 0x000ee80000100800 */
[----:B------:R-:W3:Y:S01]  /*1af10*/  LDL R21, [R1+0x568] ;  /* 0x0005680001157983 */ /* 0x000ee20000100800 */
[----:B0-----:R-:W-:-:S04]  /*1af20*/  SHF.R.U32.HI R19, RZ, 0x6, R19 ;  /* 0x00000006ff137819 */ /* 0x001fc80000011613 */
[----:B------:R-:W-:Y:S01]  /*1af30*/  SGXT.U32 R19, R19, 0x1 ;  /* 0x000000011313781a */ /* 0x000fe20000000000 */
        /* <DEDUP_REMOVED lines=38> */
[----:B------:R-:W3:Y:S01]  /*1b1a0*/  LDL.LU R89, [R1+0x1e20] ;  /* 0x001e200001597983 */ /* 0x000ee20000300800 */
[----:B------:R-:W-:-:S03]  /*1b1b0*/  PRMT R81, RZ, 0x7610, R81 ;  /* 0x00007610ff517816 */ /* 0x000fc60000000051 */
        /* <DEDUP_REMOVED lines=27> */
[----:B------:R-:W-:Y:S01]  /*1b370*/  PRMT R36, RZ, 0x7610, R36 ;  /* 0x00007610ff247816 */ /* 0x000fe20000000024 */
        /* <DEDUP_REMOVED lines=61> */
[----:B------:R-:W-:-:S05]  /*1b750*/  @P5 IMAD.MOV.U32 R20, RZ, RZ, R91 ;  /* 0x000000ffff145224 */ /* 0x000fca00078e005b */
[----:B--2---:R-:W2:Y:S01]  /*1b760*/  @P5 LDG.E.U8 R76, desc[UR20][R20.64] ;  /* 0x00000014144c5981 */ /* 0x004ea2000c1e1100 */
[----:B------:R-:W-:-:S03]  /*1b770*/  PRMT R3, RZ, 0x7610, R3 ;  /* 0x00007610ff037816 */ /* 0x000fc60000000003 */
[----:B------:R-:W3:Y:S04]  /*1b780*/  LDL R20, [R1+0x4c4] ;  /* 0x0004c40001147983 */ /* 0x000ee80000100800 */
[----:B------:R-:W3:Y:S01]  /*1b790*/  LDL R21, [R1+0x4c8] ;  /* 0x0004c80001157983 */ /* 0x000ee20000100800 */
[----:B------:R-:W-:-:S03]  /*1b7a0*/  LOP3.LUT R91, R19, 0x1a, RZ, 0xfc, !PT ;  /* 0x0000001a135b7812 */ /* 0x000fc600078efcff */
[----:B--2---:R0:W-:Y:S04]  /*1b7b0*/  STL [R1+0x1038], R76 ;  /* 0x0010384c01007387 */ /* 0x0041e80000100800 */
[----:B0-----:R-:W2:Y:S04]  /*1b7c0*/  LDL R76, [R1+0x550] ;  /* 0x00055000014c7983 */ /* 0x001ea80000100800 */
[----:B------:R0:W-:Y:S02]  /*1b7d0*/  STL.S16 [R1+0x1030], R3 ;  /* 0x0010300301007387 */ /* 0x0001e40000100600 */
[----:B0-----:R-:W0:Y:S02]  /*1b7e0*/  LDC R3, c[0x0][0x3a0] ;  /* 0x0000e800ff037b82 */ /* 0x001e240000000800 */
[----:B0-----:R-:W-:-:S02]  /*1b7f0*/  ISETP.LT.AND P5, PT, R91, R3, P0 ;  /* 0x000000035b00720c */ /* 0x001fc400007a1270 */
        /* <DEDUP_REMOVED lines=226> */
[----:B------:R-:W3:Y:S04]  /*1c620*/  LDL R74, [R1+0x558] ;  /* 0x00055800014a7983 */ /* 0x000ee80000100800 */
        /* <DEDUP_REMOVED lines=18> */
[----:B------:R-:W2:Y:S01]  /*1c750*/  LDL R3, [R1+0xfe8] ;  /* 0x000fe80001037983 */ /* 0x000ea20000100800 */
[----:B---3--:R-:W-:-:S03]  /*1c760*/  @P3 LOP3.LUT R21, R21, R20, RZ, 0x3c, !PT ;  /* 0x0000001415153212 */ /* 0x008fc600078e3cff */
[----:B------:R-:W3:Y:S01]  /*1c770*/  LDL R76, [R1+0x1640] ;  /* 0x00164000014c7983 */ /* 0x000ee20000100800 */
        /* <DEDUP_REMOVED lines=40> */
[----:B--2---:R0:W2:Y:S04]  /*1ca00*/  @P3 LDG.E.U8 R45, desc[UR20][R20.64] ;  /* 0x00000014142d3981 */ /* 0x0040a8000c1e1100 */
[----:B------:R-:W2:Y:S01]  /*1ca10*/  LDL R21, [R1+0x574] ;  /* 0x0005740001157983 */ /* 0x000ea20000100800 */
[----:B0-----:R-:W-:Y:S01]  /*1ca20*/  @P6 IMAD.MOV.U32 R20, RZ, RZ, R22 ;  /* 0x000000ffff146224 */ /* 0x001fe200078e0016 */
[----:B------:R-:W-:-:S04]  /*1ca30*/  LOP3.LUT R74, R19, 0x4c, RZ, 0xfc, !PT ;  /* 0x0000004c134a7812 */ /* 0x000fc800078efcff */
[----:B------:R-:W-:Y:S02]  /*1ca40*/  ISETP.LT.AND P3, PT, R74, R3, P0 ;  /* 0x000000034a00720c */ /* 0x000fe40000761270 */
[----:B------:R-:W-:Y:S01]  /*1ca50*/  LOP3.LUT R74, R19, 0x54, RZ, 0xfc, !PT ;  /* 0x00000054134a7812 */ /* 0x000fe200078efcff */
[----:B--2---:R0:W2:Y:S02]  /*1ca60*/  @P6 LDG.E.U8 R2, desc[UR20][R20.64] ;  /* 0x0000001414026981 */ /* 0x0040a4000c1e1100 */
[----:B0-----:R-:W-:Y:S02]  /*1ca70*/  @P5 IMAD.MOV.U32 R20, RZ, RZ, R61 ;  /* 0x000000ffff145224 */ /* 0x001fe400078e003d */
[----:B------:R-:W-:-:S05]  /*1ca80*/  @P5 IMAD.MOV.U32 R21, RZ, RZ, R76 ;  /* 0x000000ffff155224 */ /* 0x000fca00078e004c */
[----:B------:R0:W3:Y:S01]  /*1ca90*/  @P5 LDG.E.U8 R54, desc[UR20][R20.64] ;  /* 0x0000001414365981 */ /* 0x0000e2000c1e1100 */
[----:B------:R-:W-:Y:S02]  /*1caa0*/  ISETP.LT.AND P6, PT, R74, R3, P0 ;  /* 0x000000034a00720c */ /* 0x000fe400007c1270 */
[----:B------:R-:W-:-:S04]  /*1cab0*/  LOP3.LUT R61, R19, 0x5c, RZ, 0xfc, !PT ;  /* 0x0000005c133d7812 */ /* 0x000fc800078efcff */
[----:B------:R-:W-:Y:S01]  /*1cac0*/  ISETP.LT.AND P5, PT, R61, R3, P0 ;  /* 0x000000033d00720c */ /* 0x000fe200007a1270 */
[----:B0-----:R-:W-:Y:S02]  /*1cad0*/  @P3 IMAD.MOV.U32 R20, RZ, RZ, R63 ;  /* 0x000000ffff143224 */ /* 0x001fe400078e003f */
[----:B------:R-:W-:-:S05]  /*1cae0*/  @P3 IMAD.MOV.U32 R21, RZ, RZ, R59 ;  /* 0x000000ffff153224 */ /* 0x000fca00078e003b */
[----:B------:R0:W4:Y:S02]  /*1caf0*/  @P3 LDG.E.U8 R58, desc[UR20][R20.64] ;  /* 0x00000014143a3981 */ /* 0x000124000c1e1100 */
[----:B0-----:R-:W-:Y:S02]  /*1cb00*/  @P6 IMAD.MOV.U32 R20, RZ, RZ, R56 ;  /* 0x000000ffff146224 */ /* 0x001fe400078e0038 */
[----:B------:R-:W-:-:S05]  /*1cb10*/  @P6 IMAD.MOV.U32 R21, RZ, RZ, R57 ;  /* 0x000000ffff156224 */ /* 0x000fca00078e0039 */
[----:B------:R0:W4:Y:S04]  /*1cb20*/  @P6 LDG.E.U8 R55, desc[UR20][R20.64] ;  /* 0x0000001414376981 */ /* 0x000128000c1e1100 */
[----:B------:R1:W-:Y:S01]  /*1cb30*/  STL [R1+0xfdc], R45 ;  /* 0x000fdc2d01007387 */ /* 0x0003e20000100800 */
[----:B0-----:R-:W-:Y:S02]  /*1cb40*/  @P5 IMAD.MOV.U32 R20, RZ, RZ, R52 ;  /* 0x000000ffff145224 */ /* 0x001fe400078e0034 */
[----:B------:R-:W-:Y:S01]  /*1cb50*/  @P5 IMAD.MOV.U32 R21, RZ, RZ, R53 ;  /* 0x000000ffff155224 */ /* 0x000fe200078e0035 */
[----:B-1----:R-:W4:Y:S04]  /*1cb60*/  LDL.LU R45, [R1+0x10c] ;  /* 0x00010c00012d7983 */ /* 0x002f280000300800 */
[----:B------:R0:W4:Y:S04]  /*1cb70*/  @P5 LDG.E.U8 R49, desc[UR20][R20.64] ;  /* 0x0000001414315981 */ /* 0x000128000c1e1100 */
[----:B------:R-:W5:Y:S04]  /*1cb80*/  LDL.LU R22, [R1+0x118] ;  /* 0x0001180001167983 */ /* 0x000f680000300800 */
[----:B--2---:R-:W-:Y:S04]  /*1cb90*/  STL [R1+0xfd8], R2 ;  /* 0x000fd80201007387 */ /* 0x004fe80000100800 */
[----:B---3--:R1:W-:Y:S02]  /*1cba0*/  STL [R1+0xfd4], R54 ;  /* 0x000fd43601007387 */ /* 0x0083e40000100800 */
[----:B-1----:R-:W-:-:S04]  /*1cbb0*/  LOP3.LUT R54, R19, 0x64, RZ, 0xfc, !PT ;  /* 0x0000006413367812 */ /* 0x002fc800078efcff */
[----:B------:R-:W-:Y:S02]  /*1cbc0*/  ISETP.LT.AND P3, PT, R54, R3, P0 ;  /* 0x000000033600720c */ /* 0x000fe40000761270 */
[----:B------:R-:W-:-:S04]  /*1cbd0*/  LOP3.LUT R54, R19, 0x6c, RZ, 0xfc, !PT ;  /* 0x0000006c13367812 */ /* 0x000fc800078efcff */
[----:B------:R-:W-:-:S07]  /*1cbe0*/  ISETP.LT.AND P6, PT, R54, R3, P0 ;  /* 0x000000033600720c */ /* 0x000fce00007c1270 */
[----:B0-----:R-:W-:Y:S02]  /*1cbf0*/  @P3 IMAD.MOV.U32 R20, RZ, RZ, R32 ;  /* 0x000000ffff143224 */ /* 0x001fe400078e0020 */
[----:B------:R-:W-:-:S05]  /*1cc00*/  @P3 IMAD.MOV.U32 R21, RZ, RZ, R39 ;  /* 0x000000ffff153224 */ /* 0x000fca00078e0027 */
[----:B------:R0:W2:Y:S02]  /*1cc10*/  @P3 LDG.E.U8 R24, desc[UR20][R20.64] ;  /* 0x0000001414183981 */ /* 0x0000a4000c1e1100 */
[----:B0-----:R-:W-:Y:S02]  /*1cc20*/  @P6 IMAD.MOV.U32 R20, RZ, RZ, R50 ;  /* 0x000000ffff146224 */ /* 0x001fe400078e0032 */
[----:B------:R-:W-:-:S05]  /*1cc30*/  @P6 IMAD.MOV.U32 R21, RZ, RZ, R51 ;  /* 0x000000ffff156224 */ /* 0x000fca00078e0033 */
[----:B------:R0:W3:Y:S01]  /*1cc40*/  @P6 LDG.E.U8 R23, desc[UR20][R20.64] ;  /* 0x0000001414176981 */ /* 0x0000e2000c1e1100 */
[----:B----4-:R-:W-:-:S03]  /*1cc50*/  ISETP.GE.AND P5, PT, R45, RZ, PT ;  /* 0x000000ff2d00720c */ /* 0x010fc60003fa6270 */
[----:B------:R1:W-:Y:S04]  /*1cc60*/  STL [R1+0xfc4], R49 ;  /* 0x000fc43101007387 */ /* 0x0003e80000100800 */
[----:B-1----:R-:W4:Y:S04]  /*1cc70*/  LDL.LU R49, [R1+0x120] ;  /* 0x0001200001317983 */ /* 0x002f280000300800 */
[----:B------:R-:W2:Y:S04]  /*1cc80*/  LDL.LU R45, [R1+0xfc] ;  /* 0x0000fc00012d7983 */ /* 0x000ea80000300800 */
[----:B------:R-:W2:Y:S04]  /*1cc90*/  LDL R39, [R1+0x4b4] ;  /* 0x0004b40001277983 */ /* 0x000ea80000100800 */
[----:B------:R-:W2:Y:S01]  /*1cca0*/  LDL R32, [R1+0x4b8] ;  /* 0x0004b80001207983 */ /* 0x000ea20000100800 */
[----:B-----5:R-:W-:-:S02]  /*1ccb0*/  ISETP.GE.AND P3, PT, R22, RZ, PT ;  /* 0x000000ff1600720c */ /* 0x020fc40003f66270 */
[C---:B------:R-:W-:Y:S01]  /*1ccc0*/  LOP3.LUT R22, R19.reuse, 0x74, RZ, 0xfc, !PT ;  /* 0x0000007413167812 */ /* 0x040fe200078efcff */
[----:B------:R-:W-:Y:S03]  /*1ccd0*/  STL [R1+0xfd0], R58 ;  /* 0x000fd03a01007387 */ /* 0x000fe60000100800 */
[-C--:B------:R-:W-:Y:S02]  /*1cce0*/  ISETP.LT.AND P2, PT, R22, R3.reuse, P0 ;  /* 0x000000031600720c */ /* 0x080fe40000741270 */
[C---:B0-----:R-:W-:Y:S01]  /*1ccf0*/  LOP3.LUT R21, R19.reuse, 0x7c, RZ, 0xfc, !PT ;  /* 0x0000007c13157812 */ /* 0x041fe200078efcff */
[----:B------:R-:W-:Y:S01]  /*1cd00*/  @!P5 IMAD.MOV R10, RZ, RZ, -R10 ;  /* 0x000000ffff0ad224 */ /* 0x000fe200078e0a0a */
[----:B------:R-:W-:Y:S02]  /*1cd10*/  LOP3.LUT R20, R19, 0x6, RZ, 0xfc, !PT ;  /* 0x0000000613147812 */ /* 0x000fe400078efcff */
[-C--:B------:R-:W-:Y:S01]  /*1cd20*/  ISETP.LT.AND P5, PT, R21, R3.reuse, P0 ;  /* 0x000000031500720c */ /* 0x080fe200007a1270 */
[----:B------:R-:W-:Y:S01]  /*1cd30*/  @!P3 IMAD.MOV R11, RZ, RZ, -R11 ;  /* 0x000000ffff0bb224 */ /* 0x000fe200078e0a0b */
[----:B------:R-:W-:Y:S01]  /*1cd40*/  ISETP.LT.AND P3, PT, R20, R3, P0 ;  /* 0x000000031400720c */ /* 0x000fe20000761270 */
[----:B---3--:R0:W-:Y:S04]  /*1cd50*/  STL [R1+0xfc0], R23 ;  /* 0x000fc01701007387 */ /* 0x0081e80000100800 */
[----:B------:R-:W3:Y:S04]  /*1cd60*/  LDL R22, [R1+0x1668] ;  /* 0x0016680001167983 */ /* 0x000ee80000100800 */
[----:B0-----:R-:W3:Y:S01]  /*1cd70*/  LDL R23, [R1+0x1664] ;  /* 0x0016640001177983 */ /* 0x001ee20000100800 */
[----:B------:R-:W-:-:S02]  /*1cd80*/  @P2 IMAD.MOV.U32 R20, RZ, RZ, R47 ;  /* 0x000000ffff142224 */ /* 0x000fc400078e002f */
[----:B------:R-:W-:-:S05]  /*1cd90*/  @P2 IMAD.MOV.U32 R21, RZ, RZ, R48 ;  /* 0x000000ffff152224 */ /* 0x000fca00078e0030 */
[----:B------:R0:W5:Y:S02]  /*1cda0*/  @P2 LDG.E.U8 R46, desc[UR20][R20.64] ;  /* 0x00000014142e2981 */ /* 0x000164000c1e1100 */
[----:B0-----:R-:W-:Y:S02]  /*1cdb0*/  @P5 IMAD.MOV.U32 R20, RZ, RZ, R43 ;  /* 0x000000ffff145224 */ /* 0x001fe400078e002b */
[----:B------:R-:W-:-:S05]  /*1cdc0*/  @P5 IMAD.MOV.U32 R21, RZ, RZ, R44 ;  /* 0x000000ffff155224 */ /* 0x000fca00078e002c */
[----:B------:R2:W5:Y:S02]  /*1cdd0*/  @P5 LDG.E.U8 R42, desc[UR20][R20.64] ;  /* 0x00000014142a5981 */ /* 0x000564000c1e1100 */
[----:B--2---:R-:W-:Y:S02]  /*1cde0*/  @P3 IMAD.MOV.U32 R20, RZ, RZ, R32 ;  /* 0x000000ffff143224 */ /* 0x004fe400078e0020 */
[----:B------:R-:W-:-:S05]  /*1cdf0*/  @P3 IMAD.MOV.U32 R21, RZ, RZ, R39 ;  /* 0x000000ffff153224 */ /* 0x000fca00078e0027 */
[----:B------:R0:W2:Y:S01]  /*1ce00*/  @P3 LDG.E.U8 R26, desc[UR20][R20.64] ;  /* 0x00000014141a3981 */ /* 0x0000a2000c1e1100 */
[----:B------:R-:W-:-:S13]  /*1ce10*/  ISETP.GT.AND P5, PT, R3, UR15, P0 ;  /* 0x0000000f03007c0c */ /* 0x000fda00087a4270 */
[----:B---3--:R1:W3:Y:S01]  /*1ce20*/  @P5 LDG.E.U8 R4, desc[UR20][R22.64] ;  /* 0x0000001416045981 */ /* 0x0082e2000c1e1100 */
[----:B----4-:R-:W-:-:S03]  /*1ce30*/  ISETP.GE.AND P6, PT, R49, RZ, PT ;  /* 0x000000ff3100720c */ /* 0x010fc60003fc6270 */
[----:B------:R-:W-:Y:S04]  /*1ce40*/  STL [R1+0xfcc], R55 ;  /* 0x000fcc3701007387 */ /* 0x000fe80000100800 */
[----:B------:R4:W-:Y:S04]  /*1ce50*/  STL [R1+0xfc8], R24 ;  /* 0x000fc81801007387 */ /* 0x0009e80000100800 */
[----:B----4-:R-:W4:Y:S02]  /*1ce60*/  LDL.LU R24, [R1+0x104] ;  /* 0x0001040001187983 */ /* 0x010f240000300800 */
[----:B------:R-:W-:Y:S01]  /*1ce70*/  @!P6 IMAD.MOV R12, RZ, RZ, -R12 ;  /* 0x000000ffff0ce224 */ /* 0x000fe200078e0a0c */
[----:B0-----:R-:W-:Y:S01]  /*1ce80*/  PRMT R21, RZ, 0x7610, R21 ;  /* 0x00007610ff157816 */ /* 0x001fe20000000015 */
[----:B--2---:R0:W-:Y:S02]  /*1ce90*/  STL [R1+0xfb4], R26 ;  /* 0x000fb41a01007387 */ /* 0x0041e40000100800 */
[----:B0-----:R-:W-:-:S04]  /*1cea0*/  LOP3.LUT R26, R19, 0x16, RZ, 0xfc, !PT ;  /* 0x00000016131a7812 */ /* 0x001fc800078efcff */
[----:B------:R-:W-:-:S13]  /*1ceb0*/  ISETP.LT.AND P6, PT, R26, R3, P0 ;  /* 0x000000031a00720c */ /* 0x000fda00007c1270 */
[----:B-1----:R-:W-:Y:S02]  /*1cec0*/  @P6 IMAD.MOV.U32 R22, RZ, RZ, R67 ;  /* 0x000000ffff166224 */ /* 0x002fe400078e0043 */
[----:B------:R-:W-:-:S05]  /*1ced0*/  @P6 IMAD.MOV.U32 R23, RZ, RZ, R65 ;  /* 0x000000ffff176224 */ /* 0x000fca00078e0041 */
[----:B------:R0:W2:Y:S04]  /*1cee0*/  @P6 LDG.E.U8 R21, desc[UR20][R22.64] ;  /* 0x0000001416156981 */ /* 0x0000a8000c1e1100 */
[----:B---3--:R-:W-:Y:S04]  /*1cef0*/  STL [R1+0xfb0], R4 ;  /* 0x000fb00401007387 */ /* 0x008fe80000100800 */
[----:B------:R-:W3:Y:S04]  /*1cf00*/  LDL R43, [R1+0x166c] ;  /* 0x00166c00012b7983 */ /* 0x000ee80000100800 */
[----:B-----5:R1:W-:Y:S04]  /*1cf10*/  STL [R1+0xfb8], R42 ;  /* 0x000fb82a01007387 */ /* 0x0203e80000100800 */
[----:B-1----:R-:W5:Y:S01]  /*1cf20*/  LDL R42, [R1+0x1670] ;  /* 0x00167000012a7983 */ /* 0x002f620000100800 */
[----:B------:R-:W-:-:S02]  /*1cf30*/  ISETP.GE.AND P2, PT, R45, RZ, PT ;  /* 0x000000ff2d00720c */ /* 0x000fc40003f46270 */
[----:B------:R-:W-:Y:S02]  /*1cf40*/  ISETP.NE.AND P3, PT, RZ, UR17, PT ;  /* 0x00000011ff007c0c */ /* 0x000fe4000bf65270 */
[----:B------:R-:W-:Y:S01]  /*1cf50*/  LOP3.LUT R20, RZ, UR17, RZ, 0x33, !PT ;  /* 0x00000011ff147c12 */ /* 0x000fe2000f8e33ff */
[----:B------:R-:W-:Y:S01]  /*1cf60*/  STL [R1+0xfbc], R46 ;  /* 0x000fbc2e01007387 */ /* 0x000fe20000100800 */
[----:B0-----:R-:W-:Y:S01]  /*1cf70*/  LOP3.LUT R22, R19, 0x26, RZ, 0xfc, !PT ;  /* 0x0000002613167812 */ /* 0x001fe200078efcff */
[----:B------:R-:W0:Y:S01]  /*1cf80*/  LDCU UR17, c[0x0][0x3b0] ;  /* 0x00007600ff1177ac */ /* 0x000e220008000800 */
[----:B------:R-:W-:-:S05]  /*1cf90*/  SEL R4, R20, R60, !P3 ;  /* 0x0000003c14047207 */ /* 0x000fca0005800000 */
[----:B------:R-:W-:Y:S02]  /*1cfa0*/  IMAD R4, R4, UR16, RZ ;  /* 0x0000001004047c24 */ /* 0x000fe4000f8e02ff */
[----:B------:R-:W-:Y:S01]  /*1cfb0*/  @!P2 IMAD.MOV R13, RZ, RZ, -R13 ;  /* 0x000000ffff0da224 */ /* 0x000fe200078e0a0d */
[----:B------:R-:W-:Y:S02]  /*1cfc0*/  ISETP.GT.AND P2, PT, R3, UR22, P0 ;  /* 0x0000001603007c0c */ /* 0x000fe40008744270 */
[----:B------:R-:W-:Y:S01]  /*1cfd0*/  PRMT R9, RZ, 0x7610, R9 ;  /* 0x00007610ff097816 */ /* 0x000fe20000000009 */
[----:B------:R1:W-:Y:S01]  /*1cfe0*/  STL [R1+0x19c], R4 ;  /* 0x00019c0401007387 */ /* 0x0003e20000100800 */
[----:B----4-:R-:W-:Y:S01]  /*1cff0*/  ISETP.GE.AND P5, PT, R24, RZ, PT ;  /* 0x000000ff1800720c */ /* 0x010fe20003fa6270 */
[----:B------:R-:W4:Y:S01]  /*1d000*/  LDCU UR16, c[0x0][0x3b0] ;  /* 0x00007600ff1077ac */ /* 0x000f220008000800 */
[----:B------:R-:W-:Y:S02]  /*1d010*/  SEL R24, R20, R62, !P3 ;  /* 0x0000003e14187207 */ /* 0x000fe40005800000 */
[----:B------:R-:W-:-:S03]  /*1d020*/  ISETP.LT.AND P6, PT, R22, R3, P0 ;  /* 0x000000031600720c */ /* 0x000fc600007c1270 */
[----:B-1----:R-:W-:Y:S01]  /*1d030*/  IMAD R4, R24, UR62, RZ ;  /* 0x0000003e18047c24 */ /* 0x002fe2000f8e02ff */
[----:B--2---:R1:W-:Y:S01]  /*1d040*/  STL [R1+0xfac], R21 ;  /* 0x000fac1501007387 */ /* 0x0043e20000100800 */
[----:B---3--:R-:W-:Y:S01]  /*1d050*/  @P2 IMAD.MOV.U32 R23, RZ, RZ, R43 ;  /* 0x000000ffff172224 */ /* 0x008fe200078e002b */
[C---:B-1----:R-:W-:Y:S02]  /*1d060*/  SEL R21, R20.reuse, R64, !P3 ;  /* 0x0000004014157207 */ /* 0x042fe40005800000 */
[----:B------:R1:W-:Y:S01]  /*1d070*/  STL [R1+0x228], R4 ;  /* 0x0002280401007387 */ /* 0x0003e20000100800 */
[----:B-----5:R-:W-:Y:S01]  /*1d080*/  @P2 IMAD.MOV.U32 R22, RZ, RZ, R42 ;  /* 0x000000ffff162224 */ /* 0x020fe200078e002a */
[----:B------:R-:W-:Y:S01]  /*1d090*/  PRMT R24, RZ, 0x7610, R24 ;  /* 0x00007610ff187816 */ /* 0x000fe20000000018 */
[----:B------:R-:W-:Y:S01]  /*1d0a0*/  IMAD R21, R21, UR61, RZ ;  /* 0x0000003d15157c24 */ /* 0x000fe2000f8e02ff */
[----:B-1----:R-:W-:Y:S01]  /*1d0b0*/  SEL R4, R20, R66, !P3 ;  /* 0x0000004214047207 */ /* 0x002fe20005800000 */
[----:B------:R-:W-:Y:S01]  /*1d0c0*/  @!P5 IMAD.MOV R14, RZ, RZ, -R14 ;  /* 0x000000ffff0ed224 */ /* 0x000fe200078e0a0e */
[----:B------:R1:W2:Y:S01]  /*1d0d0*/  @P2 LDG.E.U8 R41, desc[UR20][R22.64] ;  /* 0x0000001416292981 */ /* 0x0002a2000c1e1100 */
[----:B------:R-:W-:Y:S01]  /*1d0e0*/  PRMT R8, RZ, 0x7610, R8 ;  /* 0x00007610ff087816 */ /* 0x000fe20000000008 */
[----:B------:R-:W3:Y:S02]  /*1d0f0*/  LDCU UR62, c[0x0][0x3b0] ;  /* 0x00007600ff3e77ac */ /* 0x000ee40008000800 */
[----:B------:R5:W-:Y:S01]  /*1d100*/  STL [R1+0x198], R21 ;  /* 0x0001981501007387 */ /* 0x000be20000100800 */
[----:B------:R-:W-:Y:S01]  /*1d110*/  PRMT R7, RZ, 0x7610, R7 ;  /* 0x00007610ff077816 */ /* 0x000fe20000000007 */
[----:B------:R-:W0:Y:S02]  /*1d120*/  LDCU UR61, c[0x0][0x3b0] ;  /* 0x00007600ff3d77ac */ /* 0x000e240008000800 */
[----:B------:R-:W2:Y:S01]  /*1d130*/  LDL R26, [R1+0x1678] ;  /* 0x00167800011a7983 */ /* 0x000ea20000100800 */
[----:B-1----:R-:W-:-:S02]  /*1d140*/  @P6 IMAD.MOV.U32 R22, RZ, RZ, R71 ;  /* 0x000000ffff166224 */ /* 0x002fc400078e0047 */
[----:B------:R-:W-:Y:S01]  /*1d150*/  @P6 IMAD.MOV.U32 R23, RZ, RZ, R69 ;  /* 0x000000ffff176224 */ /* 0x000fe200078e0045 */
[----:B------:R-:W3:Y:S04]  /*1d160*/  LDL R39, [R1+0x1674] ;  /* 0x0016740001277983 */ /* 0x000ee80000100800 */
[----:B------:R1:W4:Y:S01]  /*1d170*/  @P6 LDG.E.U8 R40, desc[UR20][R22.64] ;  /* 0x0000001416286981 */ /* 0x000322000c1e1100 */
[----:B-----5:R-:W-:Y:S01]  /*1d180*/  SEL R21, R20, R68, !P3 ;  /* 0x0000004414157207 */ /* 0x020fe20005800000 */
[----:B------:R-:W-:Y:S01]  /*1d190*/  IMAD R4, R4, UR60, RZ ;  /* 0x0000003c04047c24 */ /* 0x000fe2000f8e02ff */
[----:B------:R-:W-:Y:S02]  /*1d1a0*/  ISETP.GT.AND P2, PT, R3, UR23, P0 ;  /* 0x0000001703007c0c */ /* 0x000fe40008744270 */
[----:B------:R-:W-:Y:S01]  /*1d1b0*/  PRMT R6, RZ, 0x7610, R6 ;  /* 0x00007610ff067816 */ /* 0x000fe20000000006 */
[----:B------:R-:W-:Y:S01]  /*1d1c0*/  IMAD R21, R21, UR59, RZ ;  /* 0x0000003b15157c24 */ /* 0x000fe2000f8e02ff */
[----:B------:R5:W-:Y:S01]  /*1d1d0*/  STL [R1+0x224], R4 ;  /* 0x0002240401007387 */ /* 0x000be20000100800 */
[----:B------:R-:W-:Y:S01]  /*1d1e0*/  ISETP.GT.AND P5, PT, R3, UR24, P0 ;  /* 0x0000001803007c0c */ /* 0x000fe200087a4270 */
[----:B------:R-:W0:Y:S02]  /*1d1f0*/  LDCU UR60, c[0x0][0x3b0] ;  /* 0x00007600ff3c77ac */ /* 0x000e240008000800 */
[----:B------:R5:W-:Y:S01]  /*1d200*/  STL [R1+0x194], R21 ;  /* 0x0001941501007387 */ /* 0x000be20000100800 */
[----:B-1----:R-:W-:Y:S01]  /*1d210*/  LOP3.LUT R22, R19, 0x36, RZ, 0xfc, !PT ;  /* 0x0000003613167812 */ /* 0x002fe200078efcff */
[----:B------:R-:W1:Y:S02]  /*1d220*/  LDCU UR59, c[0x0][0x3b0] ;  /* 0x00007600ff3b77ac */ /* 0x000e640008000800 */
[----:B------:R-:W4:Y:S01]  /*1d230*/  LDL.LU R32, [R1+0x11c] ;  /* 0x00011c0001207983 */ /* 0x000f220000300800 */
[----:B-----5:R-:W-:-:S02]  /*1d240*/  SEL R4, R20, R70, !P3 ;  /* 0x0000004614047207 */ /* 0x020fc40005800000 */
[----:B------:R-:W-:-:S03]  /*1d250*/  SEL R21, R20, R72, !P3 ;  /* 0x0000004814157207 */ /* 0x000fc60005800000 */
[----:B------:R-:W-:Y:S01]  /*1d260*/  IMAD R4, R4, UR58, RZ ;  /* 0x0000003a04047c24 */ /* 0x000fe2000f8e02ff */
[----:B------:R-:W-:Y:S02]  /*1d270*/  ISETP.LT.AND P6, PT, R22, R3, P0 ;  /* 0x000000031600720c */ /* 0x000fe400007c1270 */
[----:B------:R-:W-:Y:S01]  /*1d280*/  PRMT R0, RZ, 0x7610, R0 ;  /* 0x00007610ff007816 */ /* 0x000fe20000000000 */
[----:B------:R-:W-:Y:S01]  /*1d290*/  IMAD R21, R21, UR57, RZ ;  /* 0x0000003915157c24 */ /* 0x000fe2000f8e02ff */
[----:B------:R5:W-:Y:S01]  /*1d2a0*/  STL [R1+0x21c], R4 ;  /* 0x00021c0401007387 */ /* 0x000be20000100800 */
[----:B------:R-:W0:Y:S01]  /*1d2b0*/  S2R R2, SR_TID.X ;  /* 0x0000000000027919 */ /* 0x000e220000002100 */
[C---:B------:R-:W-:Y:S01]  /*1d2c0*/  SEL R35, R20.reuse, R35, !P3 ;  /* 0x0000002314237207 */ /* 0x040fe20005800000 */
[----:B------:R-:W0:Y:S01]  /*1d2d0*/  LDCU UR58, c[0x0][0x3b0] ;  /* 0x00007600ff3a77ac */ /* 0x000e220008000800 */
[C---:B-----5:R-:W-:Y:S01]  /*1d2e0*/  SEL R4, R20.reuse, R78, !P3 ;  /* 0x0000004e14047207 */ /* 0x060fe20005800000 */
[----:B------:R5:W-:Y:S01]  /*1d2f0*/  STL [R1+0x120], R21 ;  /* 0x0001201501007387 */ /* 0x000be20000100800 */
[----:B------:R-:W-:Y:S01]  /*1d300*/  SEL R5, R20, R5, !P3 ;  /* 0x0000000514057207 */ /* 0x000fe20005800000 */
[----:B------:R-:W0:Y:S02]  /*1d310*/  LDCU UR57, c[0x0][0x3b0] ;  /* 0x00007600ff3977ac */ /* 0x000e240008000800 */
[----:B------:R-:W-:Y:S01]  /*1d320*/  IMAD R4, R4, UR56, RZ ;  /* 0x0000003804047c24 */ /* 0x000fe2000f8e02ff */
[C---:B------:R-:W-:Y:S01]  /*1d330*/  SEL R10, R20.reuse, R10, !P3 ;  /* 0x0000000a140a7207 */ /* 0x040fe20005800000 */
[----:B------:R-:W0:Y:S01]  /*1d340*/  LDCU UR56, c[0x0][0x3b0] ;  /* 0x00007600ff3877ac */ /* 0x000e220008000800 */
[----:B-----5:R-:W-:-:S02]  /*1d350*/  SEL R21, R20, R80, !P3 ;  /* 0x0000005014157207 */ /* 0x020fc40005800000 */
[----:B------:R5:W-:Y:S03]  /*1d360*/  STL [R1+0x218], R4 ;  /* 0x0002180401007387 */ /* 0x000be60000100800 */
[----:B------:R-:W-:Y:S01]  /*1d370*/  IMAD R21, R21, UR55, RZ ;  /* 0x0000003715157c24 */ /* 0x000fe2000f8e02ff */
[C---:B------:R-:W-:Y:S01]  /*1d380*/  SEL R11, R20.reuse, R11, !P3 ;  /* 0x0000000b140b7207 */ /* 0x040fe20005800000 */
[----:B------:R-:W0:Y:S01]  /*1d390*/  LDCU UR55, c[0x0][0x3b0] ;  /* 0x00007600ff3777ac */ /* 0x000e220008000800 */
[----:B-----5:R-:W-:Y:S02]  /*1d3a0*/  SEL R4, R20, R82, !P3 ;  /* 0x0000005214047207 */ /* 0x020fe40005800000 */
[----:B------:R5:W-:Y:S03]  /*1d3b0*/  STL [R1+0x118], R21 ;  /* 0x0001181501007387 */ /* 0x000be60000100800 */
[----:B-----5:R-:W-:Y:S01]  /*1d3c0*/  IMAD R21, R4, UR54, RZ ;  /* 0x0000003604157c24 */ /* 0x020fe2000f8e02ff */
[----:B------:R-:W-:Y:S01]  /*1d3d0*/  SEL R4, R20, R84, !P3 ;  /* 0x0000005414047207 */ /* 0x000fe20005800000 */
[----:B------:R-:W5:Y:S03]  /*1d3e0*/  LDCU UR54, c[0x0][0x3b0] ;  /* 0x00007600ff3677ac */ /* 0x000f660008000800 */
[----:B------:R0:W-:Y:S01]  /*1d3f0*/  STL [R1+0x210], R21 ;  /* 0x0002101501007387 */ /* 0x0001e20000100800 */
[----:B------:R-:W-:-:S02]  /*1d400*/  IMAD R4, R4, UR53, RZ ;  /* 0x0000003504047c24 */ /* 0x000fc4000f8e02ff */
[----:B--2---:R-:W-:Y:S01]  /*1d410*/  @P2 IMAD.MOV.U32 R22, RZ, RZ, R26 ;  /* 0x000000ffff162224 */ /* 0x004fe200078e001a */
[----:B0-----:R-:W-:Y:S01]  /*1d420*/  SEL R21, R20, R86, !P3 ;  /* 0x0000005614157207 */ /* 0x001fe20005800000 */
[----:B------:R-:W2:Y:S01]  /*1d430*/  LDL.LU R43, [R1] ;  /* 0x00000000012b7983 */ /* 0x000ea20000300800 */
[----:B---3--:R-:W-:-:S03]  /*1d440*/  @P2 IMAD.MOV.U32 R23, RZ, RZ, R39 ;  /* 0x000000ffff172224 */ /* 0x008fc600078e0027 */
[----:B------:R-:W3:Y:S01]  /*1d450*/  LDL.LU R26, [R1+0x4] ;  /* 0x00000400011a7983 */ /* 0x000ee20000300800 */
[----:B------:R-:W-:Y:S01]  /*1d460*/  IMAD R21, R21, UR52, RZ ;  /* 0x0000003415157c24 */ /* 0x000fe2000f8e02ff */
[----:B------:R-:W-:Y:S01]  /*1d470*/  LOP3.LUT R2, R2, 0x7f, RZ, 0xc0, !PT ;  /* 0x0000007f02027812 */ /* 0x000fe200078ec0ff */
[----:B------:R-:W0:Y:S01]  /*1d480*/  LDCU UR53, c[0x0][0x3b0] ;  /* 0x00007600ff3577ac */ /* 0x000e220008000800 */
[----:B------:R1:W-:Y:S01]  /*1d490*/  STL [R1+0xfa8], R41 ;  /* 0x000fa82901007387 */ /* 0x0003e20000100800 */
[C---:B------:R-:W-:Y:S02]  /*1d4a0*/  SEL R12, R20.reuse, R12, !P3 ;  /* 0x0000000c140c7207 */ /* 0x040fe40005800000 */
[C---:B------:R-:W-:Y:S01]  /*1d4b0*/  SEL R13, R20.reuse, R13, !P3 ;  /* 0x0000000d140d7207 */ /* 0x040fe20005800000 */
[----:B------:R-:W-:Y:S01]  /*1d4c0*/  STL [R1+0x10c], R4 ;  /* 0x00010c0401007387 */ /* 0x000fe20000100800 */
[----:B------:R-:W-:Y:S01]  /*1d4d0*/  SEL R14, R20, R14, !P3 ;  /* 0x0000000e140e7207 */ /* 0x000fe20005800000 */
[----:B------:R-:W0:Y:S02]  /*1d4e0*/  LDCU UR52, c[0x0][0x3b0] ;  /* 0x00007600ff3477ac */ /* 0x000e240008000800 */
[----:B------:R0:W2:Y:S04]  /*1d4f0*/  @P2 LDG.E.U8 R24, desc[UR20][R22.64] ;  /* 0x0000001416182981 */ /* 0x0000a8000c1e1100 */
[----:B-1----:R-:W2:Y:S04]  /*1d500*/  LDL.LU R41, [R1+0x8] ;  /* 0x0000080001297983 */ /* 0x002ea80000300800 */
[----:B------:R-:W2:Y:S04]  /*1d510*/  LDL R42, [R1+0x167c] ;  /* 0x00167c00012a7983 */ /* 0x000ea80000100800 */
[----:B------:R-:W-:Y:S04]  /*1d520*/  STL [R1+0x204], R21 ;  /* 0x0002041501007387 */ /* 0x000fe80000100800 */
[----:B----4-:R1:W-:Y:S04]  /*1d530*/  STL [R1+0xfa4], R40 ;  /* 0x000fa42801007387 */ /* 0x0103e80000100800 */
[----:B-1----:R-:W4:Y:S01]  /*1d540*/  LDL R40, [R1+0x1680] ;  /* 0x0016800001287983 */ /* 0x002f220000100800 */
[----:B0-----:R-:W-:-:S02]  /*1d550*/  @P6 IMAD.MOV.U32 R22, RZ, RZ, R75 ;  /* 0x000000ffff166224 */ /* 0x001fc400078e004b */
[----:B------:R-:W-:-:S05]  /*1d560*/  @P6 IMAD.MOV.U32 R23, RZ, RZ, R73 ;  /* 0x000000ffff176224 */ /* 0x000fca00078e0049 */
[----:B------:R0:W3:Y:S02]  /*1d570*/  @P6 LDG.E.U8 R29, desc[UR20][R22.64] ;  /* 0x00000014161d6981 */ /* 0x0000e4000c1e1100 */
[----:B0-----:R-:W-:-:S04]  /*1d580*/  LOP3.LUT R22, R19, 0x46, RZ, 0xfc, !PT ;  /* 0x0000004613167812 */ /* 0x001fc800078efcff */
[----:B------:R-:W-:Y:S02]  /*1d590*/  ISETP.LT.AND P6, PT, R22, R3, P0 ;  /* 0x000000031600720c */ /* 0x000fe400007c1270 */
[----:B------:R-:W-:-:S05]  /*1d5a0*/  SEL R4, R20, R88, !P3 ;  /* 0x0000005814047207 */ /* 0x000fca0005800000 */
[----:B------:R-:W-:Y:S01]  /*1d5b0*/  IMAD R4, R4, UR51, RZ ;  /* 0x0000003304047c24 */ /* 0x000fe2000f8e02ff */
[----:B------:R-:W-:Y:S01]  /*1d5c0*/  ISETP.GE.AND P2, PT, R32, RZ, PT ;  /* 0x000000ff2000720c */ /* 0x000fe20003f46270 */
[----:B------:R-:W0:Y:S01]  /*1d5d0*/  LDCU UR51, c[0x0][0x3b0] ;  /* 0x00007600ff3377ac */ /* 0x000e220008000800 */
[----:B--2---:R-:W-:Y:S02]  /*1d5e0*/  @P5 IMAD.MOV.U32 R23, RZ, RZ, R42 ;  /* 0x000000ffff175224 */ /* 0x004fe400078e002a */
[----:B----4-:R-:W-:-:S05]  /*1d5f0*/  @P5 IMAD.MOV.U32 R22, RZ, RZ, R40 ;  /* 0x000000ffff165224 */ /* 0x010fca00078e0028 */
[----:B------:R1:W2:Y:S04]  /*1d600*/  @P5 LDG.E.U8 R25, desc[UR20][R22.64] ;  /* 0x0000001416195981 */ /* 0x0002a8000c1e1100 */
[----:B------:R4:W-:Y:S04]  /*1d610*/  STL [R1+0xfa0], R24 ;  /* 0x000fa01801007387 */ /* 0x0009e80000100800 */
[----:B------:R0:W-:Y:S04]  /*1d620*/  STL [R1+0x104], R4 ;  /* 0x0001040401007387 */ /* 0x0001e80000100800 */
[----:B------:R-:W5:Y:S04]  /*1d630*/  LDL.LU R39, [R1+0xc] ;  /* 0x00000c0001277983 */ /* 0x000f680000300800 */
[----:B------:R-:W5:Y:S01]  /*1d640*/  LDL.LU R32, [R1+0x10] ;  /* 0x0000100001207983 */ /* 0x000f620000300800 */
[----:B----4-:R-:W-:Y:S01]  /*1d650*/  SEL R24, R20, R90, !P3 ;  /* 0x0000005a14187207 */ /* 0x010fe20005800000 */
[----:B-1----:R-:W-:-:S02]  /*1d660*/  @P6 IMAD.MOV.U32 R22, RZ, RZ, R85 ;  /* 0x000000ffff166224 */ /* 0x002fc400078e0055 */
[----:B------:R-:W-:Y:S02]  /*1d670*/  @P6 IMAD.MOV.U32 R23, RZ, RZ, R77 ;  /* 0x000000ffff176224 */ /* 0x000fe400078e004d */
[----:B0-----:R-:W-:-:S03]  /*1d680*/  IMAD R4, R24, UR50, RZ ;  /* 0x0000003218047c24 */ /* 0x001fc6000f8e02ff */
[----:B------:R0:W4:Y:S01]  /*1d690*/  @P6 LDG.E.U8 R30, desc[UR20][R22.64] ;  /* 0x00000014161e6981 */ /* 0x000122000c1e1100 */
[C---:B------:R-:W-:Y:S01]  /*1d6a0*/  SEL R21, R20.reuse, R92, !P3 ;  /* 0x0000005c14157207 */ /* 0x040fe20005800000 */
[----:B------:R-:W-:Y:S01]  /*1d6b0*/  @!P2 IMAD.MOV R16, RZ, RZ, -R16 ;  /* 0x000000ffff10a224 */ /* 0x000fe200078e0a10 */
[----:B------:R-:W-:Y:S01]  /*1d6c0*/  ISETP.GT.AND P5, PT, R3, UR25, P0 ;  /* 0x0000001903007c0c */ /* 0x000fe200087a4270 */
[----:B------:R-:W-:Y:S01]  /*1d6d0*/  STL [R1+0x1f8], R4 ;  /* 0x0001f80401007387 */ /* 0x000fe20000100800 */
[----:B------:R-:W-:Y:S01]  /*1d6e0*/  PRMT R24, RZ, 0x7610, R24 ;  /* 0x00007610ff187816 */ /* 0x000fe20000000018 */
[----:B------:R-:W1:Y:S02]  /*1d6f0*/  LDCU UR50, c[0x0][0x3b0] ;  /* 0x00007600ff3277ac */ /* 0x000e640008000800 */
[----:B---3--:R3:W-:Y:S04]  /*1d700*/  STL [R1+0xf9c], R29 ;  /* 0x000f9c1d01007387 */ /* 0x0087e80000100800 */
[----:B---3--:R-:W3:Y:S01]  /*1d710*/  LDL.LU R29, [R1+0x14] ;  /* 0x00001400011d7983 */ /* 0x008ee20000300800 */
[C---:B------:R-:W-:Y:S01]  /*1d720*/  SEL R4, R20.reuse, R93, !P3 ;  /* 0x0000005d14047207 */ /* 0x040fe20005800000 */
[----:B------:R-:W-:Y:S01]  /*1d730*/  IMAD R21, R21, UR49, RZ ;  /* 0x0000003115157c24 */ /* 0x000fe2000f8e02ff */
[----:B0-----:R-:W-:Y:S01]  /*1d740*/  LOP3.LUT R22, R19, 0x56, RZ, 0xfc, !PT ;  /* 0x0000005613167812 */ /* 0x001fe200078efcff */
[----:B------:R-:W-:Y:S01]  /*1d750*/  @P5 IMAD.MOV.U32 R23, RZ, RZ, R83 ;  /* 0x000000ffff175224 */ /* 0x000fe200078e0053 */
[----:B------:R-:W-:Y:S01]  /*1d760*/  SEL R16, R20, R16, !P3 ;  /* 0x0000001014107207 */ /* 0x000fe20005800000 */
[----:B------:R-:W-:Y:S01]  /*1d770*/  IMAD R4, R4, UR48, RZ ;  /* 0x0000003004047c24 */ /* 0x000fe2000f8e02ff */
[----:B------:R-:W-:Y:S01]  /*1d780*/  STL [R1+0x100], R21 ;  /* 0x0001001501007387 */ /* 0x000fe20000100800 */
[----:B------:R-:W-:Y:S01]  /*1d790*/  ISETP.LT.AND P6, PT, R22, R3, P0 ;  /* 0x000000031600720c */ /* 0x000fe200007c1270 */
[----:B------:R-:W0:Y:S02]  /*1d7a0*/  LDCU UR49, c[0x0][0x3b0] ;  /* 0x00007600ff3177ac */ /* 0x000e240008000800 */
[----:B------:R1:W-:Y:S01]  /*1d7b0*/  STL [R1+0x1f0], R4 ;  /* 0x0001f00401007387 */ /* 0x0003e20000100800 */
[----:B------:R-:W0:Y:S01]  /*1d7c0*/  LDCU UR48, c[0x0][0x3b0] ;  /* 0x00007600ff3077ac */ /* 0x000e220008000800 */
[----:B-1----:R-:W-:-:S02]  /*1d7d0*/  SEL R4, R20, R26, !P3 ;  /* 0x0000001a14047207 */ /* 0x002fc40005800000 */
[----:B------:R-:W3:Y:S01]  /*1d7e0*/  LDL.LU R26, [R1+0x18] ;  /* 0x00001800011a7983 */ /* 0x000ee20000300800 */
[----:B------:R-:W-:Y:S02]  /*1d7f0*/  SEL R21, R20, R43, !P3 ;  /* 0x0000002b14157207 */ /* 0x000fe40005800000 */
[----:B------:R-:W-:Y:S01]  /*1d800*/  IMAD R4, R4, UR46, RZ ;  /* 0x0000002e04047c24 */ /* 0x000fe2000f8e02ff */
[----:B------:R-:W1:Y:S02]  /*1d810*/  LDCU UR46, c[0x0][0x3b0] ;  /* 0x00007600ff2e77ac */ /* 0x000e640008000800 */
[----:B------:R-:W-:Y:S02]  /*1d820*/  IMAD R21, R21, UR47, RZ ;  /* 0x0000002f15157c24 */ /* 0x000fe4000f8e02ff */
[----:B------:R-:W-:Y:S01]  /*1d830*/  @P5 IMAD.MOV.U32 R22, RZ, RZ, R87 ;  /* 0x000000ffff165224 */ /* 0x000fe200078e0057 */
[----:B------:R-:W0:Y:S02]  /*1d840*/  LDCU UR47, c[0x0][0x3b0] ;  /* 0x00007600ff2f77ac */ /* 0x000e240008000800 */
[----:B------:R1:W-:Y:S04]  /*1d850*/  STL [R1+0xfc], R21 ;  /* 0x0000fc1501007387 */ /* 0x0003e80000100800 */
[----:B------:R0:W3:Y:S01]  /*1d860*/  @P5 LDG.E.U8 R24, desc[UR20][R22.64] ;  /* 0x0000001416185981 */ /* 0x0000e2000c1e1100 */
[----:B-1----:R-:W-:-:S03]  /*1d870*/  SEL R21, R20, R41, !P3 ;  /* 0x0000002914157207 */ /* 0x002fc60005800000 */
[----:B------:R-:W3:Y:S04]  /*1d880*/  LDL.LU R41, [R1+0x1c] ;  /* 0x00001c0001297983 */ /* 0x000ee80000300800 */
[----:B------:R-:W-:Y:S04]  /*1d890*/  STL [R1+0x1ec], R4 ;  /* 0x0001ec0401007387 */ /* 0x000fe80000100800 */
[----:B------:R-:W3:Y:S04]  /*1d8a0*/  LDL.LU R40, [R1+0x130] ;  /* 0x0001300001287983 */ /* 0x000ee80000300800 */
[----:B--2---:R1:W-:Y:S04]  /*1d8b0*/  STL [R1+0xf98], R25 ;  /* 0x000f981901007387 */ /* 0x0043e80000100800 */
[----:B-1----:R-:W2:Y:S01]  /*1d8c0*/  LDL.LU R25, [R1+0x20] ;  /* 0x0000200001197983 */ /* 0x002ea20000300800 */
[----:B-----5:R-:W-:Y:S01]  /*1d8d0*/  SEL R4, R20, R39, !P3 ;  /* 0x0000002714047207 */ /* 0x020fe20005800000 */
[----:B------:R-:W-:-:S02]  /*1d8e0*/  IMAD R21, R21, UR45, RZ ;  /* 0x0000002d15157c24 */ /* 0x000fc4000f8e02ff */
[----:B------:R-:W5:Y:S01]  /*1d8f0*/  LDL.LU R39, [R1+0x24] ;  /* 0x0000240001277983 */ /* 0x000f620000300800 */
[----:B0-----:R-:W-:Y:S01]  /*1d900*/  @P6 IMAD.MOV.U32 R22, RZ, RZ, R38 ;  /* 0x000000ffff166224 */ /* 0x001fe200078e0026 */
[----:B------:R-:W0:Y:S01]  /*1d910*/  LDCU UR45, c[0x0][0x3b0] ;  /* 0x00007600ff2d77ac */ /* 0x000e220008000800 */
[----:B------:R-:W-:Y:S01]  /*1d920*/  IMAD R4, R4, UR44, RZ ;  /* 0x0000002c04047c24 */ /* 0x000fe2000f8e02ff */
[----:B------:R1:W-:Y:S01]  /*1d930*/  STL [R1+0xf4], R21 ;  /* 0x0000f41501007387 */ /* 0x0003e20000100800 */
[----:B------:R-:W-:Y:S01]  /*1d940*/  @P6 IMAD.MOV.U32 R23, RZ, RZ, R34 ;  /* 0x000000ffff176224 */ /* 0x000fe200078e0022 */
[----:B------:R-:W0:Y:S02]  /*1d950*/  LDCU UR44, c[0x0][0x3b0] ;  /* 0x00007600ff2c77ac */ /* 0x000e240008000800 */
[----:B------:R3:W-:Y:S04]  /*1d960*/  STL [R1+0x1e8], R4 ;  /* 0x0001e80401007387 */ /* 0x0007e80000100800 */
[----:B------:R0:W5:Y:S01]  /*1d970*/  @P6 LDG.E.U8 R9, desc[UR20][R22.64] ;  /* 0x0000001416096981 */ /* 0x000162000c1e1100 */
[----:B-1----:R-:W-:-:S03]  /*1d980*/  SEL R21, R20, R32, !P3 ;  /* 0x0000002014157207 */ /* 0x002fc60005800000 */
[----:B------:R-:W5:Y:S02]  /*1d990*/  LDL.LU R32, [R1+0x2c] ;  /* 0x00002c0001207983 */ /* 0x000f640000300800 */
[----:B------:R-:W-:Y:S02]  /*1d9a0*/  IMAD R21, R21, UR43, RZ ;  /* 0x0000002b15157c24 */ /* 0x000fe4000f8e02ff */
[----:B----4-:R1:W-:Y:S01]  /*1d9b0*/  STL [R1+0xf94], R30 ;  /* 0x000f941e01007387 */ /* 0x0103e20000100800 */
[----:B---3--:R-:W-:-:S03]  /*1d9c0*/  SEL R4, R20, R29, !P3 ;  /* 0x0000001d14047207 */ /* 0x008fc60005800000 */
[----:B-1----:R-:W3:Y:S01]  /*1d9d0*/  LDL.LU R30, [R1+0x30] ;  /* 0x00003000011e7983 */ /* 0x002ee20000300800 */
[----:B------:R-:W-:Y:S01]  /*1d9e0*/  ISETP.GT.AND P6, PT, R3, UR26, P0 ;  /* 0x0000001a03007c0c */ /* 0x000fe200087c4270 */
[----:B------:R-:W-:Y:S01]  /*1d9f0*/  IMAD R35, R35, UR50, RZ ;  /* 0x0000003223237c24 */ /* 0x000fe2000f8e02ff */
[----:B------:R-:W1:Y:S01]  /*1da00*/  LDCU UR43, c[0x0][0x3b0] ;  /* 0x00007600ff2b77ac */ /* 0x000e620008000800 */
[----:B------:R4:W-:Y:S01]  /*1da10*/  STL [R1+0xec], R21 ;  /* 0x0000ec1501007387 */ /* 0x0009e20000100800 */
[----:B------:R-:W-:Y:S02]  /*1da20*/  IMAD R10, R10, UR48, RZ ;  /* 0x000000300a0a7c24 */ /* 0x000fe4000f8e02ff */
[----:B------:R-:W-:Y:S01]  /*1da30*/  IMAD R14, R14, UR46, RZ ;  /* 0x0000002e0e0e7c24 */ /* 0x000fe2000f8e02ff */
[----:B------:R-:W1:Y:S01]  /*1da40*/  LDCU UR46, c[0x0][0x3b0] ;  /* 0x00007600ff2e77ac */ /* 0x000e620008000800 */
[----:B------:R-:W-:Y:S01]  /*1da50*/  IMAD R12, R12, UR47, RZ ;  /* 0x0000002f0c0c7c24 */ /* 0x000fe2000f8e02ff */
[----:B------:R-:W1:Y:S01]  /*1da60*/  LDCU UR47, c[0x0][0x3b0] ;  /* 0x00007600ff2f77ac */ /* 0x000e620008000800 */
[----:B----4-:R-:W-:-:S03]  /*1da70*/  IMAD R21, R4, UR42, RZ ;  /* 0x0000002a04157c24 */ /* 0x010fc6000f8e02ff */
[----:B0-----:R-:W-:Y:S01]  /*1da80*/  @P6 IMAD.MOV.U32 R22, RZ, RZ, R89 ;  /* 0x000000ffff166224 */ /* 0x001fe200078e0059 */
[----:B------:R-:W0:Y:S01]  /*1da90*/  LDCU UR42, c[0x0][0x3b0] ;  /* 0x00007600ff2a77ac */ /* 0x000e220008000800 */
[----:B------:R4:W-:Y:S01]  /*1daa0*/  STL [R1+0x1e0], R21 ;  /* 0x0001e01501007387 */ /* 0x0009e20000100800 */
[----:B------:R-:W-:Y:S01]  /*1dab0*/  @P6 IMAD.MOV.U32 R23, RZ, RZ, R81 ;  /* 0x000000ffff176224 */ /* 0x000fe200078e0051 */
[----:B------:R-:W0:Y:S02]  /*1dac0*/  LDCU UR48, c[0x0][0x3b0] ;  /* 0x00007600ff3077ac */ /* 0x000e240008000800 */
[----:B------:R-:W3:Y:S01]  /*1dad0*/  LDL.LU R29, [R1+0x34] ;  /* 0x00003400011d7983 */ /* 0x000ee20000300800 */
[----:B------:R-:W-:Y:S01]  /*1dae0*/  SEL R4, R20, R26, !P3 ;  /* 0x0000001a14047207 */ /* 0x000fe20005800000 */
[----:B------:R-:W0:Y:S02]  /*1daf0*/  LDCU UR50, c[0x0][0x3b0] ;  /* 0x00007600ff3277ac */ /* 0x000e240008000800 */
[----:B------:R-:W3:Y:S02]  /*1db00*/  LDL.LU R26, [R1+0x38] ;  /* 0x00003800011a7983 */ /* 0x000ee40000300800 */
[----:B------:R-:W-:Y:S01]  /*1db10*/  IMAD R4, R4, UR41, RZ ;  /* 0x0000002904047c24 */ /* 0x000fe2000f8e02ff */
[----:B------:R-:W0:Y:S01]  /*1db20*/  LDCU UR41, c[0x0][0x3b0] ;  /* 0x00007600ff2977ac */ /* 0x000e220008000800 */
[----:B------:R0:W3:Y:S04]  /*1db30*/  @P6 LDG.E.U8 R8, desc[UR20][R22.64] ;  /* 0x0000001416086981 */ /* 0x0000e8000c1e1100 */
[----:B------:R2:W-:Y:S01]  /*1db40*/  STL [R1+0xe8], R4 ;  /* 0x0000e80401007387 */ /* 0x0005e20000100800 */
[----:B----4-:R-:W-:-:S05]  /*1db50*/  SEL R21, R20, R41, !P3 ;  /* 0x0000002914157207 */ /* 0x010fca0005800000 */
[----:B------:R-:W-:Y:S01]  /*1db60*/  IMAD R21, R21, UR40, RZ ;  /* 0x0000002815157c24 */ /* 0x000fe2000f8e02ff */
[----:B------:R-:W-:Y:S01]  /*1db70*/  ISETP.GT.AND P6, PT, R3, UR27, P0 ;  /* 0x0000001b03007c0c */ /* 0x000fe200087c4270 */
[----:B------:R-:W4:Y:S01]  /*1db80*/  LDCU UR40, c[0x0][0x3b0] ;  /* 0x00007600ff2877ac */ /* 0x000f220008000800 */
[----:B--2---:R-:W-:Y:S02]  /*1db90*/  SEL R4, R20, R25, !P3 ;  /* 0x0000001914047207 */ /* 0x004fe40005800000 */
[----:B------:R-:W2:Y:S03]  /*1dba0*/  LDL.LU R25, [R1+0x3c] ;  /* 0x00003c0001197983 */ /* 0x000ea60000300800 */
[----:B------:R-:W-:Y:S01]  /*1dbb0*/  IMAD R4, R4, UR38, RZ ;  /* 0x0000002604047c24 */ /* 0x000fe2000f8e02ff */
[----:B------:R-:W-:Y:S01]  /*1dbc0*/  STL [R1+0x1dc], R21 ;  /* 0x0001dc1501007387 */ /* 0x000fe20000100800 */
[----:B------:R-:W-:Y:S01]  /*1dbd0*/  ISETP.GE.AND P5, PT, R40, RZ, PT ;  /* 0x000000ff2800720c */ /* 0x000fe20003fa6270 */
[----:B------:R-:W0:Y:S02]  /*1dbe0*/  LDCU UR38, c[0x0][0x3b0] ;  /* 0x00007600ff2677ac */ /* 0x000e240008000800 */
[----:B------:R5:W-:Y:S04]  /*1dbf0*/  STL [R1+0xf90], R24 ;  /* 0x000f901801007387 */ /* 0x000be80000100800 */
[----:B------:R1:W-:Y:S01]  /*1dc00*/  STL [R1+0xdc], R4 ;  /* 0x0000dc0401007387 */ /* 0x0003e20000100800 */
[----:B-----5:R-:W-:-:S02]  /*1dc10*/  SEL R24, R20, R39, !P3 ;  /* 0x0000002714187207 */ /* 0x020fc40005800000 */
[----:B------:R-:W-:Y:S01]  /*1dc20*/  SEL R21, R20, R32, !P3 ;  /* 0x0000002014157207 */ /* 0x000fe20005800000 */
[----:B------:R-:W5:Y:S02]  /*1dc30*/  LDL.LU R39, [R1+0x40] ;  /* 0x0000400001277983 */ /* 0x000f640000300800 */
[----:B-1----:R-:W-:Y:S01]  /*1dc40*/  IMAD R4, R24, UR37, RZ ;  /* 0x0000002518047c24 */ /* 0x002fe2000f8e02ff */
[----:B------:R-:W1:Y:S01]  /*1dc50*/  LDCU UR37, c[0x0][0x3b0] ;  /* 0x00007600ff2577ac */ /* 0x000e620008000800 */
[----:B------:R-:W4:Y:S04]  /*1dc60*/  LDL.LU R38, [R1+0x44] ;  /* 0x0000440001267983 */ /* 0x000f280000300800 */
[----:B------:R-:W-:Y:S04]  /*1dc70*/  STL [R1+0x1d4], R4 ;  /* 0x0001d40401007387 */ /* 0x000fe80000100800 */
[----:B------:R0:W-:Y:S04]  /*1dc80*/  STL [R1+0xf8c], R9 ;  /* 0x000f8c0901007387 */ /* 0x0001e80000100800 */
[----:B------:R-:W4:Y:S01]  /*1dc90*/  LDL.LU R34, [R1+0x48] ;  /* 0x0000480001227983 */ /* 0x000f220000300800 */
[----:B0-----:R-:W-:Y:S01]  /*1dca0*/  IMAD R9, R21, UR36, RZ ;  /* 0x0000002415097c24 */ /* 0x001fe2000f8e02ff */
[----:B---3--:R-:W-:Y:S01]  /*1dcb0*/  SEL R4, R20, R30, !P3 ;  /* 0x0000001e14047207 */ /* 0x008fe20005800000 */
[----:B------:R-:W-:Y:S01]  /*1dcc0*/  @!P5 IMAD.MOV R17, RZ, RZ, -R17 ;  /* 0x000000ffff11d224 */ /* 0x000fe200078e0a11 */
[----:B------:R-:W0:Y:S02]  /*1dcd0*/  LDCU UR36, c[0x0][0x3b0] ;  /* 0x00007600ff2477ac */ /* 0x000e240008000800 */
[----:B------:R3:W-:Y:S02]  /*1dce0*/  STL [R1+0xd8], R9 ;  /* 0x0000d80901007387 */ /* 0x0007e40000100800 */
[----:B---3--:R-:W-:-:S04]  /*1dcf0*/  LOP3.LUT R9, R19, 0x66, RZ, 0xfc, !PT ;  /* 0x0000006613097812 */ /* 0x008fc800078efcff */
[----:B------:R-:W-:Y:S01]  /*1dd00*/  ISETP.LT.AND P2, PT, R9, R3, P0 ;  /* 0x000000030900720c */ /* 0x000fe20000741270 */
[----:B------:R-:W-:Y:S01]  /*1dd10*/  IMAD R4, R4, UR35, RZ ;  /* 0x0000002304047c24 */ /* 0x000fe2000f8e02ff */
[----:B------:R-:W-:Y:S01]  /*1dd20*/  SEL R21, R20, R29, !P3 ;  /* 0x0000001d14157207 */ /* 0x000fe20005800000 */
[----:B------:R-:W3:Y:S03]  /*1dd30*/  LDCU UR35, c[0x0][0x3b0] ;  /* 0x00007600ff2377ac */ /* 0x000ee60008000800 */
[----:B------:R0:W-:Y:S04]  /*1dd40*/  STL [R1+0x1d0], R4 ;  /* 0x0001d00401007387 */ /* 0x0001e80000100800 */
[----:B------:R-:W3:Y:S03]  /*1dd50*/  LDL.LU R32, [R1+0x4c] ;  /* 0x00004c0001207983 */ /* 0x000ee60000300800 */
[----:B------:R-:W-:Y:S01]  /*1dd60*/  @P2 IMAD.MOV.U32 R22, RZ, RZ, R36 ;  /* 0x000000ffff162224 */ /* 0x000fe200078e0024 */
[----:B------:R-:W3:Y:S01]  /*1dd70*/  LDL.LU R30, [R1+0x50] ;  /* 0x00005000011e7983 */ /* 0x000ee20000300800 */
[----:B------:R-:W-:-:S05]  /*1dd80*/  @P2 IMAD.MOV.U32 R23, RZ, RZ, R37 ;  /* 0x000000ffff172224 */ /* 0x000fca00078e0025 */
[----:B------:R1:W3:Y:S01]  /*1dd90*/  @P2 LDG.E.U8 R7, desc[UR20][R22.64] ;  /* 0x0000001416072981 */ /* 0x0002e2000c1e1100 */
[----:B------:R-:W-:Y:S01]  /*1dda0*/  IMAD R21, R21, UR34, RZ ;  /* 0x0000002215157c24 */ /* 0x000fe2000f8e02ff */
[----:B0-----:R-:W-:Y:S01]  /*1ddb0*/  SEL R4, R20, R26, !P3 ;  /* 0x0000001a14047207 */ /* 0x001fe20005800000 */
[----:B------:R-:W0:Y:S03]  /*1ddc0*/  LDCU UR34, c[0x0][0x3b0] ;  /* 0x00007600ff2277ac */ /* 0x000e260008000800 */
[----:B------:R2:W-:Y:S01]  /*1ddd0*/  STL [R1+0xd4], R21 ;  /* 0x0000d41501007387 */ /* 0x0005e20000100800 */
[----:B-1----:R-:W-:-:S03]  /*1dde0*/  @P6 IMAD.MOV.U32 R22, RZ, RZ, R91 ;  /* 0x000000ffff166224 */ /* 0x002fc600078e005b */
[----:B------:R-:W3:Y:S01]  /*1ddf0*/  LDL.LU R29, [R1+0x13c] ;  /* 0x00013c00011d7983 */ /* 0x000ee20000300800 */
[----:B------:R-:W-:-:S03]  /*1de00*/  @P6 IMAD.MOV.U32 R23, RZ, RZ, R79 ;  /* 0x000000ffff176224 */ /* 0x000fc600078e004f */
[----:B------:R-:W3:Y:S04]  /*1de10*/  LDL.LU R26, [R1+0x54] ;  /* 0x00005400011a7983 */ /* 0x000ee80000300800 */
[----:B------:R-:W3:Y:S01]  /*1de20*/  @P6 LDG.E.U8 R6, desc[UR20][R22.64] ;  /* 0x0000001416066981 */ /* 0x000ee2000c1e1100 */
[----:B------:R-:W-:Y:S01]  /*1de30*/  IMAD R4, R4, UR33, RZ ;  /* 0x0000002104047c24 */ /* 0x000fe2000f8e02ff */
[C---:B------:R-:W-:Y:S01]  /*1de40*/  SEL R17, R20.reuse, R17, !P3 ;  /* 0x0000001114117207 */ /* 0x040fe20005800000 */
[----:B------:R-:W1:Y:S03]  /*1de50*/  LDCU UR33, c[0x0][0x3b0] ;  /* 0x00007600ff2177ac */ /* 0x000e660008000800 */
[----:B------:R-:W-:Y:S01]  /*1de60*/  STL [R1+0x1cc], R4 ;  /* 0x0001cc0401007387 */ /* 0x000fe20000100800 */
[----:B--2---:R-:W-:-:S03]  /*1de70*/  SEL R21, R20, R25, !P3 ;  /* 0x0000001914157207 */ /* 0x004fc60005800000 */
[----:B------:R-:W2:Y:S04]  /*1de80*/  LDL.LU R25, [R1+0x58] ;  /* 0x0000580001197983 */ /* 0x000ea80000300800 */
[----:B------:R0:W-:Y:S02]  /*1de90*/  STL [R1+0xf88], R8 ;  /* 0x000f880801007387 */ /* 0x0001e40000100800 */
[----:B0-----:R-:W-:Y:S01]  /*1dea0*/  IMAD R8, R21, UR32, RZ ;  /* 0x0000002015087c24 */ /* 0x001fe2000f8e02ff */
[----:B------:R-:W0:Y:S01]  /*1deb0*/  LDCU UR32, c[0x0][0x3b0] ;  /* 0x00007600ff2077ac */ /* 0x000e220008000800 */
[----:B-----5:R-:W-:-:S03]  /*1dec0*/  SEL R4, R20, R39, !P3 ;  /* 0x0000002714047207 */ /* 0x020fc60005800000 */
[----:B------:R-:W-:Y:S02]  /*1ded0*/  STL [R1+0xd0], R8 ;  /* 0x0000d00801007387 */ /* 0x000fe40000100800 */
[----:B------:R-:W-:Y:S01]  /*1dee0*/  IMAD R4, R4, UR31, RZ ;  /* 0x0000001f04047c24 */ /* 0x000fe2000f8e02ff */
[C---:B----4-:R-:W-:Y:S02]  /*1def0*/  SEL R21, R20.reuse, R38, !P3 ;  /* 0x0000002614157207 */ /* 0x050fe40005800000 */
[----:B---3--:R-:W-:Y:S02]  /*1df00*/  ISETP.GE.AND P6, PT, R29, RZ, PT ;  /* 0x000000ff1d00720c */ /* 0x008fe40003fc6270 */
[----:B------:R3:W-:Y:S01]  /*1df10*/  STL [R1+0x1c8], R4 ;  /* 0x0001c80401007387 */ /* 0x0007e20000100800 */
[----:B------:R-:W-:Y:S01]  /*1df20*/  IMAD R17, R17, UR45, RZ ;  /* 0x0000002d11117c24 */ /* 0x000fe2000f8e02ff */
[----:B------:R-:W4:Y:S02]  /*1df30*/  LDCU UR31, c[0x0][0x3b0] ;  /* 0x00007600ff1f77ac */ /* 0x000f240008000800 */
[----:B------:R5:W-:Y:S01]  /*1df40*/  STL [R1+0xf84], R7 ;  /* 0x000f840701007387 */ /* 0x000be20000100800 */
[----:B------:R-:W0:Y:S01]  /*1df50*/  LDCU UR45, c[0x0][0x3b0] ;  /* 0x00007600ff2d77ac */ /* 0x000e220008000800 */
[----:B---3--:R-:W-:Y:S01]  /*1df60*/  SEL R4, R20, R34, !P3 ;  /* 0x0000002214047207 */ /* 0x008fe20005800000 */
[----:B-----5:R-:W-:Y:S01]  /*1df70*/  IMAD R7, R21, UR30, RZ ;  /* 0x0000001e15077c24 */ /* 0x020fe2000f8e02ff */
[----:B------:R-:W3:Y:S03]  /*1df80*/  LDCU UR30, c[0x0][0x3b0] ;  /* 0x00007600ff1e77ac */ /* 0x000ee60008000800 */
[----:B------:R-:W-:Y:S01]  /*1df90*/  IMAD R8, R4, UR29, RZ ;  /* 0x0000001d04087c24 */ /* 0x000fe2000f8e02ff */
[----:B------:R-:W-:Y:S01]  /*1dfa0*/  SEL R4, R20, R32, !P3 ;  /* 0x0000002014047207 */ /* 0x000fe20005800000 */
[----:B------:R5:W-:Y:S01]  /*1dfb0*/  STL [R1+0xa0], R7 ;  /* 0x0000a00701007387 */ /* 0x000be20000100800 */
[----:B------:R-:W-:Y:S01]  /*1dfc0*/  @!P6 IMAD.MOV R18, RZ, RZ, -R18 ;  /* 0x000000ffff12e224 */ /* 0x000fe200078e0a12 */
[----:B------:R-:W0:Y:S02]  /*1dfd0*/  LDCU UR29, c[0x0][0x3b0] ;  /* 0x00007600ff1d77ac */ /* 0x000e240008000800 */
[----:B------:R-:W-:Y:S01]  /*1dfe0*/  IMAD R4, R4, UR28, RZ ;  /* 0x0000001c04047c24 */ /* 0x000fe2000f8e02ff */
[----:B------:R-:W-:Y:S01]  /*1dff0*/  STL [R1+0x1c4], R8 ;  /* 0x0001c40801007387 */ /* 0x000fe20000100800 */
[----:B-----5:R-:W-:-:S03]  /*1e000*/  LOP3.LUT R7, R19, 0x76, RZ, 0xfc, !PT ;  /* 0x0000007613077812 */ /* 0x020fc600078efcff */
[----:B------:R5:W-:Y:S01]  /*1e010*/  STL [R1+0x50], R4 ;  /* 0x0000500401007387 */ /* 0x000be20000100800 */
[C---:B------:R-:W-:Y:S01]  /*1e020*/  SEL R19, R20.reuse, R30, !P3 ;  /* 0x0000001e14137207 */ /* 0x040fe20005800000 */
[----:B------:R-:W0:Y:S01]  /*1e030*/  LDCU UR28, c[0x0][0x3b0] ;  /* 0x00007600ff1c77ac */ /* 0x000e220008000800 */
[----:B------:R-:W-:Y:S01]  /*1e040*/  ISETP.LT.AND P2, PT, R7, R3, P0 ;  /* 0x000000030700720c */ /* 0x000fe20000741270 */
[----:B------:R1:W-:Y:S01]  /*1e050*/  STL [R1+0xf80], R6 ;  /* 0x000f800601007387 */ /* 0x0003e20000100800 */
[C---:B-----5:R-:W-:Y:S01]  /*1e060*/  SEL R4, R20.reuse, R26, !P3 ;  /* 0x0000001a14047207 */ /* 0x060fe20005800000 */
[----:B-1----:R-:W-:Y:S01]  /*1e070*/  IMAD R6, R19, UR19, RZ ;  /* 0x0000001313067c24 */ /* 0x002fe2000f8e02ff */
[----:B------:R-:W-:-:S03]  /*1e080*/  SEL R18, R20, R18, !P3 ;  /* 0x0000001214127207 */ /* 0x000fc60005800000 */
[----:B------:R-:W-:Y:S01]  /*1e090*/  IMAD R4, R4, UR18, RZ ;  /* 0x0000001204047c24 */ /* 0x000fe2000f8e02ff */
[----:B------:R-:W1:Y:S01]  /*1e0a0*/  LDCU UR19, c[0x0][0x3b0] ;  /* 0x00007600ff1377ac */ /* 0x000e620008000800 */
[----:B------:R-:W-:Y:S04]  /*1e0b0*/  STL [R1+0x130], R6 ;  /* 0x0001300601007387 */ /* 0x000fe80000100800 */
[----:B------:R-:W-:Y:S01]  /*1e0c0*/  @P2 IMAD.MOV.U32 R22, RZ, RZ, R28 ;  /* 0x000000ffff162224 */ /* 0x000fe200078e001c */
[----:B------:R-:W5:Y:S01]  /*1e0d0*/  LDCU UR18, c[0x0][0x3b0] ;  /* 0x00007600ff1277ac */ /* 0x000f620008000800 */
[----:B------:R-:W-:Y:S01]  /*1e0e0*/  STL [R1+0x4c], R4 ;  /* 0x00004c0401007387 */ /* 0x000fe20000100800 */
[----:B------:R-:W-:-:S03]  /*1e0f0*/  @P2 IMAD.MOV.U32 R23, RZ, RZ, R27 ;  /* 0x000000ffff172224 */ /* 0x000fc600078e001b */
[----:B------:R-:W3:Y:S04]  /*1e100*/  LDL.LU R50, [R1+0x7c] ;  /* 0x00007c0001327983 */ /* 0x000ee80000300800 */
[----:B------:R-:W3:Y:S04]  /*1e110*/  LDL.LU R49, [R1+0x78] ;  /* 0x0000780001317983 */ /* 0x000ee80000300800 */
[----:B------:R-:W3:Y:S04]  /*1e120*/  LDL.LU R48, [R1+0x74] ;  /* 0x0000740001307983 */ /* 0x000ee80000300800 */
[----:B------:R-:W3:Y:S04]  /*1e130*/  LDL.LU R47, [R1+0x70] ;  /* 0x00007000012f7983 */ /* 0x000ee80000300800 */
[----:B------:R-:W3:Y:S04]  /*1e140*/  LDL.LU R46, [R1+0x6c] ;  /* 0x00006c00012e7983 */ /* 0x000ee80000300800 */
[----:B------:R-:W3:Y:S04]  /*1e150*/  LDL.LU R45, [R1+0x68] ;  /* 0x00006800012d7983 */ /* 0x000ee80000300800 */
[----:B------:R-:W3:Y:S04]  /*1e160*/  @P2 LDG.E.U8 R0, desc[UR20][R22.64] ;  /* 0x0000001416002981 */ /* 0x000ee8000c1e1100 */
[----:B------:R-:W4:Y:S04]  /*1e170*/  LDL.LU R44, [R1+0x64] ;  /* 0x00006400012c7983 */ /* 0x000f280000300800 */
[----:B------:R-:W4:Y:S04]  /*1e180*/  LDL.LU R43, [R1+0x60] ;  /* 0x00006000012b7983 */ /* 0x000f280000300800 */
[----:B------:R-:W4:Y:S04]  /*1e190*/  LDL.LU R37, [R1+0x5c] ;  /* 0x00005c0001257983 */ /* 0x000f280000300800 */
[----:B------:R-:W4:Y:S04]  /*1e1a0*/  LDL.LU R36, [R1+0x80] ;  /* 0x0000800001247983 */ /* 0x000f280000300800 */
[----:B------:R-:W4:Y:S04]  /*1e1b0*/  LDL.LU R34, [R1+0x84] ;  /* 0x0000840001227983 */ /* 0x000f280000300800 */
[----:B------:R-:W4:Y:S04]  /*1e1c0*/  LDL.LU R32, [R1+0x88] ;  /* 0x0000880001207983 */ /* 0x000f280000300800 */
[----:B------:R-:W4:Y:S04]  /*1e1d0*/  LDL.LU R30, [R1+0x8c] ;  /* 0x00008c00011e7983 */ /* 0x000f280000300800 */
[----:B------:R-:W4:Y:S04]  /*1e1e0*/  LDL.LU R29, [R1+0x90] ;  /* 0x00009000011d7983 */ /* 0x000f280000300800 */
[----:B------:R-:W5:Y:S04]  /*1e1f0*/  LDL.LU R28, [R1+0x94] ;  /* 0x00009400011c7983 */ /* 0x000f680000300800 */
[----:B------:R-:W5:Y:S04]  /*1e200*/  LDL.LU R27, [R1+0x98] ;  /* 0x00009800011b7983 */ /* 0x000f680000300800 */
[----:B------:R-:W5:Y:S01]  /*1e210*/  LDL.LU R26, [R1+0x9c] ;  /* 0x00009c00011a7983 */ /* 0x000f620000300800 */
[----:B--2---:R-:W-:-:S03]  /*1e220*/  SEL R19, R20, R25, !P3 ;  /* 0x0000001914137207 */ /* 0x004fc60005800000 */
[----:B------:R-:W2:Y:S04]  /*1e230*/  LDL.LU R25, [R1+0xa4] ;  /* 0x0000a40001197983 */ /* 0x000ea80000300800 */
[----:B------:R-:W2:Y:S04]  /*1e240*/  LDL.LU R42, [R1+0xa8] ;  /* 0x0000a800012a7983 */ /* 0x000ea80000300800 */
[----:B------:R-:W5:Y:S04]  /*1e250*/  LDL.LU R41, [R1+0xac] ;  /* 0x0000ac0001297983 */ /* 0x000f680000300800 */
[----:B------:R-:W5:Y:S04]  /*1e260*/  LDL.LU R40, [R1+0xb0] ;  /* 0x0000b00001287983 */ /* 0x000f680000300800 */
[----:B------:R-:W5:Y:S04]  /*1e270*/  LDL.LU R39, [R1+0xb4] ;  /* 0x0000b40001277983 */ /* 0x000f680000300800 */
[----:B------:R-:W5:Y:S01]  /*1e280*/  LDL.LU R38, [R1+0xb8] ;  /* 0x0000b80001267983 */ /* 0x000f620000300800 */
[----:B------:R-:W-:-:S03]  /*1e290*/  ISETP.LT.AND P2, PT, R2, R3, P0 ;  /* 0x000000030200720c */ /* 0x000fc60000741270 */
[----:B---3--:R3:W-:Y:S02]  /*1e2a0*/  STL [R1+0xf7c], R0 ;  /* 0x000f7c0001007387 */ /* 0x0087e40000100800 */
[----:B---3--:R-:W-:Y:S01]  /*1e2b0*/  IMAD R0, R19, UR7, RZ ;  /* 0x0000000713007c24 */ /* 0x008fe2000f8e02ff */
[----:B------:R-:W-:Y:S01]  /*1e2c0*/  SEL R3, R20, R45, !P3 ;  /* 0x0000002d14037207 */ /* 0x000fe20005800000 */
[----:B------:R-:W3:Y:S03]  /*1e2d0*/  LDCU UR7, c[0x0][0x3b0] ;  /* 0x00007600ff0777ac */ /* 0x000ee60008000800 */
[----:B------:R0:W-:Y:S02]  /*1e2e0*/  STL [R1+0x11c], R0 ;  /* 0x00011c0001007387 */ /* 0x0001e40000100800 */
[----:B0-----:R-:W-:-:S04]  /*1e2f0*/  IMAD.MOV.U32 R0, RZ, RZ, R15 ;  /* 0x000000ffff007224 */ /* 0x001fc800078e000f */
[----:B------:R-:W-:-:S05]  /*1e300*/  @!P4 IMAD.MOV R0, RZ, RZ, -R0 ;  /* 0x000000ffff00c224 */ /* 0x000fca00078e0a00 */
[----:B------:R0:W-:Y:S01]  /*1e310*/  STL [R1+0x54], R0 ;  /* 0x0000540001007387 */ /* 0x0001e20000100800 */
[C---:B----4-:R-:W-:Y:S02]  /*1e320*/  SEL R2, R20.reuse, R44, !P3 ;  /* 0x0000002c14027207 */ /* 0x050fe40005800000 */
[C---:B------:R-:W-:Y:S02]  /*1e330*/  SEL R9, R20.reuse, R47, !P3 ;  /* 0x0000002f14097207 */ /* 0x040fe40005800000 */
[C---:B------:R-:W-:Y:S02]  /*1e340*/  SEL R8, R20.reuse, R46, !P3 ;  /* 0x0000002e14087207 */ /* 0x040fe40005800000 */
[C---:B0-----:R-:W-:Y:S02]  /*1e350*/  SEL R0, R20.reuse, R43, !P3 ;  /* 0x0000002b14007207 */ /* 0x041fe40005800000 */
[C---:B------:R-:W-:Y:S02]  /*1e360*/  SEL R76, R20.reuse, R49, !P3 ;  /* 0x00000031144c7207 */ /* 0x040fe40005800000 */
[----:B------:R-:W-:-:S02]  /*1e370*/  SEL R74, R20, R48, !P3 ;  /* 0x00000030144a7207 */ /* 0x000fc40005800000 */
[C---:B------:R-:W-:Y:S02]  /*1e380*/  SEL R4, R20.reuse, R50, !P3 ;  /* 0x0000003214047207 */ /* 0x040fe40005800000 */
[C---:B--2---:R-:W-:Y:S02]  /*1e390*/  SEL R24, R20.reuse, R42, !P3 ;  /* 0x0000002a14187207 */ /* 0x044fe40005800000 */
[C---:B-----5:R-:W-:Y:S02]  /*1e3a0*/  SEL R23, R20.reuse, R41, !P3 ;  /* 0x0000002914177207 */ /* 0x060fe40005800000 */
[C---:B------:R-:W-:Y:S02]  /*1e3b0*/  SEL R22, R20.reuse, R40, !P3 ;  /* 0x0000002814167207 */ /* 0x040fe40005800000 */
[C---:B------:R-:W-:Y:S02]  /*1e3c0*/  SEL R21, R20.reuse, R39, !P3 ;  /* 0x0000002714157207 */ /* 0x040fe40005800000 */
[----:B------:R-:W-:-:S02]  /*1e3d0*/  SEL R39, R20, R38, !P3 ;  /* 0x0000002614277207 */ /* 0x000fc40005800000 */
[----:B------:R-:W2:Y:S04]  /*1e3e0*/  LDL.LU R38, [R1+0xbc] ;  /* 0x0000bc0001267983 */ /* 0x000ea80000300800 */
[----:B------:R-:W4:Y:S04]  /*1e3f0*/  LDL.LU R41, [R1+0xc0] ;  /* 0x0000c00001297983 */ /* 0x000f280000300800 */
[----:B------:R-:W5:Y:S04]  /*1e400*/  LDL.LU R40, [R1+0xc4] ;  /* 0x0000c40001287983 */ /* 0x000f680000300800 */
[----:B------:R-:W2:Y:S04]  /*1e410*/  LDL.LU R43, [R1+0xc8] ;  /* 0x0000c800012b7983 */ /* 0x000ea80000300800 */
        /* <DEDUP_REMOVED lines=16> */
[----:B------:R-:W3:Y:S04]  /*1e520*/  LDL.LU R77, [R1+0x22c] ;  /* 0x00022c00014d7983 */ /* 0x000ee80000300800 */
[----:B------:R-:W4:Y:S04]  /*1e530*/  LDL.LU R75, [R1+0x230] ;  /* 0x00023000014b7983 */ /* 0x000f280000300800 */
[----:B------:R-:W5:Y:S04]  /*1e540*/  LDL.LU R73, [R1+0x1fc] ;  /* 0x0001fc0001497983 */ /* 0x000f680000300800 */
[----:B------:R-:W5:Y:S04]  /*1e550*/  LDL.LU R71, [R1+0x214] ;  /* 0x0002140001477983 */ /* 0x000f680000300800 */
[----:B------:R-:W5:Y:S04]  /*1e560*/  LDL.LU R69, [R1+0x220] ;  /* 0x0002200001457983 */ /* 0x000f680000300800 */
[----:B------:R-:W5:Y:S04]  /*1e570*/  LDL.LU R67, [R1+0x200] ;  /* 0x0002000001437983 */ /* 0x000f680000300800 */
[----:B------:R-:W5:Y:S04]  /*1e580*/  LDL.LU R65, [R1+0x190] ;  /* 0x0001900001417983 */ /* 0x000f680000300800 */
[----:B------:R-:W5:Y:S04]  /*1e590*/  LDL.LU R63, [R1+0x1a0] ;  /* 0x0001a000013f7983 */ /* 0x000f680000300800 */
[----:B------:R-:W5:Y:S04]  /*1e5a0*/  LDL.LU R61, [R1+0x1a4] ;  /* 0x0001a400013d7983 */ /* 0x000f680000300800 */
[----:B------:R-:W5:Y:S04]  /*1e5b0*/  LDL.LU R59, [R1+0x1c0] ;  /* 0x0001c000013b7983 */ /* 0x000f680000300800 */
[----:B------:R-:W5:Y:S01]  /*1e5c0*/  LDL.LU R58, [R1+0x1a8] ;  /* 0x0001a800013a7983 */ /* 0x000f620000300800 */
[----:B--2---:R-:W-:-:S02]  /*1e5d0*/  SEL R15, R20, R79, !P3 ;  /* 0x0000004f140f7207 */ /* 0x004fc40005800000 */
[----:B---3--:R-:W-:-:S03]  /*1e5e0*/  SEL R7, R20, R77, !P3 ;  /* 0x0000004d14077207 */ /* 0x008fc60005800000 */
[----:B------:R5:W-:Y:S01]  /*1e5f0*/  STL [R1+0x20], R15 ;  /* 0x0000200f01007387 */ /* 0x000be20000100800 */
[----:B----4-:R-:W-:-:S03]  /*1e600*/  SEL R6, R20, R75, !P3 ;  /* 0x0000004b14067207 */ /* 0x010fc60005800000 */
[----:B------:R0:W-:Y:S01]  /*1e610*/  STL [R1+0x1c], R7 ;  /* 0x00001c0701007387 */ /* 0x0001e20000100800 */
[----:B-----5:R-:W-:-:S03]  /*1e620*/  SEL R15, R20, R73, !P3 ;  /* 0x00000049140f7207 */ /* 0x020fc60005800000 */
[----:B------:R2:W-:Y:S01]  /*1e630*/  STL [R1+0x18], R6 ;  /* 0x0000180601007387 */ /* 0x0005e20000100800 */
[----:B0-----:R-:W-:-:S03]  /*1e640*/  SEL R7, R20, R71, !P3 ;  /* 0x0000004714077207 */ /* 0x001fc60005800000 */
[----:B------:R0:W-:Y:S01]  /*1e650*/  STL [R1+0x14], R15 ;  /* 0x0000140f01007387 */ /* 0x0001e20000100800 */
[----:B--2---:R-:W-:-:S03]  /*1e660*/  SEL R6, R20, R69, !P3 ;  /* 0x0000004514067207 */ /* 0x004fc60005800000 */
[----:B------:R2:W-:Y:S01]  /*1e670*/  STL [R1+0x10], R7 ;  /* 0x0000100701007387 */ /* 0x0005e20000100800 */
[----:B0-----:R-:W-:-:S03]  /*1e680*/  SEL R15, R20, R67, !P3 ;  /* 0x00000043140f7207 */ /* 0x001fc60005800000 */
[----:B------:R0:W-:Y:S04]  /*1e690*/  STL [R1+0xc], R6 ;  /* 0x00000c0601007387 */ /* 0x0001e80000100800 */
[----:B------:R3:W-:Y:S04]  /*1e6a0*/  STL [R1+0x8], R15 ;  /* 0x0000080f01007387 */ /* 0x0007e80000100800 */
        /* <DEDUP_REMOVED lines=19> */
[----:B--2---:R-:W-:-:S03]  /*1e7e0*/  SEL R7, R20, R65, !P3 ;  /* 0x0000004114077207 */ /* 0x004fc60005800000 */
[----:B------:R-:W2:Y:S04]  /*1e7f0*/  LDL.LU R69, [R1+0x144] ;  /* 0x0001440001457983 */ /* 0x000ea80000300800 */
[----:B------:R-:W2:Y:S01]  /*1e800*/  LDL.LU R68, [R1+0x148] ;  /* 0x0001480001447983 */ /* 0x000ea20000300800 */
[----:B0-----:R-:W-:-:S03]  /*1e810*/  SEL R6, R20, R63, !P3 ;  /* 0x0000003f14067207 */ /* 0x001fc60005800000 */
[----:B------:R-:W2:Y:S04]  /*1e820*/  LDL.LU R67, [R1+0x14c] ;  /* 0x00014c0001437983 */ /* 0x000ea80000300800 */
[----:B------:R-:W2:Y:S01]  /*1e830*/  LDL.LU R66, [R1+0x154] ;  /* 0x0001540001427983 */ /* 0x000ea20000300800 */
[----:B------:R-:W-:-:S03]  /*1e840*/  SEL R93, R20, R61, !P3 ;  /* 0x0000003d145d7207 */ /* 0x000fc60005800000 */
[----:B------:R-:W2:Y:S04]  /*1e850*/  LDL.LU R65, [R1+0x158] ;  /* 0x0001580001417983 */ /* 0x000ea80000300800 */
[----:B------:R-:W2:Y:S01]  /*1e860*/  LDL.LU R64, [R1+0x15c] ;  /* 0x00015c0001407983 */ /* 0x000ea20000300800 */
[----:B------:R-:W-:-:S03]  /*1e870*/  SEL R92, R20, R59, !P3 ;  /* 0x0000003b145c7207 */ /* 0x000fc60005800000 */
[----:B------:R-:W2:Y:S01]  /*1e880*/  LDL.LU R63, [R1+0x150] ;  /* 0x00015000013f7983 */ /* 0x000ea20000300800 */
[----:B------:R-:W-:-:S03]  /*1e890*/  SEL R91, R20, R58, !P3 ;  /* 0x0000003a145b7207 */ /* 0x000fc60005800000 */
[----:B------:R-:W2:Y:S04]  /*1e8a0*/  LDL.LU R62, [R1+0x140] ;  /* 0x00014000013e7983 */ /* 0x000ea80000300800 */
[----:B------:R-:W2:Y:S04]  /*1e8b0*/  LDL.LU R61, [R1+0x128] ;  /* 0x00012800013d7983 */ /* 0x000ea80000300800 */
[----:B------:R-:W2:Y:S04]  /*1e8c0*/  LDL.LU R60, [R1+0x12c] ;  /* 0x00012c00013c7983 */ /* 0x000ea80000300800 */
[----:B------:R-:W2:Y:S04]  /*1e8d0*/  LDL.LU R59, [R1+0x110] ;  /* 0x00011000013b7983 */ /* 0x000ea80000300800 */
[----:B------:R-:W2:Y:S01]  /*1e8e0*/  LDL.LU R58, [R1+0x108] ;  /* 0x00010800013a7983 */ /* 0x000ea20000300800 */
[----:B---3--:R-:W-:Y:S01]  /*1e8f0*/  SEL R15, R20, R31, !P3 ;  /* 0x0000001f140f7207 */ /* 0x008fe20005800000 */
[----:B------:R-:W-:Y:S01]  /*1e900*/  IMAD R31, R76, UR39, RZ ;  /* 0x000000274c1f7c24 */ /* 0x000fe2000f8e02ff */
[C---:B------:R-:W-:Y:S01]  /*1e910*/  SEL R37, R20.reuse, R37, !P3 ;  /* 0x0000002514257207 */ /* 0x040fe20005800000 */
[----:B------:R0:W-:Y:S01]  /*1e920*/  STL [R1+0x1d94], R20 ;  /* 0x001d941401007387 */ /* 0x0001e20000100800 */
[----:B------:R-:W-:-:S02]  /*1e930*/  SEL R36, R20, R36, !P3 ;  /* 0x0000002414247207 */ /* 0x000fc40005800000 */
[C---:B------:R-:W-:Y:S02]  /*1e940*/  SEL R34, R20.reuse, R34, !P3 ;  /* 0x0000002214227207 */ /* 0x040fe40005800000 */
[C---:B------:R-:W-:Y:S02]  /*1e950*/  SEL R32, R20.reuse, R32, !P3 ;  /* 0x0000002014207207 */ /* 0x040fe40005800000 */
[C---:B------:R-:W-:Y:S02]  /*1e960*/  SEL R30, R20.reuse, R30, !P3 ;  /* 0x0000001e141e7207 */ /* 0x040fe40005800000 */
[C---:B------:R-:W-:Y:S02]  /*1e970*/  SEL R29, R20.reuse, R29, !P3 ;  /* 0x0000001d141d7207 */ /* 0x040fe40005800000 */
[C---:B------:R-:W-:Y:S02]  /*1e980*/  SEL R28, R20.reuse, R28, !P3 ;  /* 0x0000001c141c7207 */ /* 0x040fe40005800000 */
        /* <DEDUP_REMOVED lines=22> */
[----:B------:R-:W-:Y:S01]  /*1eaf0*/  SEL R19, R20, R33, !P3 ;  /* 0x0000002114137207 */ /* 0x000fe20005800000 */
[----:B------:R-:W-:Y:S01]  /*1eb00*/  STL [R1+0x48], R31 ;  /* 0x0000481f01007387 */ /* 0x000fe20000100800 */
[----:B------:R-:W-:Y:S02]  /*1eb10*/  IMAD R8, R8, UR39, RZ ;  /* 0x0000002708087c24 */ /* 0x000fe4000f8e02ff */
[----:B------:R-:W-:-:S02]  /*1eb20*/  IMAD R3, R3, UR39, RZ ;  /* 0x0000002703037c24 */ /* 0x000fc4000f8e02ff */
[----:B------:R-:W-:Y:S02]  /*1eb30*/  IMAD R76, R22, UR39, RZ ;  /* 0x00000027164c7c24 */ /* 0x000fe4000f8e02ff */
[----:B------:R-:W-:Y:S01]  /*1eb40*/  IMAD R22, R38, UR39, RZ ;  /* 0x0000002726167c24 */ /* 0x000fe2000f8e02ff */
[C---:B----4-:R-:W-:Y:S02]  /*1eb50*/  SEL R90, R20.reuse, R90, !P3 ;  /* 0x0000005a145a7207 */ /* 0x050fe40005800000 */
[C---:B-----5:R-:W-:Y:S02]  /*1eb60*/  SEL R89, R20.reuse, R89, !P3 ;  /* 0x0000005914597207 */ /* 0x060fe40005800000 */
        /* <DEDUP_REMOVED lines=17> */
[C---:B--2---:R-:W-:Y:S02]  /*1ec80*/  SEL R69, R20.reuse, R69, !P3 ;  /* 0x0000004514457207 */ /* 0x044fe40005800000 */
        /* <DEDUP_REMOVED lines=10> */
[----:B------:R-:W-:Y:S01]  /*1ed30*/  SEL R58, R20, R58, !P3 ;  /* 0x0000003a143a7207 */ /* 0x000fe20005800000 */
[----:B0-----:R-:W-:-:S05]  /*1ed40*/  IMAD R20, R74, UR39, RZ ;  /* 0x000000274a147c24 */ /* 0x001fca000f8e02ff */
[----:B------:R0:W-:Y:S04]  /*1ed50*/  STL [R1+0x70], R20 ;  /* 0x0000701401007387 */ /* 0x0001e80000100800 */
[----:B------:R-:W-:Y:S01]  /*1ed60*/  STL [R1+0x44], R8 ;  /* 0x0000440801007387 */ /* 0x000fe20000100800 */
[----:B0-----:R-:W-:Y:S02]  /*1ed70*/  IMAD R20, R2, UR39, RZ ;  /* 0x0000002702147c24 */ /* 0x001fe4000f8e02ff */
[----:B------:R-:W-:Y:S02]  /*1ed80*/  IMAD R2, R0, UR39, RZ ;  /* 0x0000002700027c24 */ /* 0x000fe4000f8e02ff */
[----:B------:R-:W-:Y:S01]  /*1ed90*/  IMAD R0, R37, UR39, RZ ;  /* 0x0000002725007c24 */ /* 0x000fe2000f8e02ff */
[----:B------:R-:W-:Y:S04]  /*1eda0*/  STL [R1+0x6c], R3 ;  /* 0x00006c0301007387 */ /* 0x000fe80000100800 */
[----:B------:R0:W-:Y:S04]  /*1edb0*/  STL [R1+0x1dc4], R0 ;  /* 0x001dc40001007387 */ /* 0x0001e80000100800 */
[----:B------:R2:W-:Y:S01]  /*1edc0*/  STL [R1+0x40], R2 ;  /* 0x0000400201007387 */ /* 0x0005e20000100800 */
[----:B------:R-:W-:-:S02]  /*1edd0*/  IMAD R74, R28, UR39, RZ ;  /* 0x000000271c4a7c24 */ /* 0x000fc4000f8e02ff */
[----:B0-----:R-:W-:Y:S02]  /*1ede0*/  IMAD R0, R32, UR39, RZ ;  /* 0x0000002720007c24 */ /* 0x001fe4000f8e02ff */
[----:B--2---:R-:W-:-:S05]  /*1edf0*/  IMAD R2, R34, UR39, RZ ;  /* 0x0000002722027c24 */ /* 0x004fca000f8e02ff */
[----:B------:R-:W-:Y:S04]  /*1ee00*/  STL [R1+0x3c], R2 ;  /* 0x00003c0201007387 */ /* 0x000fe80000100800 */
[----:B------:R0:W-:Y:S04]  /*1ee10*/  STL [R1+0x64], R0 ;  /* 0x0000640001007387 */ /* 0x0001e80000100800 */
[----:B------:R2:W-:Y:S01]  /*1ee20*/  STL [R1+0x1dbc], R74 ;  /* 0x001dbc4a01007387 */ /* 0x0005e20000100800 */
[----:B0-----:R-:W-:-:S03]  /*1ee30*/  IMAD R0, R25, UR39, RZ ;  /* 0x0000002719007c24 */ /* 0x001fc6000f8e02ff */
[----:B--2---:R-:W2:Y:S01]  /*1ee40*/  LDL.LU R74, [R1+0xc] ;  /* 0x00000c00014a7983 */ /* 0x004ea20000300800 */
[----:B------:R-:W-:-:S03]  /*1ee50*/  IMAD R2, R39, UR39, RZ ;  /* 0x0000002727027c24 */ /* 0x000fc6000f8e02ff */
[----:B------:R-:W3:Y:S04]  /*1ee60*/  LDL.LU R37, [R1+0x8] ;  /* 0x0000080001257983 */ /* 0x000ee80000300800 */
[----:B------:R-:W-:Y:S04]  /*1ee70*/  STL [R1+0x5c], R0 ;  /* 0x00005c0001007387 */ /* 0x000fe80000100800 */
[----:B------:R0:W-:Y:S04]  /*1ee80*/  STL [R1+0x1db4], R76 ;  /* 0x001db44c01007387 */ /* 0x0001e80000100800 */
[----:B0-----:R-:W4:Y:S04]  /*1ee90*/  LDL.LU R76, [R1+0x10] ;  /* 0x00001000014c7983 */ /* 0x001f280000300800 */
[----:B------:R-:W5:Y:S04]  /*1eea0*/  LDL.LU R39, [R1+0x14] ;  /* 0x0000140001277983 */ /* 0x000f680000300800 */
[----:B------:R-:W2:Y:S01]  /*1eeb0*/  LDL.LU R38, [R1+0x18] ;  /* 0x0000180001267983 */ /* 0x000ea20000300800 */
[----:B------:R-:W-:-:S02]  /*1eec0*/  IMAD R33, R9, UR39, RZ ;  /* 0x0000002709217c24 */ /* 0x000fc4000f8e02ff */
[----:B------:R-:W-:Y:S02]  /*1eed0*/  IMAD R32, R27, UR39, RZ ;  /* 0x000000271b207c24 */ /* 0x000fe4000f8e02ff */
[----:B------:R-:W-:Y:S02]  /*1eee0*/  IMAD R9, R26, UR39, RZ ;  /* 0x000000271a097c24 */ /* 0x000fe4000f8e02ff */
[----:B------:R-:W-:Y:S02]  /*1eef0*/  IMAD R27, R48, UR39, RZ ;  /* 0x00000027301b7c24 */ /* 0x000fe4000f8e02ff */
[----:B------:R-:W-:Y:S02]  /*1ef00*/  IMAD R26, R46, UR39, RZ ;  /* 0x000000272e1a7c24 */ /* 0x000fe4000f8e02ff */
[----:B------:R-:W-:Y:S02]  /*1ef10*/  IMAD R25, R44, UR39, RZ ;  /* 0x000000272c197c24 */ /* 0x000fe4000f8e02ff */
[----:B------:R-:W-:-:S02]  /*1ef20*/  IMAD R3, R23, UR39, RZ ;  /* 0x0000002717037c24 */ /* 0x000fc4000f8e02ff */
[----:B------:R-:W-:Y:S02]  /*1ef30*/  IMAD R0, R41, UR39, RZ ;  /* 0x0000002729007c24 */ /* 0x000fe4000f8e02ff */
[----:B------:R-:W5:Y:S01]  /*1ef40*/  LDL.LU R41, [R1+0x20] ;  /* 0x0000200001297983 */ /* 0x000f620000300800 */
[----:B------:R-:W-:-:S03]  /*1ef50*/  IMAD R23, R40, UR39, RZ ;  /* 0x0000002728177c24 */ /* 0x000fc6000f8e02ff */
[----:B------:R-:W5:Y:S01]  /*1ef60*/  LDL.LU R40, [R1+0x1c] ;  /* 0x00001c0001287983 */ /* 0x000f620000300800 */
[----:B------:R-:W-:Y:S02]  /*1ef70*/  IMAD R31, R24, UR39, RZ ;  /* 0x00000027181f7c24 */ /* 0x000fe4000f8e02ff */
[----:B------:R-:W-:Y:S02]  /*1ef80*/  IMAD R24, R42, UR39, RZ ;  /* 0x000000272a187c24 */ /* 0x000fe4000f8e02ff */
[----:B------:R-:W-:Y:S01]  /*1ef90*/  IMAD R42, R6, UR69, RZ ;  /* 0x00000045062a7c24 */ /* 0x000fe2000f8e02ff */
[----:B------:R-:W0:Y:S01]  /*1efa0*/  LDCU UR69, c[0x0][0x3b0] ;  /* 0x00007600ff4577ac */ /* 0x000e220008000800 */
[----:B---3--:R-:W-:Y:S01]  /*1efb0*/  IMAD R44, R37, UR71, RZ ;  /* 0x00000047252c7c24 */ /* 0x008fe2000f8e02ff */
[----:B------:R-:W3:Y:S01]  /*1efc0*/  LDCU UR71, c[0x0][0x3b0] ;  /* 0x00007600ff4777ac */ /* 0x000ee20008000800 */
[----:B------:R-:W-:Y:S02]  /*1efd0*/  IMAD R37, R7, UR70, RZ ;  /* 0x0000004607257c24 */ /* 0x000fe4000f8e02ff */
[----:B------:R-:W-:Y:S01]  /*1efe0*/  IMAD R4, R4, UR39, RZ ;  /* 0x0000002704047c24 */ /* 0x000fe2000f8e02ff */
[----:B------:R-:W0:Y:S01]  /*1eff0*/  LDCU UR70, c[0x0][0x3b0] ;  /* 0x00007600ff4677ac */ /* 0x000e220008000800 */
[----:B----4-:R-:W-:Y:S01]  /*1f000*/  IMAD R46, R76, UR73, RZ ;  /* 0x000000494c2e7c24 */ /* 0x010fe2000f8e02ff */
[----:B------:R-:W4:Y:S01]  /*1f010*/  LDCU UR73, c[0x0][0x3b0] ;  /* 0x00007600ff4977ac */ /* 0x000f220008000800 */
[----:B--2---:R-:W-:Y:S01]  /*1f020*/  IMAD R48, R38, UR75, RZ ;  /* 0x0000004b26307c24 */ /* 0x004fe2000f8e02ff */
[----:B------:R-:W2:Y:S04]  /*1f030*/  LDCU UR75, c[0x0][0x3b0] ;  /* 0x00007600ff4b77ac */ /* 0x000ea80008000800 */
[----:B------:R-:W-:Y:S04]  /*1f040*/  STL [R1+0x1dc8], R48 ;  /* 0x001dc83001007387 */ /* 0x000fe80000100800 */
[----:B------:R-:W-:Y:S04]  /*1f050*/  STL [R1+0x1dcc], R46 ;  /* 0x001dcc2e01007387 */ /* 0x000fe80000100800 */
[----:B------:R-:W-:Y:S04]  /*1f060*/  STL [R1+0x1dd0], R44 ;  /* 0x001dd02c01007387 */ /* 0x000fe80000100800 */
[----:B------:R-:W2:Y:S04]  /*1f070*/  LDL.LU R7, [R1+0x1dec] ;  /* 0x001dec0001077983 */ /* 0x000ea80000300800 */
[----:B------:R-:W3:Y:S01]  /*1f080*/  LDL.LU R6, [R1+0x1de8] ;  /* 0x001de80001067983 */ /* 0x000ee20000300800 */
[----:B------:R-:W-:Y:S01]  /*1f090*/  IMAD R92, R92, UR67, RZ ;  /* 0x000000435c5c7c24 */ /* 0x000fe2000f8e02ff */
[----:B------:R-:W0:Y:S01]  /*1f0a0*/  LDCU UR67, c[0x0][0x3b0] ;  /* 0x00007600ff4377ac */ /* 0x000e220008000800 */
[----:B------:R-:W-:Y:S01]  /*1f0b0*/  IMAD R90, R90, UR65, RZ ;  /* 0x000000415a5a7c24 */ /* 0x000fe2000f8e02ff */
[----:B------:R2:W-:Y:S01]  /*1f0c0*/  STL [R1+0x1dd4], R42 ;  /* 0x001dd42a01007387 */ /* 0x0005e20000100800 */
[----:B------:R-:W-:Y:S01]  /*1f0d0*/  IMAD R88, R88, UR63, RZ ;  /* 0x0000003f58587c24 */ /* 0x000fe2000f8e02ff */
[----:B------:R-:W0:Y:S01]  /*1f0e0*/  LDCU UR63, c[0x0][0x3b0] ;  /* 0x00007600ff3f77ac */ /* 0x000e220008000800 */
[----:B------:R-:W-:Y:S01]  /*1f0f0*/  IMAD R86, R86, UR17, RZ ;  /* 0x0000001156567c24 */ /* 0x000fe2000f8e02ff */
[----:B------:R-:W-:Y:S01]  /*1f100*/  STL [R1+0x1dd8], R92 ;  /* 0x001dd85c01007387 */ /* 0x000fe20000100800 */
[----:B------:R-:W-:Y:S01]  /*1f110*/  IMAD R36, R36, UR39, RZ ;  /* 0x0000002724247c24 */ /* 0x000fe2000f8e02ff */
[----:B------:R-:W0:Y:S02]  /*1f120*/  LDCU UR65, c[0x0][0x3b0] ;  /* 0x00007600ff4177ac */ /* 0x000e240008000800 */
[----:B------:R-:W-:Y:S01]  /*1f130*/  STL [R1+0x1ddc], R90 ;  /* 0x001ddc5a01007387 */ /* 0x000fe20000100800 */
[----:B------:R-:W-:Y:S01]  /*1f140*/  IMAD R34, R30, UR39, RZ ;  /* 0x000000271e227c24 */ /* 0x000fe2000f8e02ff */
[----:B------:R-:W0:Y:S02]  /*1f150*/  LDCU UR17, c[0x0][0x3b0] ;  /* 0x00007600ff1177ac */ /* 0x000e240008000800 */
[----:B------:R-:W-:Y:S04]  /*1f160*/  STL [R1+0x1de0], R88 ;  /* 0x001de05801007387 */ /* 0x000fe80000100800 */
[----:B------:R-:W-:Y:S01]  /*1f170*/  STL [R1+0x1de4], R86 ;  /* 0x001de45601007387 */ /* 0x000fe20000100800 */
[----:B------:R-:W-:Y:S01]  /*1f180*/  IMAD R21, R21, UR39, RZ ;  /* 0x0000002715157c24 */ /* 0x000fe2000f8e02ff */
[----:B--2---:R-:W-:-:S05]  /*1f190*/  IADD3 R42, P4, PT, R4, R7, RZ ;  /* 0x00000007042a7210 */ /* 0x004fca0007f9e0ff */
[----:B------:R2:W-:Y:S01]  /*1f1a0*/  STL [R1+0x5c0], R42 ;  /* 0x0005c02a01007387 */ /* 0x0005e20000100800 */
[----:B---3--:R-:W-:Y:S02]  /*1f1b0*/  LEA.HI.X.SX32 R44, R4, R6, 0x1, P4 ;  /* 0x00000006042c7211 */ /* 0x008fe400020f0eff */
[-C--:B------:R-:W-:Y:S02]  /*1f1c0*/  IADD3 R4, P6, PT, R20, R7.reuse, RZ ;  /* 0x0000000714047210 */ /* 0x080fe40007fde0ff */
[----:B--2---:R-:W-:-:S05]  /*1f1d0*/  IADD3 R42, P5, PT, R33, R7, RZ ;  /* 0x00000007212a7210 */ /* 0x004fca0007fbe0ff */
[----:B------:R2:W-:Y:S01]  /*1f1e0*/  STL [R1+0x620], R42 ;  /* 0x0006202a01007387 */ /* 0x0005e20000100800 */
[----:B------:R-:W-:-:S03]  /*1f1f0*/  LEA.HI.X.SX32 R33, R33, R6, 0x1, P5 ;  /* 0x0000000621217211 */ /* 0x000fc600028f0eff */
[----:B------:R-:W-:Y:S01]  /*1f200*/  STL [R1+0x5bc], R44 ;  /* 0x0005bc2c01007387 */ /* 0x000fe20000100800 */
[----:B------:R-:W-:-:S03]  /*1f210*/  LEA.HI.X.SX32 R20, R20, R6, 0x1, P6 ;  /* 0x0000000614147211 */ /* 0x000fc600030f0eff */
[----:B------:R3:W-:Y:S01]  /*1f220*/  STL [R1+0x660], R4 ;  /* 0x0006600401007387 */ /* 0x0007e20000100800 */
[----:B--2---:R-:W-:-:S05]  /*1f230*/  IADD3 R42, P4, PT, R36, R7, RZ ;  /* 0x00000007242a7210 */ /* 0x004fca0007f9e0ff */
[----:B------:R-:W-:Y:S01]  /*1f240*/  STL [R1+0x11d0], R42 ;  /* 0x0011d02a01007387 */ /* 0x000fe20000100800 */
[----:B---3--:R-:W-:-:S03]  /*1f250*/  IADD3 R4, P5, PT, R34, R7, RZ ;  /* 0x0000000722047210 */ /* 0x008fc60007fbe0ff */
[----:B------:R2:W-:Y:S04]  /*1f260*/  STL [R1+0x61c], R33 ;  /* 0x00061c2101007387 */ /* 0x0005e80000100800 */
[----:B------:R3:W-:Y:S04]  /*1f270*/  STL [R1+0x11e8], R4 ;  /* 0x0011e80401007387 */ /* 0x0007e80000100800 */
[----:B------:R0:W-:Y:S01]  /*1f280*/  STL [R1+0x65c], R20 ;  /* 0x00065c1401007387 */ /* 0x0001e20000100800 */
[----:B--2---:R-:W-:Y:S02]  /*1f290*/  IADD3 R33, P6, PT, R32, R7, RZ ;  /* 0x0000000720217210 */ /* 0x004fe40007fde0ff */
[----:B---3--:R-:W-:-:S03]  /*1f2a0*/  LEA.HI.X.SX32 R4, R36, R6, 0x1, P4 ;  /* 0x0000000624047211 */ /* 0x008fc600020f0eff */
[----:B------:R2:W-:Y:S01]  /*1f2b0*/  STL [R1+0x1200], R33 ;  /* 0x0012002101007387 */ /* 0x0005e20000100800 */
[----:B0-----:R-:W-:-:S03]  /*1f2c0*/  IADD3 R20, P4, PT, R31, R7, RZ ;  /* 0x000000071f147210 */ /* 0x001fc60007f9e0ff */
[----:B------:R0:W-:Y:S04]  /*1f2d0*/  STL [R1+0x11cc], R4 ;  /* 0x0011cc0401007387 */ /* 0x0001e80000100800 */
[----:B------:R3:W-:Y:S01]  /*1f2e0*/  STL [R1+0x1218], R20 ;  /* 0x0012181401007387 */ /* 0x0007e20000100800 */
[----:B--2---:R-:W-:Y:S02]  /*1f2f0*/  LEA.HI.X.SX32 R33, R34, R6, 0x1, P5 ;  /* 0x0000000622217211 */ /* 0x004fe400028f0eff */
[----:B0-----:R-:W-:-:S03]  /*1f300*/  IADD3 R4, P5, PT, R21, R7, RZ ;  /* 0x0000000715047210 */ /* 0x001fc60007fbe0ff */
[----:B------:R-:W-:Y:S01]  /*1f310*/  STL [R1+0x11e4], R33 ;  /* 0x0011e42101007387 */ /* 0x000fe20000100800 */
[----:B---3--:R-:W-:-:S03]  /*1f320*/  LEA.HI.X.SX32 R20, R32, R6, 0x1, P6 ;  /* 0x0000000620147211 */ /* 0x008fc600030f0eff */
[----:B------:R0:W-:Y:S01]  /*1f330*/  STL [R1+0x1230], R4 ;  /* 0x0012300401007387 */ /* 0x0001e20000100800 */
[----:B------:R-:W-:-:S03]  /*1f340*/  IADD3 R32, P6, PT, R22, R7, RZ ;  /* 0x0000000716207210 */ /* 0x000fc60007fde0ff */
[----:B------:R2:W-:Y:S01]  /*1f350*/  STL [R1+0x11fc], R20 ;  /* 0x0011fc1401007387 */ /* 0x0005e20000100800 */
[-C--:B0-----:R-:W-:Y:S02]  /*1f360*/  LEA.HI.X.SX32 R4, R31, R6.reuse, 0x1, P4 ;  /* 0x000000061f047211 */ /* 0x081fe400020f0eff */
[----:B------:R-:W-:Y:S01]  /*1f370*/  IADD3 R31, P4, PT, R23, R7, RZ ;  /* 0x00000007171f7210 */ /* 0x000fe20007f9e0ff */
[----:B--2---:R-:W2:Y:S01]  /*1f380*/  LDL.LU R20, [R1+0x19c] ;  /* 0x00019c0001147983 */ /* 0x004ea20000300800 */
[----:B------:R-:W-:-:S03]  /*1f390*/  LEA.HI.X.SX32 R21, R21, R6, 0x1, P5 ;  /* 0x0000000615157211 */ /* 0x000fc600028f0eff */
[----:B------:R-:W-:Y:S01]  /*1f3a0*/  STL [R1+0x1240], R32 ;  /* 0x0012402001007387 */ /* 0x000fe20000100800 */
[----:B------:R-:W-:-:S03]  /*1f3b0*/  LEA.HI.X.SX32 R22, R22, R6, 0x1, P6 ;  /* 0x0000000616167211 */ /* 0x000fc600030f0eff */
[----:B------:R0:W-:Y:S04]  /*1f3c0*/  STL [R1+0x1214], R4 ;  /* 0x0012140401007387 */ /* 0x0001e80000100800 */
[----:B------:R-:W-:Y:S04]  /*1f3d0*/  STL [R1+0x1250], R31 ;  /* 0x0012501f01007387 */ /* 0x000fe80000100800 */
[----:B------:R-:W3:Y:S01]  /*1f3e0*/  LDL.LU R34, [R1+0x198] ;  /* 0x0001980001227983 */ /* 0x000ee20000300800 */
[----:B0-----:R-:W-:-:S03]  /*1f3f0*/  IADD3 R4, P5, PT, R24, R7, RZ ;  /* 0x0000000718047210 */ /* 0x001fc60007fbe0ff */
[----:B------:R0:W-:Y:S04]  /*1f400*/  STL [R1+0x122c], R21 ;  /* 0x00122c1501007387 */ /* 0x0001e80000100800 */
[----:B------:R1:W-:Y:S04]  /*1f410*/  STL [R1+0x1260], R4 ;  /* 0x0012600401007387 */ /* 0x0003e80000100800 */
[----:B------:R4:W-:Y:S04]  /*1f420*/  STL [R1+0x123c], R22 ;  /* 0x00123c1601007387 */ /* 0x0009e80000100800 */
[----:B------:R-:W5:Y:S01]  /*1f430*/  LDL.LU R36, [R1+0x194] ;  /* 0x0001940001247983 */ /* 0x000f620000300800 */
[----:B0-----:R-:W-:-:S02]  /*1f440*/  IADD3 R21, P6, PT, R25, R7, RZ ;  /* 0x0000000719157210 */ /* 0x001fc40007fde0ff */
[----:B-1----:R-:W-:Y:S02]  /*1f450*/  LEA.HI.X.SX32 R4, R23, R6, 0x1, P4 ;  /* 0x0000000617047211 */ /* 0x002fe400020f0eff */
[----:B----4-:R-:W-:Y:S01]  /*1f460*/  IADD3 R22, P4, PT, R26, R7, RZ ;  /* 0x000000071a167210 */ /* 0x010fe20007f9e0ff */
[----:B------:R0:W-:Y:S01]  /*1f470*/  STL [R1+0x1270], R21 ;  /* 0x0012701501007387 */ /* 0x0001e20000100800 */
[----:B------:R-:W-:-:S03]  /*1f480*/  IMAD R28, R50, UR39, RZ ;  /* 0x00000027321c7c24 */ /* 0x000fc6000f8e02ff */
[----:B------:R1:W-:Y:S04]  /*1f490*/  STL [R1+0x124c], R4 ;  /* 0x00124c0401007387 */ /* 0x0003e80000100800 */
[----:B------:R4:W-:Y:S01]  /*1f4a0*/  STL [R1+0x1280], R22 ;  /* 0x0012801601007387 */ /* 0x0009e20000100800 */
[----:B0-----:R-:W-:-:S03]  /*1f4b0*/  LEA.HI.X.SX32 R21, R24, R6, 0x1, P5 ;  /* 0x0000000618157211 */ /* 0x001fc600028f0eff */
[----:B------:R-:W5:Y:S01]  /*1f4c0*/  LDL.LU R33, [R1+0x120] ;  /* 0x0001200001217983 */ /* 0x000f620000300800 */
[----:B-1----:R-:W-:-:S03]  /*1f4d0*/  IADD3 R4, P5, PT, R27, R7, RZ ;  /* 0x000000071b047210 */ /* 0x002fc60007fbe0ff */
[----:B------:R0:W-:Y:S01]  /*1f4e0*/  STL [R1+0x125c], R21 ;  /* 0x00125c1501007387 */ /* 0x0001e20000100800 */
[----:B----4-:R-:W-:-:S03]  /*1f4f0*/  LEA.HI.X.SX32 R22, R25, R6, 0x1, P6 ;  /* 0x0000000619167211 */ /* 0x010fc600030f0eff */
[----:B------:R1:W-:Y:S01]  /*1f500*/  STL [R1+0x1290], R4 ;  /* 0x0012900401007387 */ /* 0x0003e20000100800 */
[----:B------:R-:W-:Y:S01]  /*1f510*/  IMAD R8, R29, UR39, RZ ;  /* 0x000000271d087c24 */ /* 0x000fe2000f8e02ff */
[----:B0-----:R-:W-:Y:S02]  /*1f520*/  IADD3 R21, P6, PT, R28, R7, RZ ;  /* 0x000000071c157210 */ /* 0x001fe40007fde0ff */
[----:B-1----:R-:W4:Y:S01]  /*1f530*/  LDL.LU R4, [R1+0x118] ;  /* 0x0001180001047983 */ /* 0x002f220000300800 */
[----:B------:R-:W-:-:S03]  /*1f540*/  IMAD R29, R52, UR39, RZ ;  /* 0x00000027341d7c24 */ /* 0x000fc6000f8e02ff */
[----:B------:R0:W-:Y:S04]  /*1f550*/  STL [R1+0x126c], R22 ;  /* 0x00126c1601007387 */ /* 0x0001e80000100800 */
[----:B------:R-:W4:Y:S04]  /*1f560*/  LDL.LU R86, [R1+0x10c] ;  /* 0x00010c0001567983 */ /* 0x000f280000300800 */
[----:B------:R1:W-:Y:S01]  /*1f570*/  STL [R1+0x12a0], R21 ;  /* 0x0012a01501007387 */ /* 0x0003e20000100800 */
[----:B0-----:R-:W-:-:S03]  /*1f580*/  LEA.HI.X.SX32 R22, R26, R6, 0x1, P4 ;  /* 0x000000061a167211 */ /* 0x001fc600020f0eff */
[----:B------:R-:W4:Y:S01]  /*1f590*/  LDL.LU R88, [R1+0x104] ;  /* 0x0001040001587983 */ /* 0x000f220000300800 */
[----:B------:R-:W-:-:S03]  /*1f5a0*/  IMAD R54, R54, UR39, RZ ;  /* 0x0000002736367c24 */ /* 0x000fc6000f8e02ff */
[----:B------:R0:W-:Y:S01]  /*1f5b0*/  STL [R1+0x127c], R22 ;  /* 0x00127c1601007387 */ /* 0x0001e20000100800 */
[----:B-1----:R-:W-:-:S03]  /*1f5c0*/  IADD3 R21, P4, PT, R29, R7, RZ ;  /* 0x000000071d157210 */ /* 0x002fc60007f9e0ff */
[----:B------:R-:W4:Y:S01]  /*1f5d0*/  LDL.LU R90, [R1+0x100] ;  /* 0x00010000015a7983 */ /* 0x000f220000300800 */
[----:B0-----:R-:W-:-:S03]  /*1f5e0*/  LEA.HI.X.SX32 R22, R27, R6, 0x1, P5 ;  /* 0x000000061b167211 */ /* 0x001fc600028f0eff */
[----:B------:R0:W-:Y:S01]  /*1f5f0*/  STL [R1+0x12b0], R21 ;  /* 0x0012b01501007387 */ /* 0x0001e20000100800 */
[----:B------:R-:W-:-:S03]  /*1f600*/  IMAD R30, R56, UR39, RZ ;  /* 0x00000027381e7c24 */ /* 0x000fc6000f8e02ff */
[----:B------:R-:W4:Y:S04]  /*1f610*/  LDL.LU R92, [R1+0xfc] ;  /* 0x0000fc00015c7983 */ /* 0x000f280000300800 */
[----:B------:R1:W-:Y:S01]  /*1f620*/  STL [R1+0x128c], R22 ;  /* 0x00128c1601007387 */ /* 0x0003e20000100800 */
[----:B0-----:R-:W-:-:S03]  /*1f630*/  IADD3 R21, P5, PT, R54, R7, RZ ;  /* 0x0000000736157210 */ /* 0x001fc60007fbe0ff */
[----:B------:R-:W4:Y:S04]  /*1f640*/  LDL.LU R42, [R1+0xf4] ;  /* 0x0000f400012a7983 */ /* 0x000f280000300800 */
[----:B------:R0:W-:Y:S01]  /*1f650*/  STL [R1+0x12c0], R21 ;  /* 0x0012c01501007387 */ /* 0x0001e20000100800 */
[----:B-1----:R-:W-:-:S03]  /*1f660*/  LEA.HI.X.SX32 R22, R28, R6, 0x1, P6 ;  /* 0x000000061c167211 */ /* 0x002fc600030f0eff */
[----:B------:R-:W4:Y:S01]  /*1f670*/  LDL.LU R44, [R1+0xec] ;  /* 0x0000ec00012c7983 */ /* 0x000f220000300800 */
[----:B0-----:R-:W-:-:S03]  /*1f680*/  IADD3 R21, P6, PT, R30, R7, RZ ;  /* 0x000000071e157210 */ /* 0x001fc60007fde0ff */
[----:B------:R0:W-:Y:S04]  /*1f690*/  STL [R1+0x129c], R22 ;  /* 0x00129c1601007387 */ /* 0x0001e80000100800 */
[----:B------:R-:W4:Y:S04]  /*1f6a0*/  LDL.LU R46, [R1+0xe8] ;  /* 0x0000e800012e7983 */ /* 0x000f280000300800 */
[----:B------:R-:W-:Y:S01]  /*1f6b0*/  STL [R1+0x12d0], R21 ;  /* 0x0012d01501007387 */ /* 0x000fe20000100800 */
[----:B0-----:R-:W-:-:S03]  /*1f6c0*/  LEA.HI.X.SX32 R22, R29, R6, 0x1, P4 ;  /* 0x000000061d167211 */ /* 0x001fc600020f0eff */
[----:B------:R-:W4:Y:S04]  /*1f6d0*/  LDL.LU R48, [R1+0xdc] ;  /* 0x0000dc0001307983 */ /* 0x000f280000300800 */
[----:B------:R0:W-:Y:S04]  /*1f6e0*/  STL [R1+0x12ac], R22 ;  /* 0x0012ac1601007387 */ /* 0x0001e80000100800 */
[----:B------:R-:W4:Y:S01]  /*1f6f0*/  LDL.LU R56, [R1+0xd8] ;  /* 0x0000d80001387983 */ /* 0x000f220000300800 */
[----:B0-----:R-:W-:Y:S01]  /*1f700*/  LEA.HI.X.SX32 R22, R54, R6, 0x1, P5 ;  /* 0x0000000636167211 */ /* 0x001fe200028f0eff */
[----:B------:R-:W-:Y:S01]  /*1f710*/  IMAD R38, R74, UR72, RZ ;  /* 0x000000484a267c24 */ /* 0x000fe2000f8e02ff */
[----:B------:R-:W0:Y:S01]  /*1f720*/  LDCU UR72, c[0x0][0x3b0] ;  /* 0x00007600ff4877ac */ /* 0x000e220008000800 */
[----:B--2---:R-:W-:-:S05]  /*1f730*/  IADD3 R21, P4, PT, R20, R7, RZ ;  /* 0x0000000714157210 */ /* 0x004fca0007f9e0ff */
[----:B------:R3:W-:Y:S04]  /*1f740*/  STL [R1+0x12e0], R21 ;  /* 0x0012e01501007387 */ /* 0x0007e80000100800 */
[----:B------:R-:W2:Y:S04]  /*1f750*/  LDL.LU R52, [R1+0xd4] ;  /* 0x0000d40001347983 */ /* 0x000ea80000300800 */
[----:B------:R1:W-:Y:S01]  /*1f760*/  STL [R1+0x12bc], R22 ;  /* 0x0012bc1601007387 */ /* 0x0003e20000100800 */
[----:B---3--:R-:W-:-:S03]  /*1f770*/  IADD3 R21, P5, PT, R34, R7, RZ ;  /* 0x0000000722157210 */ /* 0x008fc60007fbe0ff */
[----:B------:R-:W3:Y:S04]  /*1f780*/  LDL.LU R50, [R1+0xd0] ;  /* 0x0000d00001327983 */ /* 0x000ee80000300800 */
[----:B------:R5:W-:Y:S01]  /*1f790*/  STL [R1+0x12f0], R21 ;  /* 0x0012f01501007387 */ /* 0x000be20000100800 */
[----:B-1----:R-:W-:-:S03]  /*1f7a0*/  LEA.HI.X.SX32 R22, R30, R6, 0x1, P6 ;  /* 0x000000061e167211 */ /* 0x002fc600030f0eff */
[----:B------:R-:W3:Y:S04]  /*1f7b0*/  LDL.LU R76, [R1+0xa0] ;  /* 0x0000a000014c7983 */ /* 0x000ee80000300800 */
[----:B------:R1:W-:Y:S01]  /*1f7c0*/  STL [R1+0x12cc], R22 ;  /* 0x0012cc1601007387 */ /* 0x0003e20000100800 */
[----:B-----5:R-:W-:-:S03]  /*1f7d0*/  IADD3 R21, P6, PT, R36, R7, RZ ;  /* 0x0000000724157210 */ /* 0x020fc60007fde0ff */
[----:B------:R-:W5:Y:S04]  /*1f7e0*/  LDL.LU R74, [R1+0x50] ;  /* 0x00005000014a7983 */ /* 0x000f680000300800 */
[----:B------:R0:W-:Y:S01]  /*1f7f0*/  STL [R1+0x1300], R21 ;  /* 0x0013001501007387 */ /* 0x0001e20000100800 */
[----:B-1----:R-:W-:-:S03]  /*1f800*/  LEA.HI.X.SX32 R22, R20, R6, 0x1, P4 ;  /* 0x0000000614167211 */ /* 0x002fc600020f0eff */
[----:B------:R-:W5:Y:S01]  /*1f810*/  LDL.LU R20, [R1+0x4c] ;  /* 0x00004c0001147983 */ /* 0x000f620000300800 */
[----:B------:R-:W-:-:S03]  /*1f820*/  LEA.HI.X.SX32 R23, R34, R6, 0x1, P5 ;  /* 0x0000000622177211 */ /* 0x000fc600028f0eff */
[----:B------:R-:W-:Y:S01]  /*1f830*/  STL [R1+0x12dc], R22 ;  /* 0x0012dc1601007387 */ /* 0x000fe20000100800 */
[----:B0-----:R-:W-:-:S05]  /*1f840*/  IADD3 R21, P4, PT, R33, R7, RZ ;  /* 0x0000000721157210 */ /* 0x001fca0007f9e0ff */
[----:B------:R0:W-:Y:S04]  /*1f850*/  STL [R1+0x1310], R21 ;  /* 0x0013101501007387 */ /* 0x0001e80000100800 */
[----:B------:R1:W-:Y:S01]  /*1f860*/  STL [R1+0x12ec], R23 ;  /* 0x0012ec1701007387 */ /* 0x0003e20000100800 */
[----:B0-----:R-:W-:Y:S02]  /*1f870*/  LEA.HI.X.SX32 R21, R36, R6, 0x1, P6 ;  /* 0x0000000624157211 */ /* 0x001fe400030f0eff */
[----:B----4-:R-:W-:-:S05]  /*1f880*/  IADD3 R22, P5, PT, R4, R7, RZ ;  /* 0x0000000704167210 */ /* 0x010fca0007fbe0ff */
[----:B------:R0:W-:Y:S01]  /*1f890*/  STL [R1+0x1320], R22 ;  /* 0x0013201601007387 */ /* 0x0001e20000100800 */
[----:B-1----:R-:W-:-:S03]  /*1f8a0*/  IADD3 R23, P6, PT, R86, R7, RZ ;  /* 0x0000000756177210 */ /* 0x002fc60007fde0ff */
[----:B------:R1:W-:Y:S01]  /*1f8b0*/  STL [R1+0x12fc], R21 ;  /* 0x0012fc1501007387 */ /* 0x0003e20000100800 */
[-C--:B------:R-:W-:Y:S02]  /*1f8c0*/  LEA.HI.X.SX32 R4, R4, R6.reuse, 0x1, P5 ;  /* 0x0000000604047211 */ /* 0x080fe400028f0eff */
[----:B0-----:R-:W-:Y:S01]  /*1f8d0*/  LEA.HI.X.SX32 R22, R33, R6, 0x1, P4 ;  /* 0x0000000621167211 */ /* 0x001fe200020f0eff */
[----:B------:R-:W-:Y:S01]  /*1f8e0*/  STL [R1+0x1330], R23 ;  /* 0x0013301701007387 */ /* 0x000fe20000100800 */
[----:B-1----:R-:W-:-:S03]  /*1f8f0*/  IADD3 R21, P4, PT, R88, R7, RZ ;  /* 0x0000000758157210 */ /* 0x002fc60007f9e0ff */
[----:B------:R0:W-:Y:S04]  /*1f900*/  STL [R1+0x130c], R22 ;  /* 0x00130c1601007387 */ /* 0x0001e80000100800 */
[----:B------:R1:W-:Y:S01]  /*1f910*/  STL [R1+0x1340], R21 ;  /* 0x0013401501007387 */ /* 0x0003e20000100800 */
[----:B0-----:R-:W-:-:S03]  /*1f920*/  IADD3 R22, P5, PT, R90, R7, RZ ;  /* 0x000000075a167210 */ /* 0x001fc60007fbe0ff */
[----:B------:R0:W-:Y:S01]  /*1f930*/  STL [R1+0x131c], R4 ;  /* 0x00131c0401007387 */ /* 0x0001e20000100800 */
[----:B-1----:R-:W-:-:S03]  /*1f940*/  LEA.HI.X.SX32 R21, R86, R6, 0x1, P6 ;  /* 0x0000000656157211 */ /* 0x002fc600030f0eff */
[----:B------:R1:W-:Y:S04]  /*1f950*/  STL [R1+0x1350], R22 ;  /* 0x0013501601007387 */ /* 0x0003e80000100800 */
[----:B------:R4:W-:Y:S01]  /*1f960*/  STL [R1+0x132c], R21 ;  /* 0x00132c1501007387 */ /* 0x0009e20000100800 */
[----:B0-----:R-:W-:Y:S02]  /*1f970*/  IADD3 R4, P6, PT, R92, R7, RZ ;  /* 0x000000075c047210 */ /* 0x001fe40007fde0ff */
[----:B-1----:R-:W-:-:S03]  /*1f980*/  LEA.HI.X.SX32 R22, R88, R6, 0x1, P4 ;  /* 0x0000000658167211 */ /* 0x002fc600020f0eff */
[----:B------:R0:W-:Y:S01]  /*1f990*/  STL [R1+0x1360], R4 ;  /* 0x0013600401007387 */ /* 0x0001e20000100800 */
[----:B----4-:R-:W-:-:S03]  /*1f9a0*/  IADD3 R21, P4, PT, R42, R7, RZ ;  /* 0x000000072a157210 */ /* 0x010fc60007f9e0ff */
[----:B------:R1:W-:Y:S04]  /*1f9b0*/  STL [R1+0x133c], R22 ;  /* 0x00133c1601007387 */ /* 0x0003e80000100800 */
[----:B------:R4:W-:Y:S01]  /*1f9c0*/  STL [R1+0x1370], R21 ;  /* 0x0013701501007387 */ /* 0x0009e20000100800 */
[----:B0-----:R-:W-:Y:S02]  /*1f9d0*/  LEA.HI.X.SX32 R4, R90, R6, 0x1, P5 ;  /* 0x000000065a047211 */ /* 0x001fe400028f0eff */
[----:B-1----:R-:W-:-:S03]  /*1f9e0*/  IADD3 R22, P5, PT, R44, R7, RZ ;  /* 0x000000072c167210 */ /* 0x002fc60007fbe0ff */
[----:B------:R0:W-:Y:S01]  /*1f9f0*/  STL [R1+0x134c], R4 ;  /* 0x00134c0401007387 */ /* 0x0001e20000100800 */
[----:B----4-:R-:W-:-:S03]  /*1fa00*/  LEA.HI.X.SX32 R21, R92, R6, 0x1, P6 ;  /* 0x000000065c157211 */ /* 0x010fc600030f0eff */
        /* <DEDUP_REMOVED lines=10> */
[----:B------:R-:W-:Y:S01]  /*1fab0*/  STL [R1+0x137c], R4 ;  /* 0x00137c0401007387 */ /* 0x000fe20000100800 */
[----:B----4-:R-:W-:-:S03]  /*1fac0*/  LEA.HI.X.SX32 R21, R46, R6, 0x1, P6 ;  /* 0x000000062e157211 */ /* 0x010fc600030f0eff */
[----:B------:R0:W-:Y:S04]  /*1fad0*/  STL [R1+0x13b0], R22 ;  /* 0x0013b01601007387 */ /* 0x0001e80000100800 */
[----:B------:R3:W-:Y:S01]  /*1fae0*/  STL [R1+0x138c], R21 ;  /* 0x00138c1501007387 */ /* 0x0007e20000100800 */
[----:B0-----:R-:W-:Y:S01]  /*1faf0*/  LEA.HI.X.SX32 R22, R48, R6, 0x1, P4 ;  /* 0x0000000630167211 */ /* 0x001fe200020f0eff */
[----:B------:R-:W-:Y:S01]  /*1fb00*/  IMAD R40, R40, UR5, RZ ;  /* 0x0000000528287c24 */ /* 0x000fe2000f8e02ff */
[----:B------:R-:W0:Y:S01]  /*1fb10*/  LDCU UR5, c[0x0][0x3b0] ;  /* 0x00007600ff0577ac */ /* 0x000e220008000800 */
[----:B------:R-:W-:Y:S02]  /*1fb20*/  IMAD R39, R39, UR74, RZ ;  /* 0x0000004a27277c24 */ /* 0x000fe4000f8e02ff */
[----:B------:R-:W-:Y:S01]  /*1fb30*/  IMAD R93, R93, UR68, RZ ;  /* 0x000000445d5d7c24 */ /* 0x000fe2000f8e02ff */
[----:B------:R-:W1:Y:S01]  /*1fb40*/  LDCU UR68, c[0x0][0x3b0] ;  /* 0x00007600ff4477ac */ /* 0x000e620008000800 */
[----:B------:R-:W-:-:S02]  /*1fb50*/  IMAD R91, R91, UR66, RZ ;  /* 0x000000425b5b7c24 */ /* 0x000fc4000f8e02ff */
[----:B------:R-:W-:Y:S01]  /*1fb60*/  IMAD R89, R89, UR64, RZ ;  /* 0x0000004059597c24 */ /* 0x000fe2000f8e02ff */
[----:B------:R-:W4:Y:S01]  /*1fb70*/  LDCU UR64, c[0x0][0x3b0] ;  /* 0x00007600ff4077ac */ /* 0x000f220008000800 */
[----:B------:R-:W-:Y:S02]  /*1fb80*/  IMAD R87, R87, UR76, RZ ;  /* 0x0000004c57577c24 */ /* 0x000fe4000f8e02ff */
[----:B------:R-:W-:Y:S01]  /*1fb90*/  IMAD R85, R85, UR16, RZ ;  /* 0x0000001055557c24 */ /* 0x000fe2000f8e02ff */
[----:B------:R-:W0:Y:S01]  /*1fba0*/  LDCU UR66, c[0x0][0x3b0] ;  /* 0x00007600ff4277ac */ /* 0x000e220008000800 */
[----:B------:R-:W-:Y:S02]  /*1fbb0*/  IMAD R83, R83, UR62, RZ ;  /* 0x0000003e53537c24 */ /* 0x000fe4000f8e02ff */
[----:B------:R-:W-:Y:S01]  /*1fbc0*/  IMAD R81, R81, UR61, RZ ;  /* 0x0000003d51517c24 */ /* 0x000fe2000f8e02ff */
[----:B------:R-:W0:Y:S01]  /*1fbd0*/  LDCU UR61, c[0x0][0x3b0] ;  /* 0x00007600ff3d77ac */ /* 0x000e220008000800 */
[----:B------:R-:W-:-:S02]  /*1fbe0*/  IMAD R79, R79, UR60, RZ ;  /* 0x0000003c4f4f7c24 */ /* 0x000fc4000f8e02ff */
[----:B------:R-:W-:Y:S01]  /*1fbf0*/  IMAD R77, R77, UR59, RZ ;  /* 0x0000003b4d4d7c24 */ /* 0x000fe2000f8e02ff */
[----:B------:R-:W0:Y:S01]  /*1fc00*/  LDCU UR59, c[0x0][0x3b0] ;  /* 0x00007600ff3b77ac */ /* 0x000e220008000800 */
        /* <DEDUP_REMOVED lines=54> */
[----:B------:R-:W-:Y:S01]  /*1ff70*/  IMAD R18, R18, UR7, RZ ;  /* 0x0000000712127c24 */ /* 0x000fe2000f8e02ff */
        /* <DEDUP_REMOVED lines=10> */
[-C--:B--2---:R-:W-:Y:S01]  /*20020*/  IADD3 R4, P6, PT, R52, R7.reuse, RZ ;  /* 0x0000000734047210 */ /* 0x084fe20007fde0ff */
[----:B------:R-:W2:Y:S04]  /*20030*/  LDCU UR33, c[0x0][0x3b0] ;  /* 0x00007600ff2177ac */ /* 0x000ea80008000800 */
[----:B------:R0:W-:Y:S01]  /*20040*/  STL [R1+0x13c0], R4 ;  /* 0x0013c00401007387 */ /* 0x0001e20000100800 */
[----:B------:R-:W1:Y:S01]  /*20050*/  LDCU UR35, c[0x0][0x3b0] ;  /* 0x00007600ff2377ac */ /* 0x000e620008000800 */
[----:B---3--:R-:W-:-:S02]  /*20060*/  IADD3 R21, P4, PT, R50, R7, RZ ;  /* 0x0000000732157210 */ /* 0x008fc40007f9e0ff */
[----:B------:R3:W-:Y:S01]  /*20070*/  STL [R1+0x139c], R22 ;  /* 0x00139c1601007387 */ /* 0x0007e20000100800 */
[----:B------:R-:W1:Y:S03]  /*20080*/  LDCU UR36, c[0x0][0x3b0] ;  /* 0x00007600ff2477ac */ /* 0x000e660008000800 */
[----:B------:R2:W-:Y:S01]  /*20090*/  STL [R1+0x13d0], R21 ;  /* 0x0013d01501007387 */ /* 0x0005e20000100800 */
[----:B0-----:R-:W-:Y:S01]  /*200a0*/  LEA.HI.X.SX32 R4, R56, R6, 0x1, P5 ;  /* 0x0000000638047211 */ /* 0x001fe200028f0eff */
[----:B------:R-:W0:Y:S01]  /*200b0*/  LDCU UR37, c[0x0][0x3b0] ;  /* 0x00007600ff2577ac */ /* 0x000e220008000800 */
[----:B---3--:R-:W-:-:S03]  /*200c0*/  IADD3 R22, P5, PT, R76, R7, RZ ;  /* 0x000000074c167210 */ /* 0x008fc60007fbe0ff */
[----:B------:R5:W-:Y:S01]  /*200d0*/  STL [R1+0x13ac], R4 ;  /* 0x0013ac0401007387 */ /* 0x000be20000100800 */
[----:B------:R-:W3:Y:S01]  /*200e0*/  LDCU UR38, c[0x0][0x3b0] ;  /* 0x00007600ff2677ac */ /* 0x000ee20008000800 */
[-C--:B--2---:R-:W-:Y:S02]  /*200f0*/  LEA.HI.X.SX32 R21, R52, R6.reuse, 0x1, P6 ;  /* 0x0000000634157211 */ /* 0x084fe400030f0eff */
[----:B------:R2:W-:Y:S04]  /*20100*/  STL [R1+0x13e0], R22 ;  /* 0x0013e01601007387 */ /* 0x0005e80000100800 */
[----:B------:R0:W-:Y:S01]  /*20110*/  STL [R1+0x13bc], R21 ;  /* 0x0013bc1501007387 */ /* 0x0001e20000100800 */
[----:B-----5:R-:W-:Y:S02]  /*20120*/  IADD3 R4, P6, PT, R74, R7, RZ ;  /* 0x000000074a047210 */ /* 0x020fe40007fde0ff */
[----:B--2---:R-:W-:-:S03]  /*20130*/  LEA.HI.X.SX32 R22, R50, R6, 0x1, P4 ;  /* 0x0000000632167211 */ /* 0x004fc600020f0eff */
[----:B------:R2:W-:Y:S01]  /*20140*/  STL [R1+0x13f0], R4 ;  /* 0x0013f00401007387 */ /* 0x0005e20000100800 */
[----:B0-----:R-:W-:-:S03]  /*20150*/  IADD3 R21, P4, PT, R20, R7, RZ ;  /* 0x0000000714157210 */ /* 0x001fc60007f9e0ff */
[----:B------:R0:W-:Y:S04]  /*20160*/  STL [R1+0x13cc], R22 ;  /* 0x0013cc1601007387 */ /* 0x0001e80000100800 */
[----:B------:R5:W-:Y:S01]  /*20170*/  STL [R1+0x1400], R21 ;  /* 0x0014001501007387 */ /* 0x000be20000100800 */
[----:B--2---:R-:W-:Y:S02]  /*20180*/  LEA.HI.X.SX32 R4, R76, R6, 0x1, P5 ;  /* 0x000000064c047211 */ /* 0x004fe400028f0eff */
[----:B0-----:R-:W-:-:S03]  /*20190*/  IADD3 R22, P5, PT, R40, R7, RZ ;  /* 0x0000000728167210 */ /* 0x001fc60007fbe0ff */
[----:B------:R0:W-:Y:S01]  /*201a0*/  STL [R1+0x13dc], R4 ;  /* 0x0013dc0401007387 */ /* 0x0001e20000100800 */
[----:B-----5:R-:W-:-:S03]  /*201b0*/  LEA.HI.X.SX32 R21, R74, R6, 0x1, P6 ;  /* 0x000000064a157211 */ /* 0x020fc600030f0eff */
[----:B------:R-:W-:Y:S01]  /*201c0*/  STL [R1+0x1410], R22 ;  /* 0x0014101601007387 */ /* 0x000fe20000100800 */
[----:B------:R-:W-:-:S03]  /*201d0*/  LEA.HI.X.SX32 R20, R20, R6, 0x1, P4 ;  /* 0x0000000614147211 */ /* 0x000fc600020f0eff */
[----:B------:R2:W-:Y:S01]  /*201e0*/  STL [R1+0x13ec], R21 ;  /* 0x0013ec1501007387 */ /* 0x0005e20000100800 */
[----:B0-----:R-:W-:-:S05]  /*201f0*/  IADD3 R4, P6, PT, R39, R7, RZ ;  /* 0x0000000727047210 */ /* 0x001fca0007fde0ff */
[----:B------:R0:W-:Y:S01]  /*20200*/  STL [R1+0x1420], R4 ;  /* 0x0014200401007387 */ /* 0x0001e20000100800 */
[----:B--2---:R-:W-:-:S03]  /*20210*/  IADD3 R21, P4, PT, R38, R7, RZ ;  /* 0x0000000726157210 */ /* 0x004fc60007f9e0ff */
[----:B------:R2:W-:Y:S04]  /*20220*/  STL [R1+0x13fc], R20 ;  /* 0x0013fc1401007387 */ /* 0x0005e80000100800 */
[----:B------:R5:W-:Y:S01]  /*20230*/  STL [R1+0x1430], R21 ;  /* 0x0014301501007387 */ /* 0x000be20000100800 */
[----:B0-----:R-:W-:Y:S02]  /*20240*/  LEA.HI.X.SX32 R4, R40, R6, 0x1, P5 ;  /* 0x0000000628047211 */ /* 0x001fe400028f0eff */
[----:B--2---:R-:W-:-:S03]  /*20250*/  IADD3 R20, P5, PT, R37, R7, RZ ;  /* 0x0000000725147210 */ /* 0x004fc60007fbe0ff */
[----:B------:R0:W-:Y:S01]  /*20260*/  STL [R1+0x140c], R4 ;  /* 0x00140c0401007387 */ /* 0x0001e20000100800 */
[----:B-----5:R-:W-:-:S03]  /*20270*/  LEA.HI.X.SX32 R21, R39, R6, 0x1, P6 ;  /* 0x0000000627157211 */ /* 0x020fc600030f0eff */
[----:B------:R2:W-:Y:S04]  /*20280*/  STL [R1+0x1440], R20 ;  /* 0x0014401401007387 */ /* 0x0005e80000100800 */
[----:B------:R5:W-:Y:S01]  /*20290*/  STL [R1+0x141c], R21 ;  /* 0x00141c1501007387 */ /* 0x000be20000100800 */
[----:B0-----:R-:W-:Y:S02]  /*202a0*/  IADD3 R4, P6, PT, R93, R7, RZ ;  /* 0x000000075d047210 */ /* 0x001fe40007fde0ff */
[----:B--2---:R-:W-:-:S03]  /*202b0*/  LEA.HI.X.SX32 R20, R38, R6, 0x1, P4 ;  /* 0x0000000626147211 */ /* 0x004fc600020f0eff */
[----:B------:R0:W-:Y:S01]  /*202c0*/  STL [R1+0x1450], R4 ;  /* 0x0014500401007387 */ /* 0x0001e20000100800 */
[----:B-----5:R-:W-:-:S03]  /*202d0*/  IADD3 R21, P4, PT, R91, R7, RZ ;  /* 0x000000075b157210 */ /* 0x020fc60007f9e0ff */
        /* <DEDUP_REMOVED lines=12> */
[----:B------:R-:W-:Y:S04]  /*203a0*/  STL [R1+0x145c], R20 ;  /* 0x00145c1401007387 */ /* 0x000fe80000100800 */
[----:B------:R2:W-:Y:S01]  /*203b0*/  STL [R1+0x1490], R21 ;  /* 0x0014901501007387 */ /* 0x0005e20000100800 */
[-C--:B0-----:R-:W-:Y:S02]  /*203c0*/  LEA.HI.X.SX32 R4, R89, R6.reuse, 0x1, P5 ;  /* 0x0000000659047211 */ /* 0x081fe400028f0eff */
[----:B--2---:R-:W-:-:S03]  /*203d0*/  LEA.HI.X.SX32 R21, R87, R6, 0x1, P6 ;  /* 0x0000000657157211 */ /* 0x004fc600030f0eff */
[----:B------:R0:W-:Y:S04]  /*203e0*/  STL [R1+0x146c], R4 ;  /* 0x00146c0401007387 */ /* 0x0001e80000100800 */
[----:B------:R2:W-:Y:S04]  /*203f0*/  STL [R1+0x147c], R21 ;  /* 0x00147c1501007387 */ /* 0x0005e80000100800 */
[----:B------:R-:W5:Y:S01]  /*20400*/  LDL.LU R46, [R1+0x48] ;  /* 0x00004800012e7983 */ /* 0x000f620000300800 */
[----:B0-----:R-:W-:-:S03]  /*20410*/  LEA.HI.X.SX32 R4, R85, R6, 0x1, P4 ;  /* 0x0000000655047211 */ /* 0x001fc600020f0eff */
[----:B------:R-:W3:Y:S04]  /*20420*/  LDL.LU R48, [R1+0x44] ;  /* 0x0000440001307983 */ /* 0x000ee80000300800 */
[----:B------:R0:W-:Y:S04]  /*20430*/  STL [R1+0x148c], R4 ;  /* 0x00148c0401007387 */ /* 0x0001e80000100800 */
[----:B------:R-:W4:Y:S04]  /*20440*/  LDL.LU R76, [R1+0x40] ;  /* 0x00004000014c7983 */ /* 0x000f280000300800 */
[----:B------:R-:W4:Y:S01]  /*20450*/  LDL.LU R74, [R1+0x3c] ;  /* 0x00003c00014a7983 */ /* 0x000f220000300800 */
[----:B------:R-:W-:-:S03]  /*20460*/  IADD3 R20, P5, PT, R83, R7, RZ ;  /* 0x0000000753147210 */ /* 0x000fc60007fbe0ff */
[----:B------:R-:W-:Y:S01]  /*20470*/  STL [R1+0x1d98], R85 ;  /* 0x001d985501007387 */ /* 0x000fe20000100800 */
[----:B------:R-:W-:-:S03]  /*20480*/  IADD3 R87, P6, PT, R81, R7, RZ ;  /* 0x0000000751577210 */ /* 0x000fc60007fde0ff */
[----:B------:R-:W-:Y:S01]  /*20490*/  STL [R1+0x1d9c], R85 ;  /* 0x001d9c5501007387 */ /* 0x000fe20000100800 */
[----:B------:R-:W-:-:S03]  /*204a0*/  LEA.HI.X.SX32 R83, R83, R6, 0x1, P5 ;  /* 0x0000000653537211 */ /* 0x000fc600028f0eff */
[----:B------:R-:W-:Y:S01]  /*204b0*/  STL [R1+0x1da4], R85 ;  /* 0x001da45501007387 */ /* 0x000fe20000100800 */
[----:B------:R-:W-:-:S03]  /*204c0*/  IADD3 R91, P4, PT, R79, R7, RZ ;  /* 0x000000074f5b7210 */ /* 0x000fc60007f9e0ff */
[----:B------:R-:W-:Y:S04]  /*204d0*/  STL [R1+0x1dac], R85 ;  /* 0x001dac5501007387 */ /* 0x000fe80000100800 */
[----:B------:R-:W-:Y:S01]  /*204e0*/  STL [R1+0x14a0], R20 ;  /* 0x0014a01401007387 */ /* 0x000fe20000100800 */
[----:B------:R-:W-:-:S03]  /*204f0*/  IADD3 R37, P5, PT, R77, R7, RZ ;  /* 0x000000074d257210 */ /* 0x000fc60007fbe0ff */
[----:B------:R-:W-:Y:S01]  /*20500*/  STL [R1+0x1da0], R20 ;  /* 0x001da01401007387 */ /* 0x000fe20000100800 */
[----:B------:R-:W-:-:S03]  /*20510*/  LEA.HI.X.SX32 R81, R81, R6, 0x1, P6 ;  /* 0x0000000651517211 */ /* 0x000fc600030f0eff */
[----:B------:R-:W-:Y:S01]  /*20520*/  STL [R1+0x1da8], R20 ;  /* 0x001da81401007387 */ /* 0x000fe20000100800 */
[----:B------:R-:W-:-:S03]  /*20530*/  IADD3 R39, P6, PT, R73, R7, RZ ;  /* 0x0000000749277210 */ /* 0x000fc60007fde0ff */
[----:B------:R0:W-:Y:S01]  /*20540*/  STL [R1+0x1db0], R20 ;  /* 0x001db01401007387 */ /* 0x0001e20000100800 */
[----:B------:R-:W-:-:S03]  /*20550*/  LEA.HI.X.SX32 R89, R79, R6, 0x1, P4 ;  /* 0x000000064f597211 */ /* 0x000fc600020f0eff */
[----:B------:R-:W-:Y:S01]  /*20560*/  STL [R1+0x14b0], R87 ;  /* 0x0014b05701007387 */ /* 0x000fe20000100800 */
[----:B------:R-:W-:-:S03]  /*20570*/  IADD3 R56, P4, PT, R71, R7, RZ ;  /* 0x0000000747387210 */ /* 0x000fc60007f9e0ff */
[----:B------:R-:W-:Y:S01]  /*20580*/  STL [R1+0x1db8], R87 ;  /* 0x001db85701007387 */ /* 0x000fe20000100800 */
        /* <DEDUP_REMOVED lines=22> */
[----:B--2---:R-:W-:-:S03]  /*206f0*/  IADD3 R21, P4, PT, R59, R7, RZ ;  /* 0x000000073b157210 */ /* 0x004fc60007f9e0ff */
        /* <DEDUP_REMOVED lines=11> */
[----:B------:R-:W-:-:S03]  /*207b0*/  LEA.HI.X.SX32 R33, R35, R6, 0x1, P5 ;  /* 0x0000000623217211 */ /* 0x000fc600028f0eff */
[----:B------:R-:W-:Y:S01]  /*207c0*/  STL [R1+0x151c], R28 ;  /* 0x00151c1c01007387 */ /* 0x000fe20000100800 */
[----:B------:R-:W-:-:S03]  /*207d0*/  IADD3 R30, P4, PT, R10, R7, RZ ;  /* 0x000000070a1e7210 */ /* 0x000fc60007f9e0ff */
[----:B------:R-:W-:Y:S01]  /*207e0*/  STL [R1+0x1540], R23 ;  /* 0x0015401701007387 */ /* 0x000fe20000100800 */
[----:B------:R-:W-:-:S03]  /*207f0*/  LEA.HI.X.SX32 R52, R15, R6, 0x1, P6 ;  /* 0x000000060f347211 */ /* 0x000fc600030f0eff */
[----:B------:R-:W-:Y:S01]  /*20800*/  STL [R1+0x152c], R26 ;  /* 0x00152c1a01007387 */ /* 0x000fe20000100800 */
[----:B0-----:R-:W-:-:S03]  /*20810*/  IADD3 R4, P6, PT, R14, R7, RZ ;  /* 0x000000070e047210 */ /* 0x001fc60007fde0ff */
[----:B------:R-:W-:Y:S04]  /*20820*/  STL [R1+0x1550], R21 ;  /* 0x0015501501007387 */ /* 0x000fe80000100800 */
[----:B------:R-:W-:Y:S04]  /*20830*/  STL [R1+0x153c], R24 ;  /* 0x00153c1801007387 */ /* 0x000fe80000100800 */
[----:B------:R-:W-:Y:S04]  /*20840*/  STL [R1+0x1560], R32 ;  /* 0x0015602001007387 */ /* 0x000fe80000100800 */
[----:B------:R-:W-:Y:S01]  /*20850*/  STL [R1+0x154c], R22 ;  /* 0x00154c1601007387 */ /* 0x000fe20000100800 */
[----:B------:R-:W-:-:S03]  /*20860*/  IADD3 R29, P5, PT, R12, R7, RZ ;  /* 0x000000070c1d7210 */ /* 0x000fc60007fbe0ff */
[----:B------:R-:W-:Y:S01]  /*20870*/  STL [R1+0x1570], R50 ;  /* 0x0015703201007387 */ /* 0x000fe20000100800 */
[----:B------:R-:W-:-:S03]  /*20880*/  LEA.HI.X.SX32 R15, R10, R6, 0x1, P4 ;  /* 0x000000060a0f7211 */ /* 0x000fc600020f0eff */
[----:B------:R-:W-:Y:S04]  /*20890*/  STL [R1+0x155c], R33 ;  /* 0x00155c2101007387 */ /* 0x000fe80000100800 */
[----:B------:R-:W-:Y:S04]  /*208a0*/  STL [R1+0x1580], R30 ;  /* 0x0015801e01007387 */ /* 0x000fe80000100800 */
[----:B------:R-:W-:Y:S01]  /*208b0*/  STL [R1+0x156c], R52 ;  /* 0x00156c3401007387 */ /* 0x000fe20000100800 */
[----:B------:R-:W-:-:S03]  /*208c0*/  LEA.HI.X.SX32 R10, R12, R6, 0x1, P5 ;  /* 0x000000060c0a7211 */ /* 0x000fc600028f0eff */
[----:B------:R0:W-:Y:S01]  /*208d0*/  STL [R1+0x15a0], R4 ;  /* 0x0015a00401007387 */ /* 0x0001e20000100800 */
[----:B------:R-:W-:-:S03]  /*208e0*/  LEA.HI.X.SX32 R20, R14, R6, 0x1, P6 ;  /* 0x000000060e147211 */ /* 0x000fc600030f0eff */
[----:B------:R-:W-:Y:S01]  /*208f0*/  STL [R1+0x1590], R29 ;  /* 0x0015901d01007387 */ /* 0x000fe20000100800 */
[----:B0-----:R-:W-:-:S03]  /*20900*/  IADD3 R4, P4, PT, R17, R7, RZ ;  /* 0x0000000711047210 */ /* 0x001fc60007f9e0ff */
[----:B------:R-:W-:Y:S04]  /*20910*/  STL [R1+0x157c], R15 ;  /* 0x00157c0f01007387 */ /* 0x000fe80000100800 */
[----:B------:R3:W-:Y:S01]  /*20920*/  STL [R1+0x15b0], R4 ;  /* 0x0015b00401007387 */ /* 0x0007e20000100800 */
[-C--:B-----5:R-:W-:Y:S02]  /*20930*/  IADD3 R42, P5, PT, R46, R7.reuse, RZ ;  /* 0x000000072e2a7210 */ /* 0x0a0fe40007fbe0ff */
[----:B---3--:R-:W-:-:S03]  /*20940*/  IADD3 R4, P6, PT, R48, R7, RZ ;  /* 0x0000000730047210 */ /* 0x008fc60007fde0ff */
[----:B------:R0:W-:Y:S04]  /*20950*/  STL [R1+0x5c8], R42 ;  /* 0x0005c82a01007387 */ /* 0x0001e80000100800 */
[----:B------:R-:W-:Y:S04]  /*20960*/  STL [R1+0x158c], R10 ;  /* 0x00158c0a01007387 */ /* 0x000fe80000100800 */
[----:B------:R2:W-:Y:S04]  /*20970*/  STL [R1+0x159c], R20 ;  /* 0x00159c1401007387 */ /* 0x0005e80000100800 */
[----:B------:R4:W-:Y:S01]  /*20980*/  STL [R1+0x628], R4 ;  /* 0x0006280401007387 */ /* 0x0009e20000100800 */
[----:B0-----:R-:W-:-:S02]  /*20990*/  LEA.HI.X.SX32 R42, R46, R6, 0x1, P5 ;  /* 0x000000062e2a7211 */ /* 0x001fc400028f0eff */
[----:B--2---:R-:W-:Y:S02]  /*209a0*/  LEA.HI.X.SX32 R20, R17, R6, 0x1, P4 ;  /* 0x0000000611147211 */ /* 0x004fe400020f0eff */
[----:B----4-:R-:W-:-:S03]  /*209b0*/  IADD3 R4, P4, PT, R76, R7, RZ ;  /* 0x000000074c047210 */ /* 0x010fc60007f9e0ff */
[----:B------:R0:W-:Y:S04]  /*209c0*/  STL [R1+0x15ac], R20 ;  /* 0x0015ac1401007387 */ /* 0x0001e80000100800 */
[----:B------:R2:W-:Y:S01]  /*209d0*/  STL [R1+0x11c0], R4 ;  /* 0x0011c00401007387 */ /* 0x0005e20000100800 */
[----:B0-----:R-:W-:-:S03]  /*209e0*/  IADD3 R20, P5, PT, R74, R7, RZ ;  /* 0x000000074a147210 */ /* 0x001fc60007fbe0ff */
[----:B------:R0:W-:Y:S01]  /*209f0*/  STL [R1+0x5c4], R42 ;  /* 0x0005c42a01007387 */ /* 0x0001e20000100800 */
[----:B--2---:R-:W-:-:S03]  /*20a00*/  LEA.HI.X.SX32 R4, R48, R6, 0x1, P6 ;  /* 0x0000000630047211 */ /* 0x004fc600030f0eff */
[----:B------:R2:W-:Y:S04]  /*20a10*/  STL [R1+0x11d8], R20 ;  /* 0x0011d81401007387 */ /* 0x0005e80000100800 */
[----:B------:R3:W-:Y:S01]  /*20a20*/  STL [R1+0x624], R4 ;  /* 0x0006240401007387 */ /* 0x0007e20000100800 */
[----:B0-----:R-:W-:Y:S02]  /*20a30*/  IADD3 R42, P6, PT, R8, R7, RZ ;  /* 0x00000007082a7210 */ /* 0x001fe40007fde0ff */
[----:B--2---:R-:W-:-:S03]  /*20a40*/  LEA.HI.X.SX32 R20, R76, R6, 0x1, P4 ;  /* 0x000000064c147211 */ /* 0x004fc600020f0eff */
[----:B------:R0:W-:Y:S01]  /*20a50*/  STL [R1+0x11f0], R42 ;  /* 0x0011f02a01007387 */ /* 0x0001e20000100800 */
[----:B---3--:R-:W-:-:S03]  /*20a60*/  IADD3 R4, P4, PT, R9, R7, RZ ;  /* 0x0000000709047210 */ /* 0x008fc60007f9e0ff */
[----:B------:R2:W-:Y:S04]  /*20a70*/  STL [R1+0x11bc], R20 ;  /* 0x0011bc1401007387 */ /* 0x0005e80000100800 */
[----:B------:R3:W-:Y:S01]  /*20a80*/  STL [R1+0x1208], R4 ;  /* 0x0012080401007387 */ /* 0x0007e20000100800 */
[-C--:B0-----:R-:W-:Y:S02]  /*20a90*/  LEA.HI.X.SX32 R42, R74, R6.reuse, 0x1, P5 ;  /* 0x000000064a2a7211 */ /* 0x081fe400028f0eff */
[-C--:B------:R-:W-:Y:S02]  /*20aa0*/  LEA.HI.X.SX32 R9, R9, R6.reuse, 0x1, P4 ;  /* 0x0000000609097211 */ /* 0x080fe400020f0eff */
[----:B--2---:R-:W-:Y:S01]  /*20ab0*/  IADD3 R20, P5, PT, R3, R7, RZ ;  /* 0x0000000703147210 */ /* 0x004fe20007fbe0ff */
[----:B------:R-:W-:Y:S01]  /*20ac0*/  STL [R1+0x11d4], R42 ;  /* 0x0011d42a01007387 */ /* 0x000fe20000100800 */
[----:B---3--:R-:W-:-:S03]  /*20ad0*/  LEA.HI.X.SX32 R4, R8, R6, 0x1, P6 ;  /* 0x0000000608047211 */ /* 0x008fc600030f0eff */
[----:B------:R-:W-:Y:S04]  /*20ae0*/  STL [R1+0x1220], R20 ;  /* 0x0012201401007387 */ /* 0x000fe80000100800 */
[----:B------:R0:W-:Y:S04]  /*20af0*/  STL [R1+0x11ec], R4 ;  /* 0x0011ec0401007387 */ /* 0x0001e80000100800 */
[----:B------:R2:W-:Y:S04]  /*20b00*/  STL [R1+0x1204], R9 ;  /* 0x0012040901007387 */ /* 0x0005e80000100800 */
[----:B------:R-:W3:Y:S01]  /*20b10*/  LDL.LU R74, [R1+0x228] ;  /* 0x00022800014a7983 */ /* 0x000ee20000300800 */
[----:B------:R-:W-:-:S02]  /*20b20*/  IADD3 R8, P6, PT, R2, R7, RZ ;  /* 0x0000000702087210 */ /* 0x000fc40007fde0ff */
[----:B0-----:R-:W-:Y:S02]  /*20b30*/  IADD3 R4, P4, PT, R0, R7, RZ ;  /* 0x0000000700047210 */ /* 0x001fe40007f9e0ff */
[----:B------:R-:W-:-:S03]  /*20b40*/  LEA.HI.X.SX32 R3, R3, R6, 0x1, P5 ;  /* 0x0000000603037211 */ /* 0x000fc600028f0eff */
[----:B------:R0:W-:Y:S04]  /*20b50*/  STL [R1+0x1248], R4 ;  /* 0x0012480401007387 */ /* 0x0001e80000100800 */
[----:B------:R-:W-:Y:S01]  /*20b60*/  STL [R1+0x1238], R8 ;  /* 0x0012380801007387 */ /* 0x000fe20000100800 */
[----:B--2---:R-:W-:-:S03]  /*20b70*/  IADD3 R9, P5, PT, R43, R7, RZ ;  /* 0x000000072b097210 */ /* 0x004fc60007fbe0ff */
[----:B------:R2:W-:Y:S01]  /*20b80*/  STL [R1+0x121c], R3 ;  /* 0x00121c0301007387 */ /* 0x0005e20000100800 */
[-C--:B0-----:R-:W-:Y:S02]  /*20b90*/  LEA.HI.X.SX32 R4, R2, R6.reuse, 0x1, P6 ;  /* 0x0000000602047211 */ /* 0x081fe400030f0eff */
[----:B------:R-:W-:Y:S01]  /*20ba0*/  IADD3 R2, P6, PT, R45, R7, RZ ;  /* 0x000000072d027210 */ /* 0x000fe20007fde0ff */
[----:B------:R-:W-:Y:S01]  /*20bb0*/  STL [R1+0x1d50], R8 ;  /* 0x001d500801007387 */ /* 0x000fe20000100800 */
[----:B------:R-:W-:-:S03]  /*20bc0*/  LEA.HI.X.SX32 R0, R0, R6, 0x1, P4 ;  /* 0x0000000600007211 */ /* 0x000fc600020f0eff */
[----:B--2---:R-:W2:Y:S04]  /*20bd0*/  LDL.LU R3, [R1+0x224] ;  /* 0x0002240001037983 */ /* 0x004ea80000300800 */
[----:B------:R-:W-:Y:S04]  /*20be0*/  STL [R1+0x1234], R4 ;  /* 0x0012340401007387 */ /* 0x000fe80000100800 */
[----:B------:R0:W-:Y:S04]  /*20bf0*/  STL [R1+0x1268], R2 ;  /* 0x0012680201007387 */ /* 0x0001e80000100800 */
[----:B------:R-:W4:Y:S04]  /*20c00*/  LDL.LU R88, [R1+0x21c] ;  /* 0x00021c0001587983 */ /* 0x000f280000300800 */
[----:B------:R-:W-:Y:S01]  /*20c10*/  STL [R1+0x1258], R9 ;  /* 0x0012580901007387 */ /* 0x000fe20000100800 */
[----:B0-----:R-:W-:-:S03]  /*20c20*/  IADD3 R2, P4, PT, R47, R7, RZ ;  /* 0x000000072f027210 */ /* 0x001fc60007f9e0ff */
[----:B------:R0:W-:Y:S04]  /*20c30*/  STL [R1+0x1244], R0 ;  /* 0x0012440001007387 */ /* 0x0001e80000100800 */
[----:B------:R-:W-:Y:S04]  /*20c40*/  STL [R1+0x1d54], R9 ;  /* 0x001d540901007387 */ /* 0x000fe80000100800 */
[----:B------:R5:W-:Y:S01]  /*20c50*/  STL [R1+0x1278], R2 ;  /* 0x0012780201007387 */ /* 0x000be20000100800 */
[-C--:B------:R-:W-:Y:S02]  /*20c60*/  LEA.HI.X.SX32 R4, R43, R6.reuse, 0x1, P5 ;  /* 0x000000062b047211 */ /* 0x080fe400028f0eff */
[----:B0-----:R-:W-:Y:S01]  /*20c70*/  IADD3 R0, P5, PT, R49, R7, RZ ;  /* 0x0000000731007210 */ /* 0x001fe20007fbe0ff */
[----:B-----5:R-:W5:Y:S01]  /*20c80*/  LDL.LU R2, [R1+0x218] ;  /* 0x0002180001027983 */ /* 0x020f620000300800 */
[----:B------:R-:W-:-:S03]  /*20c90*/  LEA.HI.X.SX32 R20, R45, R6, 0x1, P6 ;  /* 0x000000062d147211 */ /* 0x000fc600030f0eff */
[----:B------:R0:W-:Y:S04]  /*20ca0*/  STL [R1+0x1254], R4 ;  /* 0x0012540401007387 */ /* 0x0001e80000100800 */
[----:B------:R1:W-:Y:S04]  /*20cb0*/  STL [R1+0x1288], R0 ;  /* 0x0012880001007387 */ /* 0x0003e80000100800 */
[----:B------:R-:W-:Y:S01]  /*20cc0*/  STL [R1+0x1264], R20 ;  /* 0x0012641401007387 */ /* 0x000fe20000100800 */
[----:B0-----:R-:W-:-:S03]  /*20cd0*/  LEA.HI.X.SX32 R4, R47, R6, 0x1, P4 ;  /* 0x000000062f047211 */ /* 0x001fc600020f0eff */
[----:B------:R-:W5:Y:S01]  /*20ce0*/  LDL.LU R90, [R1+0x210] ;  /* 0x00021000015a7983 */ /* 0x000f620000300800 */
[----:B-1----:R-:W-:-:S05]  /*20cf0*/  IADD3 R0, P6, PT, R51, R7, RZ ;  /* 0x0000000733007210 */ /* 0x002fca0007fde0ff */
[----:B------:R0:W-:Y:S04]  /*20d00*/  STL [R1+0x1298], R0 ;  /* 0x0012980001007387 */ /* 0x0001e80000100800 */
[----:B------:R1:W-:Y:S04]  /*20d10*/  STL [R1+0x1274], R4 ;  /* 0x0012740401007387 */ /* 0x0003e80000100800 */
[----:B------:R-:W5:Y:S01]  /*20d20*/  LDL.LU R92, [R1+0x204] ;  /* 0x00020400015c7983 */ /* 0x000f620000300800 */
[----:B0-----:R-:W-:Y:S02]  /*20d30*/  IADD3 R0, P4, PT, R53, R7, RZ ;  /* 0x0000000735007210 */ /* 0x001fe40007f9e0ff */
[----:B-1----:R-:W-:-:S03]  /*20d40*/  LEA.HI.X.SX32 R4, R49, R6, 0x1, P5 ;  /* 0x0000000631047211 */ /* 0x002fc600028f0eff */
[----:B------:R0:W-:Y:S04]  /*20d50*/  STL [R1+0x12a8], R0 ;  /* 0x0012a80001007387 */ /* 0x0001e80000100800 */
[----:B------:R-:W5:Y:S04]  /*20d60*/  LDL.LU R42, [R1+0x1f8] ;  /* 0x0001f800012a7983 */ /* 0x000f680000300800 */
[----:B------:R1:W-:Y:S04]  /*20d70*/  STL [R1+0x1284], R4 ;  /* 0x0012840401007387 */ /* 0x0003e80000100800 */
[----:B------:R-:W5:Y:S01]  /*20d80*/  LDL.LU R44, [R1+0x1f0] ;  /* 0x0001f000012c7983 */ /* 0x000f620000300800 */
[----:B0-----:R-:W-:-:S02]  /*20d90*/  IADD3 R0, P5, PT, R55, R7, RZ ;  /* 0x0000000737007210 */ /* 0x001fc40007fbe0ff */
[----:B------:R-:W-:-:S03]  /*20da0*/  LEA.HI.X.SX32 R20, R51, R6, 0x1, P6 ;  /* 0x0000000633147211 */ /* 0x000fc600030f0eff */
[----:B------:R0:W-:Y:S01]  /*20db0*/  STL [R1+0x12b8], R0 ;  /* 0x0012b80001007387 */ /* 0x0001e20000100800 */
[----:B-1----:R-:W-:-:S03]  /*20dc0*/  LEA.HI.X.SX32 R4, R53, R6, 0x1, P4 ;  /* 0x0000000635047211 */ /* 0x002fc600020f0eff */
[----:B------:R-:W-:Y:S04]  /*20dd0*/  STL [R1+0x1294], R20 ;  /* 0x0012941401007387 */ /* 0x000fe80000100800 */
[----:B------:R-:W5:Y:S01]  /*20de0*/  LDL.LU R46, [R1+0x1ec] ;  /* 0x0001ec00012e7983 */ /* 0x000f620000300800 */
[----:B0-----:R-:W-:-:S05]  /*20df0*/  IADD3 R0, P6, PT, R57, R7, RZ ;  /* 0x0000000739007210 */ /* 0x001fca0007fde0ff */
[----:B------:R0:W-:Y:S04]  /*20e00*/  STL [R1+0x12c8], R0 ;  /* 0x0012c80001007387 */ /* 0x0001e80000100800 */
[----:B------:R1:W-:Y:S04]  /*20e10*/  STL [R1+0x12a4], R4 ;  /* 0x0012a40401007387 */ /* 0x0003e80000100800 */
[----:B------:R-:W5:Y:S01]  /*20e20*/  LDL.LU R48, [R1+0x1e8] ;  /* 0x0001e80001307983 */ /* 0x000f620000300800 */
[----:B0-----:R-:W-:-:S05]  /*20e30*/  IADD3 R0, P4, PT, R41, R7, RZ ;  /* 0x0000000729007210 */ /* 0x001fca0007f9e0ff */
[----:B------:R0:W-:Y:S01]  /*20e40*/  STL [R1+0x12d8], R0 ;  /* 0x0012d80001007387 */ /* 0x0001e20000100800 */
[----:B-1----:R-:W-:-:S03]  /*20e50*/  LEA.HI.X.SX32 R4, R55, R6, 0x1, P5 ;  /* 0x0000000637047211 */ /* 0x002fc600028f0eff */
[----:B0-----:R-:W5:Y:S04]  /*20e60*/  LDL.LU R0, [R1+0x1e0] ;  /* 0x0001e00001007983 */ /* 0x001f680000300800 */
[----:B------:R0:W-:Y:S04]  /*20e70*/  STL [R1+0x12b4], R4 ;  /* 0x0012b40401007387 */ /* 0x0001e80000100800 */
[----:B------:R-:W5:Y:S01]  /*20e80*/  LDL.LU R83, [R1+0x1dc] ;  /* 0x0001dc0001537983 */ /* 0x000f620000300800 */
[----:B---3--:R-:W-:-:S05]  /*20e90*/  IADD3 R20, P5, PT, R74, R7, RZ ;  /* 0x000000074a147210 */ /* 0x008fca0007fbe0ff */
[----:B------:R1:W-:Y:S04]  /*20ea0*/  STL [R1+0x12e8], R20 ;  /* 0x0012e81401007387 */ /* 0x0003e80000100800 */
[----:B------:R-:W3:Y:S01]  /*20eb0*/  LDL.LU R87, [R1+0x1d4] ;  /* 0x0001d40001577983 */ /* 0x000ee20000300800 */
[----:B0-----:R-:W-:-:S05]  /*20ec0*/  LEA.HI.X.SX32 R4, R57, R6, 0x1, P6 ;  /* 0x0000000639047211 */ /* 0x001fca00030f0eff */
[----:B------:R0:W-:Y:S04]  /*20ed0*/  STL [R1+0x12c4], R4 ;  /* 0x0012c40401007387 */ /* 0x0001e80000100800 */
[----:B-1----:R-:W3:Y:S01]  /*20ee0*/  LDL.LU R20, [R1+0x1d0] ;  /* 0x0001d00001147983 */ /* 0x002ee20000300800 */
[----:B--2---:R-:W-:Y:S02]  /*20ef0*/  IADD3 R76, P6, PT, R3, R7, RZ ;  /* 0x00000007034c7210 */ /* 0x004fe40007fde0ff */
[----:B0-----:R-:W-:-:S03]  /*20f00*/  LEA.HI.X.SX32 R4, R41, R6, 0x1, P4 ;  /* 0x0000000629047211 */ /* 0x001fc600020f0eff */
[----:B------:R4:W-:Y:S01]  /*20f10*/  STL [R1+0x12f8], R76 ;  /* 0x0012f84c01007387 */ /* 0x0009e20000100800 */
[----:B------:R-:W-:-:S03]  /*20f20*/  LEA.HI.X.SX32 R74, R74, R6, 0x1, P5 ;  /* 0x000000064a4a7211 */ /* 0x000fc600028f0eff */
[----:B------:R-:W2:Y:S01]  /*20f30*/  LDL.LU R85, [R1+0x1cc] ;  /* 0x0001cc0001557983 */ /* 0x000ea20000300800 */
[----:B----4-:R-:W-:-:S03]  /*20f40*/  IADD3 R76, P4, PT, R88, R7, RZ ;  /* 0x00000007584c7210 */ /* 0x010fc60007f9e0ff */
[----:B------:R0:W-:Y:S04]  /*20f50*/  STL [R1+0x12d4], R4 ;  /* 0x0012d40401007387 */ /* 0x0001e80000100800 */
[----:B0-----:R-:W4:Y:S04]  /*20f60*/  LDL.LU R4, [R1+0x1c8] ;  /* 0x0001c80001047983 */ /* 0x001f280000300800 */
[----:B------:R0:W-:Y:S01]  /*20f70*/  STL [R1+0x1308], R76 ;  /* 0x0013084c01007387 */ /* 0x0001e20000100800 */
[----:B-----5:R-:W-:-:S03]  /*20f80*/  IADD3 R86, P5, PT, R2, R7, RZ ;  /* 0x0000000702567210 */ /* 0x020fc60007fbe0ff */
[----:B0-----:R-:W5:Y:S04]  /*20f90*/  LDL.LU R76, [R1+0x1c4] ;  /* 0x0001c400014c7983 */ /* 0x001f680000300800 */
[----:B------:R0:W-:Y:S04]  /*20fa0*/  STL [R1+0x12e4], R74 ;  /* 0x0012e44a01007387 */ /* 0x0001e80000100800 */
[----:B0-----:R-:W2:Y:S04]  /*20fb0*/  LDL.LU R74, [R1+0x130] ;  /* 0x00013000014a7983 */ /* 0x001ea80000300800 */
[----:B------:R0:W-:Y:S01]  /*20fc0*/  STL [R1+0x1318], R86 ;  /* 0x0013185601007387 */ /* 0x0001e20000100800 */
[----:B------:R-:W-:-:S02]  /*20fd0*/  LEA.HI.X.SX32 R88, R88, R6, 0x1, P4 ;  /* 0x0000000658587211 */ /* 0x000fc400020f0eff */
[----:B0-----:R-:W-:Y:S02]  /*20fe0*/  LEA.HI.X.SX32 R86, R3, R6, 0x1, P6 ;  /* 0x0000000603567211 */ /* 0x001fe400030f0eff */
[----:B------:R-:W4:Y:S04]  /*20ff0*/  LDL.LU R3, [R1+0x11c] ;  /* 0x00011c0001037983 */ /* 0x000f280000300800 */
[----:B------:R0:W-:Y:S02]  /*21000*/  STL [R1+0x12f4], R86 ;  /* 0x0012f45601007387 */ /* 0x0001e40000100800 */
[----:B0-----:R-:W-:-:S05]  /*21010*/  IADD3 R86, P6, PT, R90, R7, RZ ;  /* 0x000000075a567210 */ /* 0x001fca0007fde0ff */
[----:B------:R0:W-:Y:S01]  /*21020*/  STL [R1+0x1328], R86 ;  /* 0x0013285601007387 */ /* 0x0001e20000100800 */
[-C--:B------:R-:W-:Y:S02]  /*21030*/  LEA.HI.X.SX32 R2, R2, R6.reuse, 0x1, P5 ;  /* 0x0000000602027211 */ /* 0x080fe400028f0eff */
[----:B------:R-:W-:Y:S01]  /*21040*/  LEA.HI.X.SX32 R90, R90, R6, 0x1, P6 ;  /* 0x000000065a5a7211 */ /* 0x000fe200030f0eff */
[----:B0-----:R-:W5:Y:S04]  /*21050*/  LDL.LU R86, [R1+0x1de4] ;  /* 0x001de40001567983 */ /* 0x001f680000300800 */
[----:B------:R0:W-:Y:S02]  /*21060*/  STL [R1+0x1304], R88 ;  /* 0x0013045801007387 */ /* 0x0001e40000100800 */
[----:B0-----:R-:W-:-:S05]  /*21070*/  IADD3 R88, P4, PT, R92, R7, RZ ;  /* 0x000000075c587210 */ /* 0x001fca0007f9e0ff */
[----:B------:R0:W-:Y:S01]  /*21080*/  STL [R1+0x1338], R88 ;  /* 0x0013385801007387 */ /* 0x0001e20000100800 */
[----:B------:R-:W-:-:S03]  /*21090*/  LEA.HI.X.SX32 R92, R92, R6, 0x1, P4 ;  /* 0x000000065c5c7211 */ /* 0x000fc600020f0eff */
[----:B0-----:R-:W5:Y:S04]  /*210a0*/  LDL.LU R88, [R1+0x1de0] ;  /* 0x001de00001587983 */ /* 0x001f680000300800 */
[----:B------:R0:W-:Y:S04]  /*210b0*/  STL [R1+0x1314], R2 ;  /* 0x0013140201007387 */ /* 0x0001e80000100800 */
[----:B------:R1:W-:Y:S01]  /*210c0*/  STL [R1+0x1324], R90 ;  /* 0x0013245a01007387 */ /* 0x0003e20000100800 */
[-C--:B0-----:R-:W-:Y:S02]  /*210d0*/  IADD3 R2, P5, PT, R42, R7.reuse, RZ ;  /* 0x000000072a027210 */ /* 0x081fe40007fbe0ff */
[----:B-1----:R-:W-:-:S05]  /*210e0*/  IADD3 R90, P6, PT, R44, R7, RZ ;  /* 0x000000072c5a7210 */ /* 0x002fca0007fde0ff */
[----:B------:R0:W-:Y:S01]  /*210f0*/  STL [R1+0x1358], R90 ;  /* 0x0013585a01007387 */ /* 0x0001e20000100800 */
[----:B------:R-:W-:-:S03]  /*21100*/  LEA.HI.X.SX32 R42, R42, R6, 0x1, P5 ;  /* 0x000000062a2a7211 */ /* 0x000fc600028f0eff */
[----:B0-----:R-:W5:Y:S04]  /*21110*/  LDL.LU R90, [R1+0x1ddc] ;  /* 0x001ddc00015a7983 */ /* 0x001f680000300800 */
[----:B------:R-:W-:Y:S04]  /*21120*/  STL [R1+0x1348], R2 ;  /* 0x0013480201007387 */ /* 0x000fe80000100800 */
[----:B------:R-:W-:Y:S04]  /*21130*/  STL [R1+0x1d58], R2 ;  /* 0x001d580201007387 */ /* 0x000fe80000100800 */
[----:B------:R0:W-:Y:S02]  /*21140*/  STL [R1+0x1334], R92 ;  /* 0x0013345c01007387 */ /* 0x0001e40000100800 */
[----:B0-----:R-:W-:-:S05]  /*21150*/  IADD3 R92, P4, PT, R46, R7, RZ ;  /* 0x000000072e5c7210 */ /* 0x001fca0007f9e0ff */
[----:B------:R0:W-:Y:S01]  /*21160*/  STL [R1+0x1368], R92 ;  /* 0x0013685c01007387 */ /* 0x0001e20000100800 */
[----:B------:R-:W-:-:S03]  /*21170*/  LEA.HI.X.SX32 R44, R44, R6, 0x1, P6 ;  /* 0x000000062c2c7211 */ /* 0x000fc600030f0eff */
[----:B0-----:R-:W5:Y:S04]  /*21180*/  LDL.LU R92, [R1+0x1dd8] ;  /* 0x001dd800015c7983 */ /* 0x001f680000300800 */
        /* <DEDUP_REMOVED lines=12> */
[----:B------:R0:W-:Y:S04]  /*21250*/  STL [R1+0x1398], R46 ;  /* 0x0013982e01007387 */ /* 0x0001e80000100800 */
[----:B0-----:R-:W5:Y:S04]  /*21260*/  LDL.LU R46, [R1+0x1dcc] ;  /* 0x001dcc00012e7983 */ /* 0x001f680000300800 */
[----:B------:R3:W-:Y:S02]  /*21270*/  STL [R1+0x1374], R48 ;  /* 0x0013743001007387 */ /* 0x0007e40000100800 */
[----:B---3--:R-:W-:-:S05]  /*21280*/  IADD3 R48, P5, PT, R87, R7, RZ ;  /* 0x0000000757307210 */ /* 0x008fca0007fbe0ff */
[----:B------:R0:W-:Y:S04]  /*21290*/  STL [R1+0x13a8], R48 ;  /* 0x0013a83001007387 */ /* 0x0001e80000100800 */
[----:B0-----:R-:W3:Y:S01]  /*212a0*/  LDL.LU R48, [R1+0x1dc8] ;  /* 0x001dc80001307983 */ /* 0x001ee20000300800 */
[-C--:B------:R-:W-:Y:S02]  /*212b0*/  LEA.HI.X.SX32 R0, R0, R6.reuse, 0x1, P6 ;  /* 0x0000000600007211 */ /* 0x080fe400030f0eff */
[----:B------:R-:W-:-:S03]  /*212c0*/  LEA.HI.X.SX32 R83, R83, R6, 0x1, P4 ;  /* 0x0000000653537211 */ /* 0x000fc600020f0eff */
[----:B------:R0:W-:Y:S02]  /*212d0*/  STL [R1+0x1384], R0 ;  /* 0x0013840001007387 */ /* 0x0001e40000100800 */
[----:B0-----:R-:W-:-:S05]  /*212e0*/  IADD3 R0, P6, PT, R20, R7, RZ ;  /* 0x0000000714007210 */ /* 0x001fca0007fde0ff */
[----:B------:R0:W-:Y:S04]  /*212f0*/  STL [R1+0x13b8], R0 ;  /* 0x0013b80001007387 */ /* 0x0001e80000100800 */
[----:B0-----:R-:W3:Y:S04]  /*21300*/  LDL.LU R0, [R1+0x1dc4] ;  /* 0x001dc40001007983 */ /* 0x001ee80000300800 */
[----:B------:R2:W-:Y:S02]  /*21310*/  STL [R1+0x1394], R83 ;  /* 0x0013945301007387 */ /* 0x0005e40000100800 */
[----:B--2---:R-:W-:-:S05]  /*21320*/  IADD3 R83, P4, PT, R85, R7, RZ ;  /* 0x0000000755537210 */ /* 0x004fca0007f9e0ff */
[----:B------:R0:W-:Y:S02]  /*21330*/  STL [R1+0x13c8], R83 ;  /* 0x0013c85301007387 */ /* 0x0001e40000100800 */
[----:B0-----:R-:W-:Y:S02]  /*21340*/  LEA.HI.X.SX32 R83, R87, R6, 0x1, P5 ;  /* 0x0000000657537211 */ /* 0x001fe400028f0eff */
[----:B----4-:R-:W-:-:S03]  /*21350*/  IADD3 R87, P5, PT, R4, R7, RZ ;  /* 0x0000000704577210 */ /* 0x010fc60007fbe0ff */
[----:B------:R0:W-:Y:S01]  /*21360*/  STL [R1+0x13a4], R83 ;  /* 0x0013a45301007387 */ /* 0x0001e20000100800 */
[----:B------:R-:W-:-:S03]  /*21370*/  LEA.HI.X.SX32 R85, R85, R6, 0x1, P4 ;  /* 0x0000000655557211 */ /* 0x000fc600020f0eff */
[----:B------:R-:W-:Y:S01]  /*21380*/  STL [R1+0x13d8], R87 ;  /* 0x0013d85701007387 */ /* 0x000fe20000100800 */
[----:B0-----:R-:W-:Y:S02]  /*21390*/  LEA.HI.X.SX32 R83, R20, R6, 0x1, P6 ;  /* 0x0000000614537211 */ /* 0x001fe400030f0eff */
[----:B-----5:R-:W-:-:S03]  /*213a0*/  IADD3 R20, P6, PT, R76, R7, RZ ;  /* 0x000000074c147210 */ /* 0x020fc60007fde0ff */
[----:B------:R0:W-:Y:S04]  /*213b0*/  STL [R1+0x13b4], R83 ;  /* 0x0013b45301007387 */ /* 0x0001e80000100800 */
[----:B------:R1:W-:Y:S01]  /*213c0*/  STL [R1+0x13e8], R20 ;  /* 0x0013e81401007387 */ /* 0x0003e20000100800 */
[----:B0-----:R-:W-:-:S03]  /*213d0*/  IADD3 R83, P4, PT, R74, R7, RZ ;  /* 0x000000074a537210 */ /* 0x001fc60007f9e0ff */
[----:B------:R-:W-:Y:S01]  /*213e0*/  STL [R1+0x13c4], R85 ;  /* 0x0013c45501007387 */ /* 0x000fe20000100800 */
[----:B-1----:R-:W-:-:S03]  /*213f0*/  LEA.HI.X.SX32 R20, R4, R6, 0x1, P5 ;  /* 0x0000000604147211 */ /* 0x002fc600028f0eff */
[----:B------:R-:W-:Y:S01]  /*21400*/  STL [R1+0x13f8], R83 ;  /* 0x0013f85301007387 */ /* 0x000fe20000100800 */
[----:B------:R-:W-:Y:S02]  /*21410*/  IADD3 R4, P5, PT, R3, R7, RZ ;  /* 0x0000000703047210 */ /* 0x000fe40007fbe0ff */
[-C--:B------:R-:W-:Y:S01]  /*21420*/  LEA.HI.X.SX32 R76, R76, R6.reuse, 0x1, P6 ;  /* 0x000000064c4c7211 */ /* 0x080fe200030f0eff */
[----:B------:R-:W-:Y:S04]  /*21430*/  STL [R1+0x13d4], R20 ;  /* 0x0013d41401007387 */ /* 0x000fe80000100800 */
[----:B------:R0:W-:Y:S04]  /*21440*/  STL [R1+0x1408], R4 ;  /* 0x0014080401007387 */ /* 0x0001e80000100800 */
[----:B------:R-:W-:Y:S01]  /*21450*/  STL [R1+0x13e4], R76 ;  /* 0x0013e44c01007387 */ /* 0x000fe20000100800 */
[----:B0-----:R-:W-:-:S02]  /*21460*/  LEA.HI.X.SX32 R4, R74, R6, 0x1, P4 ;  /* 0x000000064a047211 */ /* 0x001fc400020f0eff */
[-C--:B------:R-:W-:Y:S02]  /*21470*/  IADD3 R74, P4, PT, R46, R7.reuse, RZ ;  /* 0x000000072e4a7210 */ /* 0x080fe40007f9e0ff */
[----:B---3--:R-:W-:-:S05]  /*21480*/  IADD3 R20, P6, PT, R48, R7, RZ ;  /* 0x0000000730147210 */ /* 0x008fca0007fde0ff */
[----:B------:R0:W-:Y:S04]  /*21490*/  STL [R1+0x1418], R20 ;  /* 0x0014181401007387 */ /* 0x0001e80000100800 */
[----:B------:R1:W-:Y:S01]  /*214a0*/  STL [R1+0x13f4], R4 ;  /* 0x0013f40401007387 */ /* 0x0003e20000100800 */
[----:B0-----:R-:W-:-:S03]  /*214b0*/  LEA.HI.X.SX32 R20, R3, R6, 0x1, P5 ;  /* 0x0000000603147211 */ /* 0x001fc600028f0eff */
[----:B------:R-:W-:Y:S01]  /*214c0*/  STL [R1+0x1428], R74 ;  /* 0x0014284a01007387 */ /* 0x000fe20000100800 */
[----:B------:R-:W-:Y:S02]  /*214d0*/  LEA.HI.X.SX32 R3, R48, R6, 0x1, P6 ;  /* 0x0000000630037211 */ /* 0x000fe400030f0eff */
[-C--:B-1----:R-:W-:Y:S01]  /*214e0*/  IADD3 R4, P5, PT, R44, R7.reuse, RZ ;  /* 0x000000072c047210 */ /* 0x082fe20007fbe0ff */
[----:B------:R0:W-:Y:S04]  /*214f0*/  STL [R1+0x1404], R20 ;  /* 0x0014041401007387 */ /* 0x0001e80000100800 */
[----:B------:R1:W-:Y:S01]  /*21500*/  STL [R1+0x1438], R4 ;  /* 0x0014380401007387 */ /* 0x0003e20000100800 */
[----:B0-----:R-:W-:-:S03]  /*21510*/  IADD3 R20, P6, PT, R42, R7, RZ ;  /* 0x000000072a147210 */ /* 0x001fc60007fde0ff */
[----:B------:R0:W-:Y:S01]  /*21520*/  STL [R1+0x1414], R3 ;  /* 0x0014140301007387 */ /* 0x0001e20000100800 */
[----:B-1----:R-:W-:-:S03]  /*21530*/  LEA.HI.X.SX32 R4, R46, R6, 0x1, P4 ;  /* 0x000000062e047211 */ /* 0x002fc600020f0eff */
        /* <DEDUP_REMOVED lines=9> */
[----:B--2---:R-:W-:-:S03]  /*215d0*/  IADD3 R20, P6, PT, R88, R7, RZ ;  /* 0x0000000758147210 */ /* 0x004fc60007fde0ff */
[----:B------:R1:W-:Y:S04]  /*215e0*/  STL [R1+0x1444], R3 ;  /* 0x0014440301007387 */ /* 0x0003e80000100800 */
[----:B------:R2:W-:Y:S01]  /*215f0*/  STL [R1+0x1478], R20 ;  /* 0x0014781401007387 */ /* 0x0005e20000100800 */
[----:B0-----:R-:W-:Y:S02]  /*21600*/  LEA.HI.X.SX32 R4, R92, R6, 0x1, P4 ;  /* 0x000000065c047211 */ /* 0x001fe400020f0eff */
[----:B-1----:R-:W-:-:S03]  /*21610*/  IADD3 R3, P4, PT, R86, R7, RZ ;  /* 0x0000000756037210 */ /* 0x002fc60007f9e0ff */
[----:B------:R0:W-:Y:S01]  /*21620*/  STL [R1+0x1454], R4 ;  /* 0x0014540401007387 */ /* 0x0001e20000100800 */
[----:B--2---:R-:W-:-:S03]  /*21630*/  LEA.HI.X.SX32 R20, R90, R6, 0x1, P5 ;  /* 0x000000065a147211 */ /* 0x004fc600028f0eff */
        /* <DEDUP_REMOVED lines=25> */
[----:B------:R2:W-:Y:S04]  /*217d0*/  STL [R1+0x14c4], R20 ;  /* 0x0014c41401007387 */ /* 0x0005e80000100800 */
[----:B------:R-:W3:Y:S01]  /*217e0*/  LDL.LU R74, [R1+0x70] ;  /* 0x00007000014a7983 */ /* 0x000ee20000300800 */
[----:B0-----:R-:W-:Y:S02]  /*217f0*/  IADD3 R4, P5, PT, R70, R7, RZ ;  /* 0x0000000746047210 */ /* 0x001fe40007fbe0ff */
[----:B-1----:R-:W-:-:S02]  /*21800*/  LEA.HI.X.SX32 R3, R75, R6, 0x1, P6 ;  /* 0x000000064b037211 */ /* 0x002fc400030f0eff */
[----:B--2---:R-:W-:Y:S01]  /*21810*/  IADD3 R20, P6, PT, R68, R7, RZ ;  /* 0x0000000744147210 */ /* 0x004fe20007fde0ff */
[----:B------:R0:W-:Y:S04]  /*21820*/  STL [R1+0x14f8], R4 ;  /* 0x0014f80401007387 */ /* 0x0001e80000100800 */
[----:B------:R1:W-:Y:S04]  /*21830*/  STL [R1+0x14d4], R3 ;  /* 0x0014d40301007387 */ /* 0x0003e80000100800 */
[----:B------:R2:W-:Y:S04]  /*21840*/  STL [R1+0x1508], R20 ;  /* 0x0015081401007387 */ /* 0x0005e80000100800 */
[----:B------:R-:W4:Y:S01]  /*21850*/  LDL.LU R87, [R1+0x6c] ;  /* 0x00006c0001577983 */ /* 0x000f220000300800 */
[----:B0-----:R-:W-:-:S02]  /*21860*/  LEA.HI.X.SX32 R4, R72, R6, 0x1, P4 ;  /* 0x0000000648047211 */ /* 0x001fc400020f0eff */
[-C--:B-1----:R-:W-:Y:S02]  /*21870*/  IADD3 R3, P4, PT, R66, R7.reuse, RZ ;  /* 0x0000000742037210 */ /* 0x082fe40007f9e0ff */
[----:B--2---:R-:W-:Y:S01]  /*21880*/  LEA.HI.X.SX32 R20, R70, R6, 0x1, P5 ;  /* 0x0000000646147211 */ /* 0x004fe200028f0eff */
[----:B------:R-:W-:Y:S04]  /*21890*/  STL [R1+0x14e4], R4 ;  /* 0x0014e40401007387 */ /* 0x000fe80000100800 */
[----:B------:R0:W-:Y:S04]  /*218a0*/  STL [R1+0x1518], R3 ;  /* 0x0015180301007387 */ /* 0x0001e80000100800 */
[----:B------:R1:W-:Y:S04]  /*218b0*/  STL [R1+0x14f4], R20 ;  /* 0x0014f41401007387 */ /* 0x0003e80000100800 */
[----:B------:R-:W2:Y:S01]  /*218c0*/  LDL.LU R76, [R1+0x64] ;  /* 0x00006400014c7983 */ /* 0x000ea20000300800 */
[----:B0-----:R-:W-:-:S02]  /*218d0*/  IADD3 R3, P5, PT, R64, R7, RZ ;  /* 0x0000000740037210 */ /* 0x001fc40007fbe0ff */
[----:B------:R-:W-:-:S03]  /*218e0*/  LEA.HI.X.SX32 R4, R68, R6, 0x1, P6 ;  /* 0x0000000644047211 */ /* 0x000fc600030f0eff */
[----:B------:R0:W-:Y:S04]  /*218f0*/  STL [R1+0x1528], R3 ;  /* 0x0015280301007387 */ /* 0x0001e80000100800 */
[----:B------:R5:W-:Y:S04]  /*21900*/  STL [R1+0x1504], R4 ;  /* 0x0015040401007387 */ /* 0x000be80000100800 */
[----:B-1----:R-:W2:Y:S01]  /*21910*/  LDL.LU R20, [R1+0x5c] ;  /* 0x00005c0001147983 */ /* 0x002ea20000300800 */
[----:B0-----:R-:W-:Y:S02]  /*21920*/  IADD3 R3, P6, PT, R62, R7, RZ ;  /* 0x000000073e037210 */ /* 0x001fe40007fde0ff */
[----:B-----5:R-:W-:-:S03]  /*21930*/  LEA.HI.X.SX32 R4, R66, R6, 0x1, P4 ;  /* 0x0000000642047211 */ /* 0x020fc600020f0eff */
[----:B------:R0:W-:Y:S04]  /*21940*/  STL [R1+0x1538], R3 ;  /* 0x0015380301007387 */ /* 0x0001e80000100800 */
[----:B------:R1:W-:Y:S04]  /*21950*/  STL [R1+0x1514], R4 ;  /* 0x0015140401007387 */ /* 0x0003e80000100800 */
[----:B------:R-:W5:Y:S01]  /*21960*/  LDL.LU R84, [R1+0x208] ;  /* 0x0002080001547983 */ /* 0x000f620000300800 */
[----:B0-----:R-:W-:Y:S02]  /*21970*/  IADD3 R3, P4, PT, R60, R7, RZ ;  /* 0x000000073c037210 */ /* 0x001fe40007f9e0ff */
[----:B-1----:R-:W-:-:S03]  /*21980*/  LEA.HI.X.SX32 R4, R64, R6, 0x1, P5 ;  /* 0x0000000640047211 */ /* 0x002fc600028f0eff */
[----:B------:R0:W-:Y:S01]  /*21990*/  STL [R1+0x1548], R3 ;  /* 0x0015480301007387 */ /* 0x0001e20000100800 */
[----:B------:R-:W-:-:S03]  /*219a0*/  LEA.HI.X.SX32 R83, R62, R6, 0x1, P6 ;  /* 0x000000063e537211 */ /* 0x000fc600030f0eff */
[----:B------:R1:W-:Y:S01]  /*219b0*/  STL [R1+0x1524], R4 ;  /* 0x0015240401007387 */ /* 0x0003e20000100800 */
[-C--:B0-----:R-:W-:Y:S02]  /*219c0*/  IADD3 R3, P5, PT, R58, R7.reuse, RZ ;  /* 0x000000073a037210 */ /* 0x081fe40007fbe0ff */
[----:B-1----:R-:W-:-:S03]  /*219d0*/  IADD3 R4, P6, PT, R19, R7, RZ ;  /* 0x0000000713047210 */ /* 0x002fc60007fde0ff */
[----:B------:R0:W-:Y:S04]  /*219e0*/  STL [R1+0x1558], R3 ;  /* 0x0015580301007387 */ /* 0x0001e80000100800 */
[----:B------:R1:W-:Y:S01]  /*219f0*/  STL [R1+0x1534], R83 ;  /* 0x0015345301007387 */ /* 0x0003e20000100800 */
[----:B0-----:R-:W-:-:S03]  /*21a00*/  LEA.HI.X.SX32 R3, R60, R6, 0x1, P4 ;  /* 0x000000063c037211 */ /* 0x001fc600020f0eff */
[----:B------:R0:W-:Y:S01]  /*21a10*/  STL [R1+0x1568], R4 ;  /* 0x0015680401007387 */ /* 0x0001e20000100800 */
[----:B-1----:R-:W-:-:S03]  /*21a20*/  IADD3 R83, P4, PT, R5, R7, RZ ;  /* 0x0000000705537210 */ /* 0x002fc60007f9e0ff */
[----:B------:R1:W-:Y:S01]  /*21a30*/  STL [R1+0x1544], R3 ;  /* 0x0015440301007387 */ /* 0x0003e20000100800 */
[----:B0-----:R-:W-:-:S03]  /*21a40*/  LEA.HI.X.SX32 R4, R58, R6, 0x1, P5 ;  /* 0x000000063a047211 */ /* 0x001fc600028f0eff */
[----:B------:R0:W-:Y:S01]  /*21a50*/  STL [R1+0x1578], R83 ;  /* 0x0015785301007387 */ /* 0x0001e20000100800 */
[----:B-1----:R-:W-:-:S03]  /*21a60*/  IADD3 R3, P5, PT, R11, R7, RZ ;  /* 0x000000070b037210 */ /* 0x002fc60007fbe0ff */
[----:B------:R-:W5:Y:S04]  /*21a70*/  LDL.LU R85, [R1+0x20c] ;  /* 0x00020c0001557983 */ /* 0x000f680000300800 */
[----:B------:R1:W-:Y:S01]  /*21a80*/  STL [R1+0x1554], R4 ;  /* 0x0015540401007387 */ /* 0x0003e20000100800 */
[----:B0-----:R-:W-:-:S03]  /*21a90*/  LEA.HI.X.SX32 R83, R19, R6, 0x1, P6 ;  /* 0x0000000613537211 */ /* 0x001fc600030f0eff */
[----:B------:R0:W-:Y:S01]  /*21aa0*/  STL [R1+0x1588], R3 ;  /* 0x0015880301007387 */ /* 0x0001e20000100800 */
[----:B-1----:R-:W-:-:S03]  /*21ab0*/  IADD3 R4, P6, PT, R13, R7, RZ ;  /* 0x000000070d047210 */ /* 0x002fc60007fde0ff */
[----:B------:R-:W-:Y:S01]  /*21ac0*/  STL [R1+0x1564], R83 ;  /* 0x0015645301007387 */ /* 0x000fe20000100800 */
[----:B0-----:R-:W-:-:S03]  /*21ad0*/  LEA.HI.X.SX32 R3, R5, R6, 0x1, P4 ;  /* 0x0000000605037211 */ /* 0x001fc600020f0eff */
[----:B------:R0:W-:Y:S01]  /*21ae0*/  STL [R1+0x1598], R4 ;  /* 0x0015980401007387 */ /* 0x0001e20000100800 */
[----:B------:R-:W-:-:S03]  /*21af0*/  IADD3 R5, P4, PT, R16, R7, RZ ;  /* 0x0000000710057210 */ /* 0x000fc60007f9e0ff */
[----:B------:R1:W-:Y:S01]  /*21b00*/  STL [R1+0x1574], R3 ;  /* 0x0015740301007387 */ /* 0x0003e20000100800 */
[----:B0-----:R-:W-:-:S03]  /*21b10*/  LEA.HI.X.SX32 R4, R11, R6, 0x1, P5 ;  /* 0x000000060b047211 */ /* 0x001fc600028f0eff */
[----:B-1----:R-:W5:Y:S04]  /*21b20*/  LDL.LU R3, [R1+0x1f4] ;  /* 0x0001f40001037983 */ /* 0x002f680000300800 */
[----:B------:R0:W-:Y:S04]  /*21b30*/  STL [R1+0x15a8], R5 ;  /* 0x0015a80501007387 */ /* 0x0001e80000100800 */
[----:B------:R1:W-:Y:S01]  /*21b40*/  STL [R1+0x1584], R4 ;  /* 0x0015840401007387 */ /* 0x0003e20000100800 */
[----:B0-----:R-:W-:Y:S02]  /*21b50*/  IADD3 R5, P5, PT, R18, R7, RZ ;  /* 0x0000000712057210 */ /* 0x001fe40007fbe0ff */
[----:B-1----:R-:W-:-:S03]  /*21b60*/  LEA.HI.X.SX32 R4, R13, R6, 0x1, P6 ;  /* 0x000000060d047211 */ /* 0x002fc600030f0eff */
[----:B------:R0:W-:Y:S04]  /*21b70*/  STL [R1+0x15b8], R5 ;  /* 0x0015b80501007387 */ /* 0x0001e80000100800 */
[----:B0-----:R-:W5:Y:S04]  /*21b80*/  LDL R5, [R1+0x5bc] ;  /* 0x0005bc0001057983 */ /* 0x001f680000100800 */
[----:B------:R0:W-:Y:S04]  /*21b90*/  STL [R1+0x1594], R4 ;  /* 0x0015940401007387 */ /* 0x0001e80000100800 */
[----:B0-----:R-:W5:Y:S01]  /*21ba0*/  LDL R4, [R1+0x5c0] ;  /* 0x0005c00001047983 */ /* 0x001f620000100800 */
[----:B---3--:R-:W-:-:S05]  /*21bb0*/  IADD3 R83, P6, PT, R74, R7, RZ ;  /* 0x000000074a537210 */ /* 0x008fca0007fde0ff */
[----:B------:R0:W-:Y:S02]  /*21bc0*/  STL [R1+0x5d0], R83 ;  /* 0x0005d05301007387 */ /* 0x0001e40000100800 */
[----:B0-----:R-:W-:-:S05]  /*21bd0*/  LEA.HI.X.SX32 R83, R16, R6, 0x1, P4 ;  /* 0x0000000610537211 */ /* 0x001fca00020f0eff */
[----:B------:R4:W-:Y:S02]  /*21be0*/  STL [R1+0x15a4], R83 ;  /* 0x0015a45301007387 */ /* 0x0009e40000100800 */
[----:B----4-:R-:W-:-:S05]  /*21bf0*/  IADD3 R83, P4, PT, R87, R7, RZ ;  /* 0x0000000757537210 */ /* 0x010fca0007f9e0ff */
[----:B------:R0:W-:Y:S01]  /*21c00*/  STL [R1+0x630], R83 ;  /* 0x0006305301007387 */ /* 0x0001e20000100800 */
[-C--:B------:R-:W-:Y:S02]  /*21c10*/  LEA.HI.X.SX32 R74, R74, R6.reuse, 0x1, P6 ;  /* 0x000000064a4a7211 */ /* 0x080fe400030f0eff */
[----:B0-----:R-:W-:-:S05]  /*21c20*/  LEA.HI.X.SX32 R83, R18, R6, 0x1, P5 ;  /* 0x0000000612537211 */ /* 0x001fca00028f0eff */
[----:B------:R0:W-:Y:S02]  /*21c30*/  STL [R1+0x15b4], R83 ;  /* 0x0015b45301007387 */ /* 0x0001e40000100800 */
[----:B0-----:R-:W-:-:S05]  /*21c40*/  IADD3 R83, P5, PT, R0, R7, RZ ;  /* 0x0000000700537210 */ /* 0x001fca0007fbe0ff */
[----:B------:R0:W-:Y:S04]  /*21c50*/  STL [R1+0x11c8], R83 ;  /* 0x0011c85301007387 */ /* 0x0001e80000100800 */
[----:B0-----:R-:W3:Y:S04]  /*21c60*/  LDL.LU R83, [R1+0x1dc0] ;  /* 0x001dc00001537983 */ /* 0x001ee80000300800 */
[----:B------:R2:W-:Y:S02]  /*21c70*/  STL [R1+0x5cc], R74 ;  /* 0x0005cc4a01007387 */ /* 0x0005e40000100800 */
[----:B--2---:R-:W-:-:S05]  /*21c80*/  IADD3 R74, P6, PT, R76, R7, RZ ;  /* 0x000000074c4a7210 */ /* 0x004fca0007fde0ff */
[----:B------:R0:W-:Y:S04]  /*21c90*/  STL [R1+0x11e0], R74 ;  /* 0x0011e04a01007387 */ /* 0x0001e80000100800 */
[----:B0-----:R-:W2:Y:S01]  /*21ca0*/  LDL.LU R74, [R1+0x1dbc] ;  /* 0x001dbc00014a7983 */ /* 0x001ea20000300800 */
[-C--:B------:R-:W-:Y:S02]  /*21cb0*/  LEA.HI.X.SX32 R87, R87, R6.reuse, 0x1, P4 ;  /* 0x0000000657577211 */ /* 0x080fe400020f0eff */
[----:B------:R-:W-:-:S03]  /*21cc0*/  LEA.HI.X.SX32 R0, R0, R6, 0x1, P5 ;  /* 0x0000000600007211 */ /* 0x000fc600028f0eff */
[----:B------:R2:W-:Y:S01]  /*21cd0*/  STL [R1+0x62c], R87 ;  /* 0x00062c5701007387 */ /* 0x0005e20000100800 */
[----:B------:R-:W-:Y:S02]  /*21ce0*/  LEA.HI.X.SX32 R76, R76, R6, 0x1, P6 ;  /* 0x000000064c4c7211 */ /* 0x000fe400030f0eff */
[----:B-----5:R-:W-:Y:S02]  /*21cf0*/  ISETP.GE.AND P6, PT, R84, RZ, PT ;  /* 0x000000ff5400720c */ /* 0x020fe40003fc6270 */
[----:B--2---:R-:W-:-:S05]  /*21d00*/  IADD3 R87, P4, PT, R74, R7, RZ ;  /* 0x000000074a577210 */ /* 0x004fca0007f9e0ff */
[----:B------:R0:W-:Y:S01]  /*21d10*/  STL [R1+0x11f8], R87 ;  /* 0x0011f85701007387 */ /* 0x0001e20000100800 */
[----:B------:R-:W-:-:S03]  /*21d20*/  LEA.HI.X.SX32 R74, R74, R6, 0x1, P4 ;  /* 0x000000064a4a7211 */ /* 0x000fc600020f0eff */
[----:B0-----:R-:W2:Y:S04]  /*21d30*/  LDL.LU R87, [R1+0x1db8] ;  /* 0x001db80001577983 */ /* 0x001ea80000300800 */
[----:B------:R0:W-:Y:S04]  /*21d40*/  STL [R1+0x11c4], R0 ;  /* 0x0011c40001007387 */ /* 0x0001e80000100800 */
[----:B------:R1:W-:Y:S01]  /*21d50*/  STL [R1+0x11dc], R76 ;  /* 0x0011dc4c01007387 */ /* 0x0003e20000100800 */
[----:B0-----:R-:W-:-:S03]  /*21d60*/  IADD3 R0, P5, PT, R20, R7, RZ ;  /* 0x0000000714007210 */ /* 0x001fc60007fbe0ff */
[----:B-1----:R-:W4:Y:S01]  /*21d70*/  LDL.LU R76, [R1+0x1db4] ;  /* 0x001db400014c7983 */ /* 0x002f220000300800 */
[----:B------:R-:W-:-:S03]  /*21d80*/  LEA.HI.X.SX32 R20, R20, R6, 0x1, P5 ;  /* 0x0000000614147211 */ /* 0x000fc600028f0eff */
[----:B------:R-:W5:Y:S04]  /*21d90*/  LDL R84, [R1+0x11e8] ;  /* 0x0011e80001547983 */ /* 0x000f680000100800 */
[----:B------:R-:W-:Y:S04]  /*21da0*/  STL [R1+0x1210], R0 ;  /* 0x0012100001007387 */ /* 0x000fe80000100800 */
[----:B------:R-:W-:Y:S04]  /*21db0*/  STL [R1+0x1d5c], R0 ;  /* 0x001d5c0001007387 */ /* 0x000fe80000100800 */
[----:B------:R-:W-:Y:S04]  /*21dc0*/  STL [R1+0x11f4], R74 ;  /* 0x0011f44a01007387 */ /* 0x000fe80000100800 */
[----:B------:R-:W-:Y:S04]  /*21dd0*/  STL [R1+0x1d60], R7 ;  /* 0x001d600701007387 */ /* 0x000fe80000100800 */
[----:B------:R0:W-:Y:S04]  /*21de0*/  STL [R1+0x120c], R20 ;  /* 0x00120c1401007387 */ /* 0x0001e80000100800 */
[----:B0-----:R-:W2:Y:S01]  /*21df0*/  LDL.LU R20, [R1+0x1db0] ;  /* 0x001db00001147983 */ /* 0x001ea20000300800 */
[----:B------:R-:W-:-:S03]  /*21e00*/  ISETP.GE.AND P5, PT, R85, RZ, PT ;  /* 0x000000ff5500720c */ /* 0x000fc60003fa6270 */
[----:B------:R-:W3:Y:S01]  /*21e10*/  LDL.LU R85, [R1+0x1dac] ;  /* 0x001dac0001557983 */ /* 0x000ee20000300800 */
[----:B--2---:R-:W-:-:S06]  /*21e20*/  PRMT R20, RZ, 0x7610, R20 ;  /* 0x00007610ff147816 */ /* 0x004fcc0000000014 */
[----:B------:R-:W2:Y:S01]  /*21e30*/  @P2 LDG.E.U8 R20, desc[UR20][R4.64] ;  /* 0x0000001404142981 */ /* 0x000ea2000c1e1100 */
[----:B----4-:R-:W-:-:S04]  /*21e40*/  IADD3 R74, P4, PT, R76, R7, RZ ;  /* 0x000000074c4a7210 */ /* 0x010fc80007f9e0ff */
[----:B------:R-:W-:Y:S01]  /*21e50*/  LEA.HI.X.SX32 R76, R76, R6, 0x1, P4 ;  /* 0x000000064c4c7211 */ /* 0x000fe200020f0eff */
[----:B------:R-:W-:Y:S04]  /*21e60*/  STL [R1+0x1228], R74 ;  /* 0x0012284a01007387 */ /* 0x000fe80000100800 */
[----:B------:R-:W-:Y:S04]  /*21e70*/  STL [R1+0x1d64], R74 ;  /* 0x001d644a01007387 */ /* 0x000fe80000100800 */
[----:B------:R-:W-:Y:S04]  /*21e80*/  STL [R1+0x1d68], R6 ;  /* 0x001d680601007387 */ /* 0x000fe80000100800 */
[----:B------:R-:W-:Y:S04]  /*21e90*/  STL [R1+0x1224], R76 ;  /* 0x0012244c01007387 */ /* 0x000fe80000100800 */
[----:B------:R-:W-:Y:S04]  /*21ea0*/  STL [R1+0x1d6c], R76 ;  /* 0x001d6c4c01007387 */ /* 0x000fe80000100800 */
[----:B--2---:R0:W-:Y:S04]  /*21eb0*/  STL [R1+0x3bc], R20 ;  /* 0x0003bc1401007387 */ /* 0x0041e80000100800 */
[----:B0-----:R-:W2:Y:S04]  /*21ec0*/  LDL.LU R20, [R1+0x1da8] ;  /* 0x001da80001147983 */ /* 0x001ea80000300800 */
[----:B------:R-:W4:Y:S04]  /*21ed0*/  LDL R4, [R1+0x61c] ;  /* 0x00061c0001047983 */ /* 0x000f280000100800 */
[----:B------:R-:W4:Y:S01]  /*21ee0*/  LDL R5, [R1+0x620] ;  /* 0x0006200001057983 */ /* 0x000f220000100800 */
[----:B---3--:R-:W-:-:S02]  /*21ef0*/  PRMT R85, RZ, 0x7610, R85 ;  /* 0x00007610ff557816 */ /* 0x008fc40000000055 */
[----:B----4-:R-:W-:-:S04]  /*21f00*/  @P2 LOP3.LUT R5, R5, R4, RZ, 0x3c, !PT ;  /* 0x0000000405052212 */ /* 0x010fc800078e3cff */
[----:B------:R-:W-:-:S04]  /*21f10*/  @P2 LOP3.LUT R4, R5, R4, RZ, 0x3c, !PT ;  /* 0x0000000405042212 */ /* 0x000fc800078e3cff */
[----:B------:R-:W-:-:S05]  /*21f20*/  @P2 LOP3.LUT R5, R5, R4, RZ, 0x3c, !PT ;  /* 0x0000000405052212 */ /* 0x000fca00078e3cff */
[----:B------:R-:W3:Y:S04]  /*21f30*/  @P2 LDG.E.U8 R85, desc[UR20][R4.64] ;  /* 0x0000001404552981 */ /* 0x000ee8000c1e1100 */
[----:B---3--:R0:W-:Y:S04]  /*21f40*/  STL [R1+0x3b0], R85 ;  /* 0x0003b05501007387 */ /* 0x0081e80000100800 */
[----:B0-----:R-:W3:Y:S04]  /*21f50*/  LDL.LU R85, [R1+0x1da4] ;  /* 0x001da40001557983 */ /* 0x001ee80000300800 */
[----:B------:R-:W4:Y:S04]  /*21f60*/  LDL R4, [R1+0x65c] ;  /* 0x00065c0001047983 */ /* 0x000f280000100800 */
[----:B------:R-:W4:Y:S01]  /*21f70*/  LDL R5, [R1+0x660] ;  /* 0x0006600001057983 */ /* 0x000f220000100800 */
[----:B------:R-:W-:-:S02]  /*21f80*/  PRMT R88, RZ, 0x7610, R88 ;  /* 0x00007610ff587816 */ /* 0x000fc40000000058 */
[----:B----4-:R-:W-:-:S04]  /*21f90*/  @P2 LOP3.LUT R5, R5, R4, RZ, 0x3c, !PT ;  /* 0x0000000405052212 */ /* 0x010fc800078e3cff */
[----:B------:R-:W-:-:S04]  /*21fa0*/  @P2 LOP3.LUT R4, R5, R4, RZ, 0x3c, !PT ;  /* 0x0000000405042212 */ /* 0x000fc800078e3cff */
[----:B------:R-:W-:-:S05]  /*21fb0*/  @P2 LOP3.LUT R5, R5, R4, RZ, 0x3c, !PT ;  /* 0x0000000405052212 */ /* 0x000fca00078e3cff */
[----:B------:R0:W4:Y:S04]  /*21fc0*/  @P2 LDG.E.U8 R88, desc[UR20][R4.64] ;  /* 0x0000001404582981 */ /* 0x000128000c1e1100 */
[----:B------:R-:W0:Y:S04]  /*21fd0*/  LDL R4, [R1+0x11cc] ;  /* 0x0011cc0001047983 */ /* 0x000e280000100800 */
[----:B------:R-:W0:Y:S01]  /*21fe0*/  LDL R5, [R1+0x11d0] ;  /* 0x0011d00001057983 */ /* 0x000e220000100800 */
[----:B--2---:R-:W-:Y:S02]  /*21ff0*/  PRMT R20, RZ, 0x7610, R20 ;  /* 0x00007610ff147816 */ /* 0x004fe40000000014 */
[----:B0-----:R-:W-:-:S04]  /*22000*/  @P2 LOP3.LUT R5, R5, R4, RZ, 0x3c, !PT ;  /* 0x0000000405052212 */ /* 0x001fc800078e3cff */
[----:B------:R-:W-:-:S04]  /*22010*/  @P2 LOP3.LUT R4, R5, R4, RZ, 0x3c, !PT ;  /* 0x0000000405042212 */ /* 0x000fc800078e3cff */
[----:B------:R-:W-:-:S05]  /*22020*/  @P2 LOP3.LUT R5, R5, R4, RZ, 0x3c, !PT ;  /* 0x0000000405052212 */ /* 0x000fca00078e3cff */
[----:B------:R-:W2:Y:S04]  /*22030*/  @P2 LDG.E.U8 R20, desc[UR20][R4.64] ;  /* 0x0000001404142981 */ /* 0x000ea8000c1e1100 */
[----:B----4-:R0:W-:Y:S04]  /*22040*/  STL [R1+0x3a4], R88 ;  /* 0x0003a45801007387 */ /* 0x0101e80000100800 */
[----:B0-----:R-:W4:Y:S04]  /*22050*/  LDL R88, [R1+0x1260] ;  /* 0x0012600001587983 */ /* 0x001f280000100800 */
[----:B--2---:R0:W-:Y:S04]  /*22060*/  STL [R1+0x39c], R20 ;  /* 0x00039c1401007387 */ /* 0x0041e80000100800 */
[----:B0-----:R-:W2:Y:S04]  /*22070*/  LDL.LU R20, [R1+0x1da0] ;  /* 0x001da00001147983 */ /* 0x001ea80000300800 */
[----:B------:R-:W2:Y:S01]  /*22080*/  LDL R5, [R1+0x11e4] ;  /* 0x0011e40001057983 */ /* 0x000ea20000100800 */
[----:B---3--:R-:W-:Y:S01]  /*22090*/  PRMT R85, RZ, 0x7610, R85 ;  /* 0x00007610ff557816 */ /* 0x008fe20000000055 */
[----:B-----5:R-:W-:-:S02]  /*220a0*/  @P2 IMAD.MOV.U32 R4, RZ, RZ, R84 ;  /* 0x000000ffff042224 */ /* 0x020fc400078e0054 */
[----:B------:R-:W3:Y:S04]  /*220b0*/  LDL R84, [R1+0x1270] ;  /* 0x0012700001547983 */ /* 0x000ee80000100800 */
[----:B--2---:R-:W2:Y:S04]  /*220c0*/  @P2 LDG.E.U8 R85, desc[UR20][R4.64] ;  /* 0x0000001404552981 */ /* 0x004ea8000c1e1100 */
[----:B--2---:R0:W-:Y:S04]  /*220d0*/  STL [R1+0x398], R85 ;  /* 0x0003985501007387 */ /* 0x0041e80000100800 */
[----:B0-----:R-:W2:Y:S04]  /*220e0*/  LDL.LU R85, [R1+0x1d9c] ;  /* 0x001d9c0001557983 */ /* 0x001ea80000300800 */
[----:B------:R-:W5:Y:S04]  /*220f0*/  LDL R4, [R1+0x11fc] ;  /* 0x0011fc0001047983 */ /* 0x000f680000100800 */
[----:B------:R-:W5:Y:S01]  /*22100*/  LDL R5, [R1+0x1200] ;  /* 0x0012000001057983 */ /* 0x000f620000100800 */
[----:B------:R-:W-:-:S02]  /*22110*/  PRMT R92, RZ, 0x7610, R92 ;  /* 0x00007610ff5c7816 */ /* 0x000fc4000000005c */
[----:B-----5:R-:W-:-:S04]  /*22120*/  @P2 LOP3.LUT R5, R5, R4, RZ, 0x3c, !PT ;  /* 0x0000000405052212 */ /* 0x020fc800078e3cff */
[----:B------:R-:W-:-:S04]  /*22130*/  @P2 LOP3.LUT R4, R5, R4, RZ, 0x3c, !PT ;  /* 0x0000000405042212 */ /* 0x000fc800078e3cff */
[----:B------:R-:W-:-:S05]  /*22140*/  @P2 LOP3.LUT R5, R5, R4, RZ, 0x3c, !PT ;  /* 0x0000000405052212 */ /* 0x000fca00078e3cff */
[----:B------:R0:W5:Y:S04]  /*22150*/  @P2 LDG.E.U8 R92, desc[UR20][R4.64] ;  /* 0x00000014045c2981 */ /* 0x000168000c1e1100 */
[----:B------:R-:W0:Y:S04]  /*22160*/  LDL R4, [R1+0x1214] ;  /* 0x0012140001047983 */ /* 0x000e280000100800 */
[----:B------:R-:W0:Y:S01]  /*22170*/  LDL R5, [R1+0x1218] ;  /* 0x0012180001057983 */ /* 0x000e220000100800 */
[----:B--2---:R-:W-:Y:S02]  /*22180*/  PRMT R85, RZ, 0x7610, R85 ;  /* 0x00007610ff557816 */ /* 0x004fe40000000055 */
[----:B0-----:R-:W-:-:S04]  /*22190*/  @P2 LOP3.LUT R5, R5, R4, RZ, 0x3c, !PT ;  /* 0x0000000405052212 */ /* 0x001fc800078e3cff */
[----:B------:R-:W-:-:S04]  /*221a0*/  @P2 LOP3.LUT R4, R5, R4, RZ, 0x3c, !PT ;  /* 0x0000000405042212 */ /* 0x000fc800078e3cff */
[----:B------:R-:W-:-:S05]  /*221b0*/  @P2 LOP3.LUT R5, R5, R4, RZ, 0x3c, !PT ;  /* 0x0000000405052212 */ /* 0x000fca00078e3cff */
[----:B------:R-:W2:Y:S04]  /*221c0*/  @P2 LDG.E.U8 R85, desc[UR20][R4.64] ;  /* 0x0000001404552981 */ /* 0x000ea8000c1e1100 */
[----:B-----5:R0:W-:Y:S04]  /*221d0*/  STL [R1+0x38c], R92 ;  /* 0x00038c5c01007387 */ /* 0x0201e80000100800 */
[----:B0-----:R-:W5:Y:S04]  /*221e0*/  LDL R92, [R1+0x1280] ;  /* 0x00128000015c7983 */ /* 0x001f680000100800 */
[----:B--2---:R0:W-:Y:S04]  /*221f0*/  STL [R1+0x384], R85 ;  /* 0x0003845501007387 */ /* 0x0041e80000100800 */
[----:B0-----:R-:W2:Y:S04]  /*22200*/  LDL.LU R85, [R1+0x1d98] ;  /* 0x001d980001557983 */ /* 0x001ea80000300800 */
[----:B------:R-:W2:Y:S04]  /*22210*/  LDL R4, [R1+0x122c] ;  /* 0x00122c0001047983 */ /* 0x000ea80000100800 */
[----:B------:R-:W2:Y:S01]  /*22220*/  LDL R5, [R1+0x1230] ;  /* 0x0012300001057983 */ /* 0x000ea20000100800 */
[----:B------:R-:W-:-:S02]  /*22230*/  PRMT R78, RZ, 0x7610, R78 ;  /* 0x00007610ff4e7816 */ /* 0x000fc4000000004e */
[----:B--2---:R-:W-:-:S04]  /*22240*/  @P2 LOP3.LUT R5, R5, R4, RZ, 0x3c, !PT ;  /* 0x0000000405052212 */ /* 0x004fc800078e3cff */
[----:B------:R-:W-:-:S04]  /*22250*/  @P2 LOP3.LUT R4, R5, R4, RZ, 0x3c, !PT ;  /* 0x0000000405042212 */ /* 0x000fc800078e3cff */
[----:B------:R-:W-:-:S05]  /*22260*/  @P2 LOP3.LUT R5, R5, R4, RZ, 0x3c, !PT ;  /* 0x0000000405052212 */ /* 0x000fca00078e3cff */
[----:B------:R-:W2:Y:S04]  /*22270*/  @P2 LDG.E.U8 R78, desc[UR20][R4.64] ;  /* 0x00000014044e2981 */ /* 0x000ea8000c1e1100 */
[----:B------:R-:W3:Y:S04]  /*22280*/  LDL R4, [R1+0x123c] ;  /* 0x00123c0001047983 */ /* 0x000ee80000100800 */
[----:B------:R-:W3:Y:S01]  /*22290*/  LDL R5, [R1+0x1240] ;  /* 0x0012400001057983 */ /* 0x000ee20000100800 */
[----:B------:R-:W-:-:S03]  /*222a0*/  PRMT R85, RZ, 0x7610, R85 ;  /* 0x00007610ff557816 */ /* 0x000fc60000000055 */
[----:B--2---:R0:W-:Y:S01]  /*222b0*/  STL [R1+0x37c], R78 ;  /* 0x00037c4e01007387 */ /* 0x0041e20000100800 */
[----:B------:R-:W-:-:S03]  /*222c0*/  PRMT R86, RZ, 0x7610, R86 ;  /* 0x00007610ff567816 */ /* 0x000fc60000000056 */
[----:B0-----:R-:W2:Y:S01]  /*222d0*/  LDL R78, [R1+0x1290] ;  /* 0x00129000014e7983 */ /* 0x001ea20000100800 */
[----:B---3--:R-:W-:-:S04]  /*222e0*/  @P2 LOP3.LUT R5, R5, R4, RZ, 0x3c, !PT ;  /* 0x0000000405052212 */ /* 0x008fc800078e3cff */
[----:B------:R-:W-:-:S04]  /*222f0*/  @P2 LOP3.LUT R4, R5, R4, RZ, 0x3c, !PT ;  /* 0x0000000405042212 */ /* 0x000fc800078e3cff */
[----:B------:R-:W-:-:S05]  /*22300*/  @P2 LOP3.LUT R5, R5, R4, RZ, 0x3c, !PT ;  /* 0x0000000405052212 */ /* 0x000fca00078e3cff */
[----:B------:R-:W3:Y:S04]  /*22310*/  @P2 LDG.E.U8 R85, desc[UR20][R4.64] ;  /* 0x0000001404552981 */ /* 0x000ee8000c1e1100 */
[----:B------:R-:W2:Y:S04]  /*22320*/  LDL R4, [R1+0x124c] ;  /* 0x00124c0001047983 */ /* 0x000ea80000100800 */
[----:B------:R-:W2:Y:S04]  /*22330*/  LDL R5, [R1+0x1250] ;  /* 0x0012500001057983 */ /* 0x000ea80000100800 */
[----:B---3--:R0:W-:Y:S01]  /*22340*/  STL [R1+0x370], R85 ;  /* 0x0003705501007387 */ /* 0x0081e20000100800 */
[----:B------:R-:W-:-:S03]  /*22350*/  PRMT R82, RZ, 0x7610, R82 ;  /* 0x00007610ff527816 */ /* 0x000fc60000000052 */
[----:B0-----:R-:W3:Y:S01]  /*22360*/  LDL R85, [R1+0x12a0] ;  /* 0x0012a00001557983 */ /* 0x001ee20000100800 */
[----:B--2---:R-:W-:-:S04]  /*22370*/  @P2 LOP3.LUT R5, R5, R4, RZ, 0x3c, !PT ;  /* 0x0000000405052212 */ /* 0x004fc800078e3cff */
[----:B------:R-:W-:-:S04]  /*22380*/  @P2 LOP3.LUT R4, R5, R4, RZ, 0x3c, !PT ;  /* 0x0000000405042212 */ /* 0x000fc800078e3cff */
[----:B------:R-:W-:-:S05]  /*22390*/  @P2 LOP3.LUT R5, R5, R4, RZ, 0x3c, !PT ;  /* 0x0000000405052212 */ /* 0x000fca00078e3cff */
[----:B------:R4:W2:Y:S04]  /*223a0*/  @P2 LDG.E.U8 R86, desc[UR20][R4.64] ;  /* 0x0000001404562981 */ /* 0x0008a8000c1e1100 */
[----:B------:R-:W3:Y:S01]  /*223b0*/  LDL R5, [R1+0x125c] ;  /* 0x00125c0001057983 */ /* 0x000ee20000100800 */
[----:B----4-:R-:W-:-:S03]  /*223c0*/  @P2 IMAD.MOV.U32 R4, RZ, RZ, R88 ;  /* 0x000000ffff042224 */ /* 0x010fc600078e0058 */
[----:B--2---:R0:W-:Y:S04]  /*223d0*/  STL [R1+0x364], R86 ;  /* 0x0003645601007387 */ /* 0x0041e80000100800 */
[----:B---3--:R1:W2:Y:S01]  /*223e0*/  @P2 LDG.E.U8 R82, desc[UR20][R4.64] ;  /* 0x0000001404522981 */ /* 0x0082a2000c1e1100 */
[----:B------:R-:W-:-:S03]  /*223f0*/  PRMT R75, RZ, 0x7610, R75 ;  /* 0x00007610ff4b7816 */ /* 0x000fc6000000004b */
[----:B0-----:R-:W3:Y:S04]  /*22400*/  LDL R86, [R1+0x12b0] ;  /* 0x0012b00001567983 */ /* 0x001ee80000100800 */
[----:B------:R-:W4:Y:S01]  /*22410*/  LDL R5, [R1+0x126c] ;  /* 0x00126c0001057983 */ /* 0x000f220000100800 */
[----:B-1----:R-:W-:-:S03]  /*22420*/  @P2 IMAD.MOV.U32 R4, RZ, RZ, R84 ;  /* 0x000000ffff042224 */ /* 0x002fc600078e0054 */
[----:B--2---:R0:W-:Y:S01]  /*22430*/  STL [R1+0x360], R82 ;  /* 0x0003605201007387 */ /* 0x0041e20000100800 */
[----:B------:R-:W-:-:S03]  /*22440*/  PRMT R90, RZ, 0x7610, R90 ;  /* 0x00007610ff5a7816 */ /* 0x000fc6000000005a */
[----:B------:R-:W2:Y:S04]  /*22450*/  LDL R88, [R1+0x12c0] ;  /* 0x0012c00001587983 */ /* 0x000ea80000100800 */
[----:B----4-:R5:W4:Y:S04]  /*22460*/  @P2 LDG.E.U8 R75, desc[UR20][R4.64] ;  /* 0x00000014044b2981 */ /* 0x010b28000c1e1100 */
[----:B0-----:R-:W2:Y:S04]  /*22470*/  LDL R82, [R1+0x12bc] ;  /* 0x0012bc0001527983 */ /* 0x001ea80000100800 */
[----:B------:R-:W2:Y:S01]  /*22480*/  LDL R5, [R1+0x127c] ;  /* 0x00127c0001057983 */ /* 0x000ea20000100800 */
[----:B-----5:R-:W-:-:S03]  /*22490*/  @P2 IMAD.MOV.U32 R4, RZ, RZ, R92 ;  /* 0x000000ffff042224 */ /* 0x020fc600078e005c */
[----:B----4-:R0:W-:Y:S01]  /*224a0*/  STL [R1+0x354], R75 ;  /* 0x0003544b01007387 */ /* 0x0101e20000100800 */
[----:B------:R-:W-:-:S03]  /*224b0*/  PRMT R77, RZ, 0x7610, R77 ;  /* 0x00007610ff4d7816 */ /* 0x000fc6000000004d */
[----:B------:R-:W4:Y:S04]  /*224c0*/  LDL R84, [R1+0x12d0] ;  /* 0x0012d00001547983 */ /* 0x000f280000100800 */
[----:B--2---:R1:W2:Y:S04]  /*224d0*/  @P2 LDG.E.U8 R90, desc[UR20][R4.64] ;  /* 0x00000014045a2981 */ /* 0x0042a8000c1e1100 */
[----:B0-----:R-:W5:Y:S04]  /*224e0*/  LDL R75, [R1+0x12cc] ;  /* 0x0012cc00014b7983 */ /* 0x001f680000100800 */
[----:B------:R-:W3:Y:S01]  /*224f0*/  LDL R5, [R1+0x128c] ;  /* 0x00128c0001057983 */ /* 0x000ee20000100800 */
[----:B-1----:R-:W-:-:S03]  /*22500*/  @P2 IMAD.MOV.U32 R4, RZ, RZ, R78 ;  /* 0x000000ffff042224 */ /* 0x002fc600078e004e */
[----:B--2---:R0:W-:Y:S01]  /*22510*/  STL [R1+0x34c], R90 ;  /* 0x00034c5a01007387 */ /* 0x0041e20000100800 */
[----:B------:R-:W-:-:S03]  /*22520*/  PRMT R79, RZ, 0x7610, R79 ;  /* 0x00007610ff4f7816 */ /* 0x000fc6000000004f */
[----:B------:R-:W2:Y:S04]  /*22530*/  LDL R92, [R1+0x12e0] ;  /* 0x0012e000015c7983 */ /* 0x000ea80000100800 */
[----:B------:R-:W2:Y:S04]  /*22540*/  LDL R78, [R1+0x12ec] ;  /* 0x0012ec00014e7983 */ /* 0x000ea80000100800 */
[----:B---3--:R1:W3:Y:S04]  /*22550*/  @P2 LDG.E.U8 R77, desc[UR20][R4.64] ;  /* 0x00000014044d2981 */ /* 0x0082e8000c1e1100 */
[----:B0-----:R-:W2:Y:S04]  /*22560*/  LDL R90, [R1+0x12dc] ;  /* 0x0012dc00015a7983 */ /* 0x001ea80000100800 */
[----:B------:R-:W2:Y:S01]  /*22570*/  LDL R5, [R1+0x129c] ;  /* 0x00129c0001057983 */ /* 0x000ea20000100800 */
[----:B-1----:R-:W-:-:S03]  /*22580*/  @P2 IMAD.MOV.U32 R4, RZ, RZ, R85 ;  /* 0x000000ffff042224 */ /* 0x002fc600078e0055 */
[----:B---3--:R0:W-:Y:S04]  /*22590*/  STL [R1+0x344], R77 ;  /* 0x0003444d01007387 */ /* 0x0081e80000100800 */
[----:B--2---:R1:W2:Y:S01]  /*225a0*/  @P2 LDG.E.U8 R79, desc[UR20][R4.64] ;  /* 0x00000014044f2981 */ /* 0x0042a2000c1e1100 */
[----:B------:R-:W-:-:S03]  /*225b0*/  PRMT R80, RZ, 0x7610, R80 ;  /* 0x00007610ff507816 */ /* 0x000fc60000000050 */
[----:B0-----:R-:W3:Y:S04]  /*225c0*/  LDL R77, [R1+0x12f0] ;  /* 0x0012f000014d7983 */ /* 0x001ee80000100800 */
[----:B------:R-:W2:Y:S01]  /*225d0*/  LDL R5, [R1+0x12ac] ;  /* 0x0012ac0001057983 */ /* 0x000ea20000100800 */
[----:B-1----:R-:W-:-:S05]  /*225e0*/  @P2 IMAD.MOV.U32 R4, RZ, RZ, R86 ;  /* 0x000000ffff042224 */ /* 0x002fca00078e0056 */
[----:B--2---:R0:W2:Y:S04]  /*225f0*/  @P2 LDG.E.U8 R80, desc[UR20][R4.64] ;  /* 0x0000001404502981 */ /* 0x0040a8000c1e1100 */
[----:B------:R1:W-:Y:S04]  /*22600*/  STL [R1+0x338], R79 ;  /* 0x0003384f01007387 */ /* 0x0003e80000100800 */
[----:B------:R-:W3:Y:S04]  /*22610*/  LDL R85, [R1+0x1300] ;  /* 0x0013000001557983 */ /* 0x000ee80000100800 */
[----:B-1----:R-:W3:Y:S01]  /*22620*/  LDL R79, [R1+0x12fc] ;  /* 0x0012fc00014f7983 */ /* 0x002ee20000100800 */
[----:B------:R-:W-:Y:S01]  /*22630*/  PRMT R76, RZ, 0x7610, R76 ;  /* 0x00007610ff4c7816 */ /* 0x000fe2000000004c */
[----:B0-----:R-:W-:-:S02]  /*22640*/  @P2 IMAD.MOV.U32 R4, RZ, RZ, R88 ;  /* 0x000000ffff042224 */ /* 0x001fc400078e0058 */
[----:B------:R-:W-:Y:S01]  /*22650*/  @P2 IMAD.MOV.U32 R5, RZ, RZ, R82 ;  /* 0x000000ffff052224 */ /* 0x000fe200078e0052 */
[----:B------:R-:W-:-:S04]  /*22660*/  PRMT R71, RZ, 0x7610, R71 ;  /* 0x00007610ff477816 */ /* 0x000fc80000000047 */
[----:B------:R4:W3:Y:S02]  /*22670*/  @P2 LDG.E.U8 R76, desc[UR20][R4.64] ;  /* 0x00000014044c2981 */ /* 0x0008e4000c1e1100 */
[----:B----4-:R-:W-:Y:S02]  /*22680*/  @P2 IMAD.MOV.U32 R4, RZ, RZ, R84 ;  /* 0x000000ffff042224 */ /* 0x010fe400078e0054 */
[----:B-----5:R-:W-:-:S05]  /*22690*/  @P2 IMAD.MOV.U32 R5, RZ, RZ, R75 ;  /* 0x000000ffff052224 */ /* 0x020fca00078e004b */
[----:B------:R0:W4:Y:S04]  /*226a0*/  @P2 LDG.E.U8 R71, desc[UR20][R4.64] ;  /* 0x0000001404472981 */ /* 0x000128000c1e1100 */
[----:B--2---:R1:W-:Y:S04]  /*226b0*/  STL [R1+0x334], R80 ;  /* 0x0003345001007387 */ /* 0x0043e80000100800 */
[----:B------:R-:W2:Y:S04]  /*226c0*/  LDL R86, [R1+0x1310] ;  /* 0x0013100001567983 */ /* 0x000ea80000100800 */
[----:B------:R-:W5:Y:S04]  /*226d0*/  LDL R82, [R1+0x131c] ;  /* 0x00131c0001527983 */ /* 0x000f680000100800 */
[----:B-1----:R-:W5:Y:S04]  /*226e0*/  LDL R80, [R1+0x130c] ;  /* 0x00130c0001507983 */ /* 0x002f680000100800 */
[----:B------:R-:W5:Y:S01]  /*226f0*/  LDL R88, [R1+0x1320] ;  /* 0x0013200001587983 */ /* 0x000f620000100800 */
[----:B------:R-:W-:Y:S01]  /*22700*/  PRMT R74, RZ, 0x7610, R74 ;  /* 0x00007610ff4a7816 */ /* 0x000fe2000000004a */
[----:B0-----:R-:W-:-:S02]  /*22710*/  @P2 IMAD.MOV.U32 R4, RZ, RZ, R92 ;  /* 0x000000ffff042224 */ /* 0x001fc400078e005c */
[----:B------:R-:W-:Y:S01]  /*22720*/  @P2 IMAD.MOV.U32 R5, RZ, RZ, R90 ;  /* 0x000000ffff052224 */ /* 0x000fe200078e005a */
[----:B------:R-:W-:Y:S01]  /*22730*/  PRMT R73, RZ, 0x7610, R73 ;  /* 0x00007610ff497816 */ /* 0x000fe20000000049 */
[----:B------:R-:W5:Y:S04]  /*22740*/  LDL R84, [R1+0x132c] ;  /* 0x00132c0001547983 */ /* 0x000f680000100800 */
[----:B------:R3:W5:Y:S01]  /*22750*/  @P2 LDG.E.U8 R74, desc[UR20][R4.64] ;  /* 0x00000014044a2981 */ /* 0x000762000c1e1100 */
[----:B------:R-:W-:Y:S01]  /*22760*/  PRMT R72, RZ, 0x7610, R72 ;  /* 0x00007610ff487816 */ /* 0x000fe20000000048 */
[----:B---3--:R-:W-:Y:S02]  /*22770*/  @P2 IMAD.MOV.U32 R4, RZ, RZ, R77 ;  /* 0x000000ffff042224 */ /* 0x008fe400078e004d */
[----:B------:R-:W-:-:S05]  /*22780*/  @P2 IMAD.MOV.U32 R5, RZ, RZ, R78 ;  /* 0x000000ffff052224 */ /* 0x000fca00078e004e */
[----:B------:R0:W3:Y:S01]  /*22790*/  @P2 LDG.E.U8 R73, desc[UR20][R4.64] ;  /* 0x0000001404492981 */ /* 0x0000e2000c1e1100 */
[----:B------:R-:W-:Y:S01]  /*227a0*/  PRMT R63, RZ, 0x7610, R63 ;  /* 0x00007610ff3f7816 */ /* 0x000fe2000000003f */
[----:B0-----:R-:W-:Y:S02]  /*227b0*/  @P2 IMAD.MOV.U32 R4, RZ, RZ, R85 ;  /* 0x000000ffff042224 */ /* 0x001fe400078e0055 */
[----:B------:R-:W-:-:S05]  /*227c0*/  @P2 IMAD.MOV.U32 R5, RZ, RZ, R79 ;  /* 0x000000ffff052224 */ /* 0x000fca00078e004f */
[----:B------:R2:W3:Y:S01]  /*227d0*/  @P2 LDG.E.U8 R72, desc[UR20][R4.64] ;  /* 0x0000001404482981 */ /* 0x0004e2000c1e1100 */
[----:B------:R-:W-:-:S03]  /*227e0*/  PRMT R67, RZ, 0x7610, R67 ;  /* 0x00007610ff437816 */ /* 0x000fc60000000043 */
[----:B----4-:R0:W-:Y:S04]  /*227f0*/  STL [R1+0x31c], R71 ;  /* 0x00031c4701007387 */ /* 0x0101e80000100800 */
[----:B------:R-:W4:Y:S04]  /*22800*/  LDL R90, [R1+0x133c] ;  /* 0x00133c00015a7983 */ /* 0x000f280000100800 */
[----:B------:R-:W4:Y:S04]  /*22810*/  LDL R92, [R1+0x1340] ;  /* 0x00134000015c7983 */ /* 0x000f280000100800 */
[----:B0-----:R-:W4:Y:S01]  /*22820*/  LDL R71, [R1+0x1330] ;  /* 0x0013300001477983 */ /* 0x001f220000100800 */
[----:B--2---:R-:W-:-:S02]  /*22830*/  @P2 IMAD.MOV.U32 R4, RZ, RZ, R86 ;  /* 0x000000ffff042224 */ /* 0x004fc400078e0056 */
[----:B-----5:R-:W-:-:S05]  /*22840*/  @P2 IMAD.MOV.U32 R5, RZ, RZ, R80 ;  /* 0x000000ffff052224 */ /* 0x020fca00078e0050 */
[----:B------:R0:W2:Y:S02]  /*22850*/  @P2 LDG.E.U8 R63, desc[UR20][R4.64] ;  /* 0x00000014043f2981 */ /* 0x0000a4000c1e1100 */
[----:B0-----:R-:W-:Y:S02]  /*22860*/  @P2 IMAD.MOV.U32 R4, RZ, RZ, R88 ;  /* 0x000000ffff042224 */ /* 0x001fe400078e0058 */
[----:B------:R-:W-:-:S05]  /*22870*/  @P2 IMAD.MOV.U32 R5, RZ, RZ, R82 ;  /* 0x000000ffff052224 */ /* 0x000fca00078e0052 */
[----:B------:R0:W5:Y:S04]  /*22880*/  @P2 LDG.E.U8 R67, desc[UR20][R4.64] ;  /* 0x0000001404432981 */ /* 0x000168000c1e1100 */
[----:B---3--:R1:W-:Y:S04]  /*22890*/  STL [R1+0x30c], R73 ;  /* 0x00030c4901007387 */ /* 0x0083e80000100800 */
[----:B------:R-:W3:Y:S04]  /*228a0*/  LDL R77, [R1+0x1350] ;  /* 0x00135000014d7983 */ /* 0x000ee80000100800 */
[----:B------:R-:W3:Y:S04]  /*228b0*/  LDL R79, [R1+0x135c] ;  /* 0x00135c00014f7983 */ /* 0x000ee80000100800 */
[----:B-1----:R-:W3:Y:S04]  /*228c0*/  LDL R73, [R1+0x134c] ;  /* 0x00134c0001497983 */ /* 0x002ee80000100800 */
[----:B------:R-:W3:Y:S04]  /*228d0*/  LDL R85, [R1+0x1360] ;  /* 0x0013600001557983 */ /* 0x000ee80000100800 */
[----:B------:R-:W-:Y:S04]  /*228e0*/  STL [R1+0x328], R76 ;  /* 0x0003284c01007387 */ /* 0x000fe80000100800 */
[----:B------:R-:W3:Y:S01]  /*228f0*/  LDL R86, [R1+0x136c] ;  /* 0x00136c0001567983 */ /* 0x000ee20000100800 */
[----:B------:R-:W-:Y:S01]  /*22900*/  PRMT R69, RZ, 0x7610, R69 ;  /* 0x00007610ff457816 */ /* 0x000fe20000000045 */
[----:B0-----:R-:W-:-:S02]  /*22910*/  @P2 IMAD.MOV.U32 R5, RZ, RZ, R84 ;  /* 0x000000ffff052224 */ /* 0x001fc400078e0054 */
[----:B----4-:R-:W-:-:S05]  /*22920*/  @P2 IMAD.MOV.U32 R4, RZ, RZ, R71 ;  /* 0x000000ffff042224 */ /* 0x010fca00078e0047 */
[----:B------:R0:W4:Y:S04]  /*22930*/  @P2 LDG.E.U8 R69, desc[UR20][R4.64] ;  /* 0x0000001404452981 */ /* 0x000128000c1e1100 */
[----:B--2---:R1:W-:Y:S04]  /*22940*/  STL [R1+0x2fc], R63 ;  /* 0x0002fc3f01007387 */ /* 0x0043e80000100800 */
[----:B------:R-:W2:Y:S04]  /*22950*/  LDL R88, [R1+0x137c] ;  /* 0x00137c0001587983 */ /* 0x000ea80000100800 */
[----:B-1----:R-:W2:Y:S04]  /*22960*/  LDL R63, [R1+0x1370] ;  /* 0x00137000013f7983 */ /* 0x002ea80000100800 */
[----:B-----5:R1:W-:Y:S04]  /*22970*/  STL [R1+0x2f0], R67 ;  /* 0x0002f04301007387 */ /* 0x0203e80000100800 */
[----:B-1----:R-:W5:Y:S01]  /*22980*/  LDL R67, [R1+0x1380] ;  /* 0x0013800001437983 */ /* 0x002f620000100800 */
[----:B------:R-:W-:Y:S01]  /*22990*/  PRMT R70, RZ, 0x7610, R70 ;  /* 0x00007610ff467816 */ /* 0x000fe20000000046 */
[----:B0-----:R-:W-:-:S02]  /*229a0*/  @P2 IMAD.MOV.U32 R4, RZ, RZ, R92 ;  /* 0x000000ffff042224 */ /* 0x001fc400078e005c */
[----:B------:R-:W-:Y:S01]  /*229b0*/  @P2 IMAD.MOV.U32 R5, RZ, RZ, R90 ;  /* 0x000000ffff052224 */ /* 0x000fe200078e005a */
[----:B------:R-:W-:-:S04]  /*229c0*/  PRMT R68, RZ, 0x7610, R68 ;  /* 0x00007610ff447816 */ /* 0x000fc80000000044 */
        /* <DEDUP_REMOVED lines=9> */
[----:B------:R-:W-:Y:S01]  /*22a60*/  PRMT R65, RZ, 0x7610, R65 ;  /* 0x00007610ff417816 */ /* 0x000fe20000000041 */
[----:B0-----:R-:W-:Y:S02]  /*22a70*/  @P2 IMAD.MOV.U32 R5, RZ, RZ, R86 ;  /* 0x000000ffff052224 */ /* 0x001fe400078e0056 */
[----:B------:R-:W-:Y:S04]  /*22a80*/  STL [R1+0x314], R74 ;  /* 0x0003144a01007387 */ /* 0x000fe80000100800 */
[----:B----4-:R0:W-:Y:S04]  /*22a90*/  STL [R1+0x2e8], R69 ;  /* 0x0002e84501007387 */ /* 0x0101e80000100800 */
[----:B------:R-:W4:Y:S04]  /*22aa0*/  LDL R71, [R1+0x1390] ;  /* 0x0013900001477983 */ /* 0x000f280000100800 */
[----:B------:R-:W3:Y:S04]  /*22ab0*/  LDL R90, [R1+0x139c] ;  /* 0x00139c00015a7983 */ /* 0x000ee80000100800 */
[----:B0-----:R-:W3:Y:S04]  /*22ac0*/  LDL R69, [R1+0x138c] ;  /* 0x00138c0001457983 */ /* 0x001ee80000100800 */
[----:B------:R-:W3:Y:S01]  /*22ad0*/  LDL R92, [R1+0x13a0] ;  /* 0x0013a000015c7983 */ /* 0x000ee20000100800 */
[----:B--2---:R-:W-:-:S05]  /*22ae0*/  @P2 IMAD.MOV.U32 R4, RZ, RZ, R63 ;  /* 0x000000ffff042224 */ /* 0x004fca00078e003f */
[----:B------:R0:W2:Y:S02]  /*22af0*/  @P2 LDG.E.U8 R59, desc[UR20][R4.64] ;  /* 0x00000014043b2981 */ /* 0x0000a4000c1e1100 */
[----:B0-----:R-:W-:Y:S02]  /*22b00*/  @P2 IMAD.MOV.U32 R5, RZ, RZ, R88 ;  /* 0x000000ffff052224 */ /* 0x001fe400078e0058 */
[----:B-----5:R-:W-:-:S05]  /*22b10*/  @P2 IMAD.MOV.U32 R4, RZ, RZ, R67 ;  /* 0x000000ffff042224 */ /* 0x020fca00078e0043 */
[----:B------:R4:W5:Y:S04]  /*22b20*/  @P2 LDG.E.U8 R65, desc[UR20][R4.64] ;  /* 0x0000001404412981 */ /* 0x000968000c1e1100 */
[----:B------:R-:W-:Y:S04]  /*22b30*/  STL [R1+0x308], R72 ;  /* 0x0003084801007387 */ /* 0x000fe80000100800 */
[----:B------:R-:W5:Y:S04]  /*22b40*/  LDL R73, [R1+0x13ac] ;  /* 0x0013ac0001497983 */ /* 0x000f680000100800 */
[----:B------:R-:W5:Y:S04]  /*22b50*/  LDL R77, [R1+0x13b0] ;  /* 0x0013b000014d7983 */ /* 0x000f680000100800 */
[----:B------:R-:W5:Y:S04]  /*22b60*/  LDL R79, [R1+0x13bc] ;  /* 0x0013bc00014f7983 */ /* 0x000f680000100800 */
[----:B------:R-:W5:Y:S01]  /*22b70*/  LDL R85, [R1+0x13c0] ;  /* 0x0013c00001557983 */ /* 0x000f620000100800 */
[----:B----4-:R-:W-:-:S02]  /*22b80*/  @P2 IMAD.MOV.U32 R4, RZ, RZ, R71 ;  /* 0x000000ffff042224 */ /* 0x010fc400078e0047 */
[----:B---3--:R-:W-:Y:S01]  /*22b90*/  @P2 IMAD.MOV.U32 R5, RZ, RZ, R69 ;  /* 0x000000ffff052224 */ /* 0x008fe200078e0045 */
[----:B--2---:R0:W-:Y:S04]  /*22ba0*/  STL [R1+0x2c4], R59 ;  /* 0x0002c43b01007387 */ /* 0x0041e80000100800 */
[----:B------:R-:W2:Y:S04]  /*22bb0*/  LDL R63, [R1+0x13d0] ;  /* 0x0013d000013f7983 */ /* 0x000ea80000100800 */
[----:B0-----:R-:W3:Y:S04]  /*22bc0*/  LDL R59, [R1+0x13cc] ;  /* 0x0013cc00013b7983 */ /* 0x001ee80000100800 */
[----:B-----5:R0:W-:Y:S04]  /*22bd0*/  STL [R1+0x2bc], R65 ;  /* 0x0002bc4101007387 */ /* 0x0201e80000100800 */
[----:B------:R-:W4:Y:S04]  /*22be0*/  LDL R67, [R1+0x13e0] ;  /* 0x0013e00001437983 */ /* 0x000f280000100800 */
[----:B0-----:R-:W5:Y:S04]  /*22bf0*/  LDL R65, [R1+0x13dc] ;  /* 0x0013dc0001417983 */ /* 0x001f680000100800 */
[----:B------:R-:W-:Y:S04]  /*22c00*/  STL [R1+0x2e0], R70 ;  /* 0x0002e04601007387 */ /* 0x000fe80000100800 */
[----:B------:R-:W5:Y:S04]  /*22c10*/  LDL R69, [R1+0x13ec] ;  /* 0x0013ec0001457983 */ /* 0x000f680000100800 */
[----:B------:R-:W5:Y:S01]  /*22c20*/  LDL R71, [R1+0x13f0] ;  /* 0x0013f00001477983 */ /* 0x000f620000100800 */
[----:B------:R-:W-:-:S02]  /*22c30*/  PRMT R64, RZ, 0x7610, R64 ;  /* 0x00007610ff407816 */ /* 0x000fc40000000040 */
[----:B------:R-:W-:-:S04]  /*22c40*/  PRMT R62, RZ, 0x7610, R62 ;  /* 0x00007610ff3e7816 */ /* 0x000fc8000000003e */
[----:B------:R0:W5:Y:S01]  /*22c50*/  @P2 LDG.E.U8 R64, desc[UR20][R4.64] ;  /* 0x0000001404402981 */ /* 0x000162000c1e1100 */
[----:B------:R-:W-:Y:S01]  /*22c60*/  PRMT R57, RZ, 0x7610, R57 ;  /* 0x00007610ff397816 */ /* 0x000fe20000000039 */
[----:B0-----:R-:W-:Y:S02]  /*22c70*/  @P2 IMAD.MOV.U32 R4, RZ, RZ, R92 ;  /* 0x000000ffff042224 */ /* 0x001fe400078e005c */
[----:B------:R-:W-:-:S05]  /*22c80*/  @P2 IMAD.MOV.U32 R5, RZ, RZ, R90 ;  /* 0x000000ffff052224 */ /* 0x000fca00078e005a */
        /* <DEDUP_REMOVED lines=9> */
[----:B------:R-:W-:Y:S02]  /*22d20*/  PRMT R49, RZ, 0x7610, R49 ;  /* 0x00007610ff317816 */ /* 0x000fe40000000031 */
[----:B------:R-:W-:Y:S01]  /*22d30*/  PRMT R61, RZ, 0x7610, R61 ;  /* 0x00007610ff3d7816 */ /* 0x000fe2000000003d */
[----:B------:R-:W-:Y:S04]  /*22d40*/  STL [R1+0x2d8], R68 ;  /* 0x0002d84401007387 */ /* 0x000fe80000100800 */
[----:B------:R-:W5:Y:S04]  /*22d50*/  LDL R73, [R1+0x13fc] ;  /* 0x0013fc0001497983 */ /* 0x000f680000100800 */
[----:B------:R-:W-:Y:S04]  /*22d60*/  STL [R1+0x2d0], R66 ;  /* 0x0002d04201007387 */ /* 0x000fe80000100800 */
[----:B------:R-:W5:Y:S04]  /*22d70*/  LDL R77, [R1+0x1400] ;  /* 0x00140000014d7983 */ /* 0x000f680000100800 */
[----:B------:R-:W5:Y:S04]  /*22d80*/  LDL R79, [R1+0x140c] ;  /* 0x00140c00014f7983 */ /* 0x000f680000100800 */
[----:B------:R-:W5:Y:S04]  /*22d90*/  LDL R85, [R1+0x1410] ;  /* 0x0014100001557983 */ /* 0x000f680000100800 */
[----:B------:R-:W5:Y:S01]  /*22da0*/  LDL R92, [R1+0x141c] ;  /* 0x00141c00015c7983 */ /* 0x000f620000100800 */
[----:B--2---:R-:W-:-:S02]  /*22db0*/  @P2 IMAD.MOV.U32 R4, RZ, RZ, R63 ;  /* 0x000000ffff042224 */ /* 0x004fc400078e003f */
[----:B---3--:R-:W-:-:S05]  /*22dc0*/  @P2 IMAD.MOV.U32 R5, RZ, RZ, R59 ;  /* 0x000000ffff052224 */ /* 0x008fca00078e003b */
[----:B------:R4:W2:Y:S02]  /*22dd0*/  @P2 LDG.E.U8 R51, desc[UR20][R4.64] ;  /* 0x0000001404332981 */ /* 0x0008a4000c1e1100 */
[----:B----4-:R-:W-:Y:S02]  /*22de0*/  @P2 IMAD.MOV.U32 R4, RZ, RZ, R67 ;  /* 0x000000ffff042224 */ /* 0x010fe400078e0043 */
[----:B-----5:R-:W-:-:S05]  /*22df0*/  @P2 IMAD.MOV.U32 R5, RZ, RZ, R65 ;  /* 0x000000ffff052224 */ /* 0x020fca00078e0041 */
[----:B------:R0:W3:Y:S02]  /*22e00*/  @P2 LDG.E.U8 R49, desc[UR20][R4.64] ;  /* 0x0000001404312981 */ /* 0x0000e4000c1e1100 */
[----:B0-----:R-:W-:Y:S02]  /*22e10*/  @P2 IMAD.MOV.U32 R4, RZ, RZ, R71 ;  /* 0x000000ffff042224 */ /* 0x001fe400078e0047 */
[----:B------:R-:W-:-:S05]  /*22e20*/  @P2 IMAD.MOV.U32 R5, RZ, RZ, R69 ;  /* 0x000000ffff052224 */ /* 0x000fca00078e0045 */
[----:B------:R0:W4:Y:S04]  /*22e30*/  @P2 LDG.E.U8 R61, desc[UR20][R4.64] ;  /* 0x00000014043d2981 */ /* 0x000128000c1e1100 */
[----:B------:R1:W-:Y:S04]  /*22e40*/  STL [R1+0x2a4], R57 ;  /* 0x0002a43901007387 */ /* 0x0003e80000100800 */
[----:B-1----:R-:W5:Y:S04]  /*22e50*/  LDL R57, [R1+0x1420] ;  /* 0x0014200001397983 */ /* 0x002f680000100800 */
[----:B------:R1:W-:Y:S04]  /*22e60*/  STL [R1+0x29c], R53 ;  /* 0x00029c3501007387 */ /* 0x0003e80000100800 */
[----:B-1----:R-:W5:Y:S04]  /*22e70*/  LDL R53, [R1+0x142c] ;  /* 0x00142c0001357983 */ /* 0x002f680000100800 */
[----:B------:R-:W-:Y:S01]  /*22e80*/  STL [R1+0x2b4], R64 ;  /* 0x0002b44001007387 */ /* 0x000fe20000100800 */
[----:B------:R-:W-:Y:S01]  /*22e90*/  PRMT R60, RZ, 0x7610, R60 ;  /* 0x00007610ff3c7816 */ /* 0x000fe2000000003c */
[----:B0-----:R-:W-:-:S02]  /*22ea0*/  @P2 IMAD.MOV.U32 R4, RZ, RZ, R77 ;  /* 0x000000ffff042224 */ /* 0x001fc400078e004d */
[----:B------:R-:W-:-:S05]  /*22eb0*/  @P2 IMAD.MOV.U32 R5, RZ, RZ, R73 ;  /* 0x000000ffff052224 */ /* 0x000fca00078e0049 */
[----:B------:R0:W5:Y:S02]  /*22ec0*/  @P2 LDG.E.U8 R60, desc[UR20][R4.64] ;  /* 0x00000014043c2981 */ /* 0x000164000c1e1100 */
[----:B0-----:R-:W-:Y:S02]  /*22ed0*/  @P2 IMAD.MOV.U32 R4, RZ, RZ, R85 ;  /* 0x000000ffff042224 */ /* 0x001fe400078e0055 */
[----:B------:R-:W-:Y:S01]  /*22ee0*/  @P2 IMAD.MOV.U32 R5, RZ, RZ, R79 ;  /* 0x000000ffff052224 */ /* 0x000fe200078e004f */
[----:B--2---:R0:W-:Y:S04]  /*22ef0*/  STL [R1+0x294], R51 ;  /* 0x0002943301007387 */ /* 0x0041e80000100800 */
[----:B0-----:R-:W2:Y:S04]  /*22f00*/  LDL R51, [R1+0x1430] ;  /* 0x0014300001337983 */ /* 0x001ea80000100800 */
[----:B---3--:R0:W-:Y:S04]  /*22f10*/  STL [R1+0x288], R49 ;  /* 0x0002883101007387 */ /* 0x0081e80000100800 */
[----:B------:R-:W3:Y:S04]  /*22f20*/  LDL R59, [R1+0x1440] ;  /* 0x00144000013b7983 */ /* 0x000ee80000100800 */
[----:B0-----:R-:W3:Y:S04]  /*22f30*/  LDL R49, [R1+0x143c] ;  /* 0x00143c0001317983 */ /* 0x001ee80000100800 */
[----:B------:R-:W-:Y:S04]  /*22f40*/  STL [R1+0x2ac], R62 ;  /* 0x0002ac3e01007387 */ /* 0x000fe80000100800 */
[----:B----4-:R0:W-:Y:S04]  /*22f50*/  STL [R1+0x284], R61 ;  /* 0x0002843d01007387 */ /* 0x0101e80000100800 */
[----:B------:R-:W4:Y:S04]  /*22f60*/  LDL R63, [R1+0x1450] ;  /* 0x00145000013f7983 */ /* 0x000f280000100800 */
[----:B------:R-:W4:Y:S04]  /*22f70*/  LDL R65, [R1+0x145c] ;  /* 0x00145c0001417983 */ /* 0x000f280000100800 */
[----:B0-----:R-:W4:Y:S04]  /*22f80*/  LDL R61, [R1+0x144c] ;  /* 0x00144c00013d7983 */ /* 0x001f280000100800 */
[----:B------:R-:W4:Y:S04]  /*22f90*/  LDL R67, [R1+0x1460] ;  /* 0x0014600001437983 */ /* 0x000f280000100800 */
[----:B------:R-:W4:Y:S04]  /*22fa0*/  LDL R69, [R1+0x146c] ;  /* 0x00146c0001457983 */ /* 0x000f280000100800 */
[----:B------:R-:W4:Y:S04]  /*22fb0*/  LDL R71, [R1+0x1470] ;  /* 0x0014700001477983 */ /* 0x000f280000100800 */
[----:B------:R-:W4:Y:S04]  /*22fc0*/  LDL R73, [R1+0x147c] ;  /* 0x00147c0001497983 */ /* 0x000f280000100800 */
[----:B------:R-:W4:Y:S04]  /*22fd0*/  LDL R77, [R1+0x1480] ;  /* 0x00148000014d7983 */ /* 0x000f280000100800 */
[----:B------:R-:W4:Y:S04]  /*22fe0*/  LDL R79, [R1+0x148c] ;  /* 0x00148c00014f7983 */ /* 0x000f280000100800 */
[----:B------:R-:W4:Y:S01]  /*22ff0*/  LDL R85, [R1+0x1490] ;  /* 0x0014900001557983 */ /* 0x000f220000100800 */
[----:B------:R-:W-:-:S02]  /*23000*/  PRMT R58, RZ, 0x7610, R58 ;  /* 0x00007610ff3a7816 */ /* 0x000fc4000000003a */
[----:B------:R-:W-:-:S04]  /*23010*/  PRMT R55, RZ, 0x7610, R55 ;  /* 0x00007610ff377816 */ /* 0x000fc80000000037 */
[----:B------:R5:W4:Y:S01]  /*23020*/  @P2 LDG.E.U8 R58, desc[UR20][R4.64] ;  /* 0x00000014043a2981 */ /* 0x000b22000c1e1100 */
[----:B------:R-:W-:Y:S01]  /*23030*/  PRMT R48, RZ, 0x7610, R48 ;  /* 0x00007610ff307816 */ /* 0x000fe20000000030 */
[----:B-----5:R-:W-:Y:S02]  /*23040*/  @P2 IMAD.MOV.U32 R4, RZ, RZ, R57 ;  /* 0x000000ffff042224 */ /* 0x020fe400078e0039 */
[----:B------:R-:W-:-:S05]  /*23050*/  @P2 IMAD.MOV.U32 R5, RZ, RZ, R92 ;  /* 0x000000ffff052224 */ /* 0x000fca00078e005c */
[----:B------:R0:W5:Y:S01]  /*23060*/  @P2 LDG.E.U8 R55, desc[UR20][R4.64] ;  /* 0x0000001404372981 */ /* 0x000162000c1e1100 */
[----:B------:R-:W-:Y:S01]  /*23070*/  PRMT R47, RZ, 0x7610, R47 ;  /* 0x00007610ff2f7816 */ /* 0x000fe2000000002f */
[----:B0-----:R-:W-:Y:S01]  /*23080*/  @P2 IMAD.MOV.U32 R5, RZ, RZ, R53 ;  /* 0x000000ffff052224 */ /* 0x001fe200078e0035 */
[----:B------:R-:W-:Y:S02]  /*23090*/  PRMT R46, RZ, 0x7610, R46 ;  /* 0x00007610ff2e7816 */ /* 0x000fe4000000002e */
[----:B------:R-:W-:Y:S02]  /*230a0*/  PRMT R45, RZ, 0x7610, R45 ;  /* 0x00007610ff2d7816 */ /* 0x000fe4000000002d */
[----:B------:R-:W-:Y:S02]  /*230b0*/  PRMT R44, RZ, 0x7610, R44 ;  /* 0x00007610ff2c7816 */ /* 0x000fe4000000002c */
[----:B------:R-:W-:Y:S02]  /*230c0*/  PRMT R43, RZ, 0x7610, R43 ;  /* 0x00007610ff2b7816 */ /* 0x000fe4000000002b */
[----:B------:R-:W-:-:S02]  /*230d0*/  PRMT R42, RZ, 0x7610, R42 ;  /* 0x00007610ff2a7816 */ /* 0x000fc4000000002a */
[----:B------:R-:W-:Y:S02]  /*230e0*/  PRMT R41, RZ, 0x7610, R41 ;  /* 0x00007610ff297816 */ /* 0x000fe40000000029 */
        /* <DEDUP_REMOVED lines=8> */
[----:B------:R-:W-:Y:S01]  /*23170*/  PRMT R11, RZ, 0x7610, R11 ;  /* 0x00007610ff0b7816 */ /* 0x000fe2000000000b */
[----:B--2---:R-:W-:-:S05]  /*23180*/  @P2 IMAD.MOV.U32 R4, RZ, RZ, R51 ;  /* 0x000000ffff042224 */ /* 0x004fca00078e0033 */
[----:B------:R3:W2:Y:S02]  /*23190*/  @P2 LDG.E.U8 R48, desc[UR20][R4.64] ;  /* 0x0000001404302981 */ /* 0x0006a4000c1e1100 */
[----:B---3--:R-:W-:Y:S02]  /*231a0*/  @P2 IMAD.MOV.U32 R4, RZ, RZ, R59 ;  /* 0x000000ffff042224 */ /* 0x008fe400078e003b */
[----:B------:R-:W-:-:S05]  /*231b0*/  @P2 IMAD.MOV.U32 R5, RZ, RZ, R49 ;  /* 0x000000ffff052224 */ /* 0x000fca00078e0031 */
[----:B------:R4:W3:Y:S02]  /*231c0*/  @P2 LDG.E.U8 R47, desc[UR20][R4.64] ;  /* 0x00000014042f2981 */ /* 0x0008e4000c1e1100 */
[----:B----4-:R-:W-:Y:S02]  /*231d0*/  @P2 IMAD.MOV.U32 R4, RZ, RZ, R63 ;  /* 0x000000ffff042224 */ /* 0x010fe400078e003f */
[----:B------:R-:W-:-:S05]  /*231e0*/  @P2 IMAD.MOV.U32 R5, RZ, RZ, R61 ;  /* 0x000000ffff052224 */ /* 0x000fca00078e003d */
[----:B------:R0:W4:Y:S02]  /*231f0*/  @P2 LDG.E.U8 R46, desc[UR20][R4.64] ;  /* 0x00000014042e2981 */ /* 0x000124000c1e1100 */
[----:B0-----:R-:W-:Y:S02]  /*23200*/  @P2 IMAD.MOV.U32 R4, RZ, RZ, R67 ;  /* 0x000000ffff042224 */ /* 0x001fe400078e0043 */
[----:B------:R-:W-:-:S05]  /*23210*/  @P2 IMAD.MOV.U32 R5, RZ, RZ, R65 ;  /* 0x000000ffff052224 */ /* 0x000fca00078e0041 */
[----:B------:R0:W2:Y:S02]  /*23220*/  @P2 LDG.E.U8 R45, desc[UR20][R4.64] ;  /* 0x00000014042d2981 */ /* 0x0000a4000c1e1100 */
[----:B0-----:R-:W-:Y:S02]  /*23230*/  @P2 IMAD.MOV.U32 R4, RZ, RZ, R71 ;  /* 0x000000ffff042224 */ /* 0x001fe400078e0047 */
[----:B------:R-:W-:-:S05]  /*23240*/  @P2 IMAD.MOV.U32 R5, RZ, RZ, R69 ;  /* 0x000000ffff052224 */ /* 0x000fca00078e0045 */
[----:B------:R0:W4:Y:S02]  /*23250*/  @P2 LDG.E.U8 R44, desc[UR20][R4.64] ;  /* 0x00000014042c2981 */ /* 0x000124000c1e1100 */
        /* <DEDUP_REMOVED lines=35> */
[----:B------:R0:W4:Y:S01]  /*23490*/  @P2 LDG.E.U8 R11, desc[UR20][R4.64] ;  /* 0x00000014040b2981 */ /* 0x000122000c1e1100 */
[----:B------:R-:W-:Y:S02]  /*234a0*/  ISETP.GE.AND P4, PT, R3, RZ, PT ;  /* 0x000000ff0300720c */ /* 0x000fe40003f86270 */
[----:B------:R-:W1:Y:S01]  /*234b0*/  LDC R3, c[0x0][0x3a0] ;  /* 0x0000e800ff037b82 */ /* 0x000e620000000800 */
[----:B------:R-:W-:Y:S01]  /*234c0*/  PRMT R8, RZ, 0x7610, R8 ;  /* 0x00007610ff087816 */ /* 0x000fe20000000008 */
[----:B0-----:R-:W-:Y:S02]  /*234d0*/  @P2 IMAD.MOV.U32 R4, RZ, RZ, R23 ;  /* 0x000000ffff042224 */ /* 0x001fe400078e0017 */
[----:B------:R-:W-:Y:S01]  /*234e0*/  @P2 IMAD.MOV.U32 R5, RZ, RZ, R24 ;  /* 0x000000ffff052224 */ /* 0x000fe200078e0018 */
[----:B------:R-:W-:-:S04]  /*234f0*/  PRMT R7, RZ, 0x7610, R7 ;  /* 0x00007610ff077816 */ /* 0x000fc80000000007 */
[----:B------:R0:W4:Y:S01]  /*23500*/  @P2 LDG.E.U8 R8, desc[UR20][R4.64] ;  /* 0x0000001404082981 */ /* 0x000122000c1e1100 */
[----:B------:R-:W-:Y:S01]  /*23510*/  PRMT R6, RZ, 0x7610, R6 ;  /* 0x00007610ff067816 */ /* 0x000fe20000000006 */
[----:B0-----:R-:W-:Y:S02]  /*23520*/  @P2 IMAD.MOV.U32 R4, RZ, RZ, R21 ;  /* 0x000000ffff042224 */ /* 0x001fe400078e0015 */
[----:B------:R-:W-:-:S05]  /*23530*/  @P2 IMAD.MOV.U32 R5, RZ, RZ, R22 ;  /* 0x000000ffff052224 */ /* 0x000fca00078e0016 */
[----:B------:R0:W4:Y:S01]  /*23540*/  @P2 LDG.E.U8 R7, desc[UR20][R4.64] ;  /* 0x0000001404072981 */ /* 0x000122000c1e1100 */
[----:B-1----:R-:W-:Y:S02]  /*23550*/  ISETP.GT.AND P0, PT, R3, UR12, P0 ;  /* 0x0000000c03007c0c */ /* 0x002fe40008704270 */
[----:B------:R-:W-:Y:S01]  /*23560*/  PRMT R3, RZ, 0x7610, R3 ;  /* 0x00007610ff037816 */ /* 0x000fe20000000003 */
[----:B0-----:R-:W-:Y:S02]  /*23570*/  @P2 IMAD.MOV.U32 R4, RZ, RZ, R32 ;  /* 0x000000ffff042224 */ /* 0x001fe400078e0020 */
[----:B------:R-:W-:Y:S01]  /*23580*/  @P2 IMAD.MOV.U32 R5, RZ, RZ, R33 ;  /* 0x000000ffff052224 */ /* 0x000fe200078e0021 */
[----:B------:R-:W-:Y:S04]  /*23590*/  STL [R1+0x278], R60 ;  /* 0x0002783c01007387 */ /* 0x000fe80000100800 */
[----:B------:R0:W4:Y:S01]  /*235a0*/  @P2 LDG.E.U8 R6, desc[UR20][R4.64] ;  /* 0x0000001404062981 */ /* 0x000122000c1e1100 */
[----:B------:R-:W-:-:S03]  /*235b0*/  PRMT R2, RZ, 0x7610, R2 ;  /* 0x00007610ff027816 */ /* 0x000fc60000000002 */
[----:B------:R-:W-:Y:S01]  /*235c0*/  STL [R1+0x270], R58 ;  /* 0x0002703a01007387 */ /* 0x000fe20000100800 */
[----:B0-----:R-:W-:Y:S02]  /*235d0*/  @P2 IMAD.MOV.U32 R4, RZ, RZ, R50 ;  /* 0x000000ffff042224 */ /* 0x001fe400078e0032 */
[----:B------:R-:W-:Y:S01]  /*235e0*/  @P2 IMAD.MOV.U32 R5, RZ, RZ, R52 ;  /* 0x000000ffff052224 */ /* 0x000fe200078e0034 */
[----:B-----5:R-:W-:Y:S04]  /*235f0*/  STL [R1+0x268], R55 ;  /* 0x0002683701007387 */ /* 0x020fe80000100800 */
[----:B------:R-:W5:Y:S04]  /*23600*/  LDL.LU R20, [R1+0x1d94] ;  /* 0x001d940001147983 */ /* 0x000f680000300800 */
[----:B--2---:R-:W-:Y:S04]  /*23610*/  STL [R1+0x264], R48 ;  /* 0x0002643001007387 */ /* 0x004fe80000100800 */
[----:B------:R0:W2:Y:S04]  /*23620*/  @P2 LDG.E.U8 R3, desc[UR20][R4.64] ;  /* 0x0000001404032981 */ /* 0x0000a8000c1e1100 */
[----:B---3--:R-:W-:Y:S04]  /*23630*/  STL [R1+0x260], R47 ;  /* 0x0002602f01007387 */ /* 0x008fe80000100800 */
[----:B----4-:R-:W-:Y:S01]  /*23640*/  STL [R1+0x24c], R46 ;  /* 0x00024c2e01007387 */ /* 0x010fe20000100800 */
[----:B0-----:R-:W-:-:S02]  /*23650*/  @P2 IMAD.MOV.U32 R4, RZ, RZ, R30 ;  /* 0x000000ffff042224 */ /* 0x001fc400078e001e */
[----:B------:R-:W-:Y:S01]  /*23660*/  @P2 IMAD.MOV.U32 R5, RZ, RZ, R15 ;  /* 0x000000ffff052224 */ /* 0x000fe200078e000f */
[----:B------:R-:W-:Y:S01]  /*23670*/  STL [R1+0x240], R45 ;  /* 0x0002402d01007387 */ /* 0x000fe20000100800 */
[----:B------:R-:W-:-:S03]  /*23680*/  PRMT R0, RZ, 0x7610, R0 ;  /* 0x00007610ff007816 */ /* 0x000fc60000000000 */
[----:B------:R0:W3:Y:S04]  /*23690*/  @P2 LDG.E.U8 R2, desc[UR20][R4.64] ;  /* 0x0000001404022981 */ /* 0x0000e8000c1e1100 */
[----:B------:R-:W-:Y:S01]  /*236a0*/  STL [R1+0x238], R44 ;  /* 0x0002382c01007387 */ /* 0x000fe20000100800 */
[----:B0-----:R-:W-:Y:S02]  /*236b0*/  @P2 IMAD.MOV.U32 R4, RZ, RZ, R29 ;  /* 0x000000ffff042224 */ /* 0x001fe400078e001d */
[----:B------:R-:W-:-:S05]  /*236c0*/  @P2 IMAD.MOV.U32 R5, RZ, RZ, R10 ;  /* 0x000000ffff052224 */ /* 0x000fca00078e000a */
[----:B------:R-:W4:Y:S04]  /*236d0*/  @P2 LDG.E.U8 R0, desc[UR20][R4.64] ;  /* 0x0000001404002981 */ /* 0x000f28000c1e1100 */
[----:B------:R-:W-:Y:S04]  /*236e0*/  STL [R1+0x22c], R43 ;  /* 0x00022c2b01007387 */ /* 0x000fe80000100800 */
[----:B------:R-:W-:Y:S04]  /*236f0*/  STL [R1+0x224], R42 ;  /* 0x0002242a01007387 */ /* 0x000fe80000100800 */
[----:B------:R-:W-:Y:S04]  /*23700*/  STL [R1+0x218], R41 ;  /* 0x0002182901007387 */ /* 0x000fe80000100800 */
[----:B------:R-:W-:Y:S04]  /*23710*/  STL [R1+0x20c], R35 ;  /* 0x00020c2301007387 */ /* 0x000fe80000100800 */
[----:B------:R-:W-:Y:S04]  /*23720*/  STL [R1+0x208], R19 ;  /* 0x0002081301007387 */ /* 0x000fe80000100800 */
[----:B------:R-:W-:Y:S04]  /*23730*/  STL [R1+0x1fc], R18 ;  /* 0x0001fc1201007387 */ /* 0x000fe80000100800 */
[----:B------:R-:W5:Y:S04]  /*23740*/  LDL.LU R28, [R1+0x254] ;  /* 0x00025400011c7983 */ /* 0x000f680000300800 */
[----:B------:R-:W5:Y:S04]  /*23750*/  LDL.LU R27, [R1+0x258] ;  /* 0x00025800011b7983 */ /* 0x000f680000300800 */
[----:B------:R-:W5:Y:S04]  /*23760*/  LDL.LU R26, [R1+0x25c] ;  /* 0x00025c00011a7983 */ /* 0x000f680000300800 */
[----:B------:R-:W-:Y:S04]  /*23770*/  STL [R1+0x1f4], R17 ;  /* 0x0001f41101007387 */ /* 0x000fe80000100800 */
[----:B------:R-:W5:Y:S04]  /*23780*/  LDL.LU R25, [R1+0x26c] ;  /* 0x00026c0001197983 */ /* 0x000f680000300800 */
[----:B------:R-:W5:Y:S04]  /*23790*/  LDL.LU R24, [R1+0x274] ;  /* 0x0002740001187983 */ /* 0x000f680000300800 */
[----:B------:R-:W5:Y:S04]  /*237a0*/  LDL.LU R23, [R1+0x27c] ;  /* 0x00027c0001177983 */ /* 0x000f680000300800 */
[----:B------:R-:W5:Y:S04]  /*237b0*/  LDL.LU R22, [R1+0x280] ;  /* 0x0002800001167983 */ /* 0x000f680000300800 */
[----:B------:R-:W-:Y:S04]  /*237c0*/  STL [R1+0x1ec], R16 ;  /* 0x0001ec1001007387 */ /* 0x000fe80000100800 */
        /* <DEDUP_REMOVED lines=12> */
[----:B------:R-:W5:Y:S01]  /*23890*/  LDL.LU R50, [R1+0x2c8] ;  /* 0x0002c80001327983 */ /* 0x000f620000300800 */
[----:B------:R-:W-:-:S03]  /*238a0*/  PRMT R9, RZ, 0x7610, R9 ;  /* 0x00007610ff097816 */ /* 0x000fc60000000009 */
[----:B------:R-:W-:Y:S04]  /*238b0*/  STL [R1+0x1b4], R8 ;  /* 0x0001b40801007387 */ /* 0x000fe80000100800 */
[----:B------:R-:W-:Y:S04]  /*238c0*/  STL [R1+0x1a4], R7 ;  /* 0x0001a40701007387 */ /* 0x000fe80000100800 */
[----:B------:R-:W-:Y:S04]  /*238d0*/  STL [R1+0x1d70], R9 ;  /* 0x001d700901007387 */ /* 0x000fe80000100800 */
[----:B---3--:R5:W-:Y:S04]  /*238e0*/  STL [R1+0xf4], R2 ;  /* 0x0000f40201007387 */ /* 0x008be80000100800 */
[----:B----4-:R0:W-:Y:S04]  /*238f0*/  STL [R1+0xf0], R0 ;  /* 0x0000f00001007387 */ /* 0x0101e80000100800 */
[----:B--2---:R1:W-:Y:S01]  /*23900*/  STL [R1+0x17c], R3 ;  /* 0x00017c0301007387 */ /* 0x0043e20000100800 */
[----:B-----5:R-:W-:-:S02]  /*23910*/  SEL R2, R20, R28, !P3 ;  /* 0x0000001c14027207 */ /* 0x020fc40005800000 */
[----:B0-----:R-:W-:-:S03]  /*23920*/  SEL R0, R20, R27, !P3 ;  /* 0x0000001b14007207 */ /* 0x001fc60005800000 */
[----:B------:R0:W-:Y:S01]  /*23930*/  STL [R1+0x38], R2 ;  /* 0x0000380201007387 */ /* 0x0001e20000100800 */
[----:B-1----:R-:W-:-:S03]  /*23940*/  SEL R3, R20, R26, !P3 ;  /* 0x0000001a14037207 */ /* 0x002fc60005800000 */
[----:B------:R1:W-:Y:S04]  /*23950*/  STL [R1+0x34], R0 ;  /* 0x0000340001007387 */ /* 0x0003e80000100800 */
[----:B------:R2:W-:Y:S01]  /*23960*/  STL [R1+0x30], R3 ;  /* 0x0000300301007387 */ /* 0x0005e20000100800 */
[----:B0-----:R-:W-:-:S03]  /*23970*/  SEL R2, R20, R25, !P3 ;  /* 0x0000001914027207 */ /* 0x001fc60005800000 */
[----:B------:R-:W-:Y:S01]  /*23980*/  STL [R1+0x194], R6 ;  /* 0x0001940601007387 */ /* 0x000fe20000100800 */
[----:B-1----:R-:W-:-:S03]  /*23990*/  SEL R0, R20, R24, !P3 ;  /* 0x0000001814007207 */ /* 0x002fc60005800000 */
[----:B------:R0:W-:Y:S01]  /*239a0*/  STL [R1+0x2c], R2 ;  /* 0x00002c0201007387 */ /* 0x0001e20000100800 */
[----:B--2---:R-:W-:-:S03]  /*239b0*/  SEL R3, R20, R23, !P3 ;  /* 0x0000001714037207 */ /* 0x004fc60005800000 */
[----:B------:R1:W-:Y:S01]  /*239c0*/  STL [R1+0x28], R0 ;  /* 0x0000280001007387 */ /* 0x0003e20000100800 */
[----:B0-----:R-:W-:-:S03]  /*239d0*/  SEL R2, R20, R22, !P3 ;  /* 0x0000001614027207 */ /* 0x001fc60005800000 */
[----:B------:R-:W-:Y:S01]  /*239e0*/  STL [R1+0x24], R3 ;  /* 0x0000240301007387 */ /* 0x000fe20000100800 */
[C---:B-1----:R-:W-:Y:S02]  /*239f0*/  SEL R0, R20.reuse, R21, !P3 ;  /* 0x0000001514007207 */ /* 0x042fe40005800000 */
[C---:B------:R-:W-:Y:S01]  /*23a00*/  SEL R9, R20.reuse, R31, !P3 ;  /* 0x0000001f14097207 */ /* 0x040fe20005800000 */
[----:B------:R-:W-:Y:S04]  /*23a10*/  STL [R1+0x20], R2 ;  /* 0x0000200201007387 */ /* 0x000fe80000100800 */
[----:B------:R-:W-:Y:S01]  /*23a20*/  STL [R1+0x1d74], R9 ;  /* 0x001d740901007387 */ /* 0x000fe20000100800 */
[----:B------:R-:W-:-:S03]  /*23a30*/  SEL R76, R20, R32, !P3 ;  /* 0x00000020144c7207 */ /* 0x000fc60005800000 */
[----:B------:R0:W-:Y:S01]  /*23a40*/  STL [R1+0x1c], R0 ;  /* 0x00001c0001007387 */ /* 0x0001e20000100800 */
[----:B------:R-:W-:-:S03]  /*23a50*/  SEL R6, R20, R34, !P3 ;  /* 0x0000002214067207 */ /* 0x000fc60005800000 */
[----:B------:R-:W-:Y:S04]  /*23a60*/  STL [R1+0x1d78], R76 ;  /* 0x001d784c01007387 */ /* 0x000fe80000100800 */
[----:B------:R-:W-:Y:S01]  /*23a70*/  STL [R1+0x1d7c], R6 ;  /* 0x001d7c0601007387 */ /* 0x000fe20000100800 */
[C---:B------:R-:W-:Y:S02]  /*23a80*/  SEL R74, R20.reuse, R36, !P3 ;  /* 0x00000024144a7207 */ /* 0x040fe40005800000 */
[----:B------:R-:W-:-:S03]  /*23a90*/  SEL R7, R20, R33, !P3 ;  /* 0x0000002114077207 */ /* 0x000fc60005800000 */
[----:B------:R-:W-:Y:S04]  /*23aa0*/  STL [R1+0x1d80], R74 ;  /* 0x001d804a01007387 */ /* 0x000fe80000100800 */
[----:B------:R-:W-:Y:S01]  /*23ab0*/  STL [R1+0x1d84], R7 ;  /* 0x001d840701007387 */ /* 0x000fe20000100800 */
[C---:B0-----:R-:W-:Y:S02]  /*23ac0*/  SEL R0, R20.reuse, R56, !P3 ;  /* 0x0000003814007207 */ /* 0x041fe40005800000 */
[----:B------:R-:W-:-:S03]  /*23ad0*/  SEL R2, R20, R52, !P3 ;  /* 0x0000003414027207 */ /* 0x000fc60005800000 */
[----:B------:R-:W-:Y:S04]  /*23ae0*/  STL [R1+0x1d88], R0 ;  /* 0x001d880001007387 */ /* 0x000fe80000100800 */
[----:B------:R-:W-:Y:S04]  /*23af0*/  STL [R1+0x1d8c], R2 ;  /* 0x001d8c0201007387 */ /* 0x000fe80000100800 */
[----:B------:R-:W2:Y:S04]  /*23b00*/  LDL.LU R79, [R1+0x2cc] ;  /* 0x0002cc00014f7983 */ /* 0x000ea80000300800 */
[----:B------:R-:W3:Y:S04]  /*23b10*/  LDL.LU R91, [R1+0x2d4] ;  /* 0x0002d400015b7983 */ /* 0x000ee80000300800 */
[----:B------:R-:W4:Y:S04]  /*23b20*/  LDL.LU R81, [R1+0x2dc] ;  /* 0x0002dc0001517983 */ /* 0x000f280000300800 */
[----:B------:R-:W5:Y:S04]  /*23b30*/  LDL.LU R89, [R1+0x2e4] ;  /* 0x0002e40001597983 */ /* 0x000f680000300800 */
[----:B------:R-:W3:Y:S04]  /*23b40*/  LDL.LU R83, [R1+0x2ec] ;  /* 0x0002ec0001537983 */ /* 0x000ee80000300800 */
        /* <DEDUP_REMOVED lines=23> */
[----:B------:R-:W-:-:S03]  /*23cc0*/  SEL R93, R20, R50, !P3 ;  /* 0x00000032145d7207 */ /* 0x000fc60005800000 */
[----:B------:R-:W5:Y:S04]  /*23cd0*/  LDL.LU R52, [R1+0x804] ;  /* 0x0008040001347983 */ /* 0x000f680000300800 */
[----:B------:R-:W5:Y:S04]  /*23ce0*/  LDL.LU R50, [R1+0x80c] ;  /* 0x00080c0001327983 */ /* 0x000f680000300800 */
[----:B------:R0:W-:Y:S04]  /*23cf0*/  STL [R1+0x1d90], R93 ;  /* 0x001d905d01007387 */ /* 0x0001e80000100800 */
[----:B------:R-:W5:Y:S04]  /*23d00*/  LDL.LU R8, [R1+0x810] ;  /* 0x0008100001087983 */ /* 0x000f680000300800 */
[----:B------:R-:W5:Y:S04]  /*23d10*/  LDL.LU R59, [R1+0x81c] ;  /* 0x00081c00013b7983 */ /* 0x000f680000300800 */
[----:B------:R-:W5:Y:S04]  /*23d20*/  LDL.LU R17, [R1+0x848] ;  /* 0x0008480001117983 */ /* 0x000f680000300800 */
[----:B------:R-:W5:Y:S01]  /*23d30*/  LDL.LU R14, [R1+0x838] ;  /* 0x00083800010e7983 */ /* 0x000f620000300800 */
[----:B--2---:R-:W-:-:S02]  /*23d40*/  SEL R92, R20, R79, !P3 ;  /* 0x0000004f145c7207 */ /* 0x004fc40005800000 */
[C---:B----4-:R-:W-:Y:S02]  /*23d50*/  SEL R90, R20.reuse, R81, !P3 ;  /* 0x00000051145a7207 */ /* 0x050fe40005800000 */
[C---:B---3--:R-:W-:Y:S02]  /*23d60*/  SEL R88, R20.reuse, R83, !P3 ;  /* 0x0000005314587207 */ /* 0x048fe40005800000 */
        /* <DEDUP_REMOVED lines=16> */
[----:B------:R-:W2:Y:S01]  /*23e70*/  LDL.LU R56, [R1+0x83c] ;  /* 0x00083c0001387983 */ /* 0x000ea20000300800 */
[----:B------:R-:W-:-:S03]  /*23e80*/  SEL R62, R20, R52, !P3 ;  /* 0x00000034143e7207 */ /* 0x000fc60005800000 */
[----:B------:R-:W3:Y:S04]  /*23e90*/  LDL.LU R12, [R1+0x840] ;  /* 0x00084000010c7983 */ /* 0x000ee80000300800 */
[----:B------:R-:W4:Y:S01]  /*23ea0*/  LDL.LU R54, [R1+0x844] ;  /* 0x0008440001367983 */ /* 0x000f220000300800 */
[----:B------:R-:W-:-:S03]  /*23eb0*/  SEL R61, R20, R50, !P3 ;  /* 0x00000032143d7207 */ /* 0x000fc60005800000 */
[----:B------:R-:W5:Y:S04]  /*23ec0*/  LDL.LU R10, [R1+0x834] ;  /* 0x00083400010a7983 */ /* 0x000f680000300800 */
[----:B------:R-:W2:Y:S04]  /*23ed0*/  LDL.LU R52, [R1+0x820] ;  /* 0x0008200001347983 */ /* 0x000ea80000300800 */
[----:B------:R-:W2:Y:S04]  /*23ee0*/  LDL.LU R15, [R1+0x830] ;  /* 0x00083000010f7983 */ /* 0x000ea80000300800 */
        /* <DEDUP_REMOVED lines=9> */
[----:B------:R-:W4:Y:S01]  /*23f80*/  LDL.LU R27, [R1+0x7f4] ;  /* 0x0007f400011b7983 */ /* 0x000f220000300800 */
[----:B------:R-:W-:-:S03]  /*23f90*/  SEL R65, R20, R36, !P3 ;  /* 0x0000002414417207 */ /* 0x000fc60005800000 */
[----:B------:R-:W4:Y:S04]  /*23fa0*/  LDL.LU R26, [R1+0x7d8] ;  /* 0x0007d800011a7983 */ /* 0x000f280000300800 */
[----:B------:R-:W4:Y:S01]  /*23fb0*/  LDL.LU R25, [R1+0x7e0] ;  /* 0x0007e00001197983 */ /* 0x000f220000300800 */
[----:B------:R-:W-:-:S03]  /*23fc0*/  SEL R66, R20, R34, !P3 ;  /* 0x0000002214427207 */ /* 0x000fc60005800000 */
        /* <DEDUP_REMOVED lines=8> */
[----:B------:R-:W4:Y:S04]  /*24050*/  LDL.LU R34, [R1+0x7d4] ;  /* 0x0007d40001227983 */ /* 0x000f280000300800 */
[----:B------:R-:W4:Y:S04]  /*24060*/  LDL.LU R33, [R1+0x7d0] ;  /* 0x0007d00001217983 */ /* 0x000f280000300800 */
[----:B------:R-:W4:Y:S04]  /*24070*/  LDL.LU R32, [R1+0x7c0] ;  /* 0x0007c00001207983 */ /* 0x000f280000300800 */
[----:B------:R-:W4:Y:S04]  /*24080*/  LDL.LU R31, [R1+0x7bc] ;  /* 0x0007bc00011f7983 */ /* 0x000f280000300800 */
[----:B------:R-:W4:Y:S01]  /*24090*/  LDL.LU R21, [R1+0x7b8] ;  /* 0x0007b80001157983 */ /* 0x000f220000300800 */
[----:B------:R-:W-:-:S02]  /*240a0*/  SEL R58, R20, R17, !P3 ;  /* 0x00000011143a7207 */ /* 0x000fc40005800000 */
[C---:B------:R-:W-:Y:S02]  /*240b0*/  SEL R57, R20.reuse, R14, !P3 ;  /* 0x0000000e14397207 */ /* 0x040fe40005800000 */
[C---:B------:R-:W-:Y:S02]  /*240c0*/  SEL R60, R20.reuse, R8, !P3 ;  /* 0x00000008143c7207 */ /* 0x040fe40005800000 */
[C---:B---3--:R-:W-:Y:S02]  /*240d0*/  SEL R55, R20.reuse, R12, !P3 ;  /* 0x0000000c14377207 */ /* 0x048fe40005800000 */
[C---:B-----5:R-:W-:Y:S02]  /*240e0*/  SEL R53, R20.reuse, R10, !P3 ;  /* 0x0000000a14357207 */ /* 0x060fe40005800000 */
[C---:B--2---:R-:W-:Y:S02]  /*240f0*/  SEL R51, R20.reuse, R15, !P3 ;  /* 0x0000000f14337207 */ /* 0x044fe40005800000 */
[----:B----4-:R-:W-:-:S02]  /*24100*/  SEL R49, R20, R35, !P3 ;  /* 0x0000002314317207 */ /* 0x010fc40005800000 */
[C---:B------:R-:W-:Y:S02]  /*24110*/  SEL R48, R20.reuse, R37, !P3 ;  /* 0x0000002514307207 */ /* 0x040fe40005800000 */
[C---:B------:R-:W-:Y:S02]  /*24120*/  SEL R47, R20.reuse, R38, !P3 ;  /* 0x00000026142f7207 */ /* 0x040fe40005800000 */
[C---:B------:R-:W-:Y:S02]  /*24130*/  SEL R46, R20.reuse, R39, !P3 ;  /* 0x00000027142e7207 */ /* 0x040fe40005800000 */
[C---:B------:R-:W-:Y:S02]  /*24140*/  SEL R45, R20.reuse, R40, !P3 ;  /* 0x00000028142d7207 */ /* 0x040fe40005800000 */
[C---:B------:R-:W-:Y:S02]  /*24150*/  SEL R43, R20.reuse, R29, !P3 ;  /* 0x0000001d142b7207 */ /* 0x040fe40005800000 */
[----:B------:R-:W2:Y:S01]  /*24160*/  LDL.LU R29, [R1+0x7b4] ;  /* 0x0007b400011d7983 */ /* 0x000ea20000300800 */
[----:B------:R-:W-:-:S03]  /*24170*/  SEL R42, R20, R28, !P3 ;  /* 0x0000001c142a7207 */ /* 0x000fc60005800000 */
[----:B------:R-:W3:Y:S01]  /*24180*/  LDL.LU R28, [R1+0x7b0] ;  /* 0x0007b000011c7983 */ /* 0x000ee20000300800 */
[----:B------:R-:W-:-:S03]  /*24190*/  SEL R41, R20, R27, !P3 ;  /* 0x0000001b14297207 */ /* 0x000fc60005800000 */
[----:B------:R-:W4:Y:S01]  /*241a0*/  LDL.LU R27, [R1+0x7ac] ;  /* 0x0007ac00011b7983 */ /* 0x000f220000300800 */
[----:B------:R-:W-:-:S03]  /*241b0*/  SEL R40, R20, R26, !P3 ;  /* 0x0000001a14287207 */ /* 0x000fc60005800000 */
[----:B------:R-:W5:Y:S01]  /*241c0*/  LDL.LU R26, [R1+0x7a0] ;  /* 0x0007a000011a7983 */ /* 0x000f620000300800 */
[----:B------:R-:W-:-:S03]  /*241d0*/  SEL R39, R20, R25, !P3 ;  /* 0x0000001914277207 */ /* 0x000fc60005800000 */
[----:B------:R-:W2:Y:S01]  /*241e0*/  LDL.LU R25, [R1+0x7a4] ;  /* 0x0007a40001197983 */ /* 0x000ea20000300800 */
[----:B------:R-:W-:-:S03]  /*241f0*/  SEL R38, R20, R24, !P3 ;  /* 0x0000001814267207 */ /* 0x000fc60005800000 */
[----:B------:R-:W2:Y:S01]  /*24200*/  LDL.LU R24, [R1+0x7a8] ;  /* 0x0007a80001187983 */ /* 0x000ea20000300800 */
[C---:B------:R-:W-:Y:S02]  /*24210*/  SEL R44, R20.reuse, R30, !P3 ;  /* 0x0000001e142c7207 */ /* 0x040fe40005800000 */
[C---:B------:R-:W-:Y:S02]  /*24220*/  SEL R37, R20.reuse, R23, !P3 ;  /* 0x0000001714257207 */ /* 0x040fe40005800000 */
        /* <DEDUP_REMOVED lines=19> */
[----:B0-----:R-:W2:Y:S04]  /*24360*/  LDL.LU R93, [R1+0x38] ;  /* 0x00003800015d7983 */ /* 0x001ea80000300800 */
[----:B------:R-:W3:Y:S04]  /*24370*/  LDL.LU R2, [R1+0x34] ;  /* 0x0000340001027983 */ /* 0x000ee80000300800 */
[----:B------:R-:W4:Y:S04]  /*24380*/  LDL.LU R0, [R1+0x30] ;  /* 0x0000300001007983 */ /* 0x000f280000300800 */
[----:B------:R-:W5:Y:S04]  /*24390*/  LDL.LU R7, [R1+0x2c] ;  /* 0x00002c0001077983 */ /* 0x000f680000300800 */
[----:B------:R-:W5:Y:S04]  /*243a0*/  LDL.LU R74, [R1+0x28] ;  /* 0x00002800014a7983 */ /* 0x000f680000300800 */
[----:B------:R-:W5:Y:S04]  /*243b0*/  LDL.LU R6, [R1+0x24] ;  /* 0x0000240001067983 */ /* 0x000f680000300800 */
[----:B------:R-:W5:Y:S04]  /*243c0*/  LDL.LU R76, [R1+0x20] ;  /* 0x00002000014c7983 */ /* 0x000f680000300800 */
[----:B------:R-:W5:Y:S01]  /*243d0*/  LDL.LU R9, [R1+0x1c] ;  /* 0x00001c0001097983 */ /* 0x000f620000300800 */
[----:B--2---:R-:W-:-:S02]  /*243e0*/  IMAD R93, R93, UR39, RZ ;  /* 0x000000275d5d7c24 */ /* 0x004fc4000f8e02ff */
[----:B---3--:R-:W-:-:S03]  /*243f0*/  IMAD R2, R2, UR39, RZ ;  /* 0x0000002702027c24 */ /* 0x008fc6000f8e02ff */
[----:B------:R0:W-:Y:S01]  /*24400*/  STL [R1+0x38], R93 ;  /* 0x0000385d01007387 */ /* 0x0001e20000100800 */
[----:B----4-:R-:W-:Y:S02]  /*24410*/  IMAD R0, R0, UR39, RZ ;  /* 0x0000002700007c24 */ /* 0x010fe4000f8e02ff */
[----:B-----5:R-:W-:Y:S01]  /*24420*/  IMAD R7, R7, UR39, RZ ;  /* 0x0000002707077c24 */ /* 0x020fe2000f8e02ff */
[----:B0-----:R-:W2:Y:S01]  /*24430*/  LDL.LU R93, [R1+0x1d90] ;  /* 0x001d9000015d7983 */ /* 0x001ea20000300800 */
[----:B------:R-:W-:-:S03]  /*24440*/  IMAD R74, R74, UR39, RZ ;  /* 0x000000274a4a7c24 */ /* 0x000fc6000f8e02ff */
[----:B------:R0:W-:Y:S01]  /*24450*/  STL [R1+0x34], R2 ;  /* 0x0000340201007387 */ /* 0x0001e20000100800 */
[----:B------:R-:W-:Y:S02]  /*24460*/  IMAD R6, R6, UR39, RZ ;  /* 0x0000002706067c24 */ /* 0x000fe4000f8e02ff */
[----:B------:R-:W-:Y:S01]  /*24470*/  IMAD R76, R76, UR39, RZ ;  /* 0x000000274c4c7c24 */ /* 0x000fe2000f8e02ff */
[----:B0-----:R-:W3:Y:S04]  /*24480*/  LDL.LU R2, [R1+0x1d8c] ;  /* 0x001d8c0001027983 */ /* 0x001ee80000300800 */
[----:B------:R0:W-:Y:S01]  /*24490*/  STL [R1+0x30], R0 ;  /* 0x0000300001007387 */ /* 0x0001e20000100800 */
[----:B------:R-:W-:-:S03]  /*244a0*/  IMAD R9, R9, UR39, RZ ;  /* 0x0000002709097c24 */ /* 0x000fc6000f8e02ff */
[----:B0-----:R-:W4:Y:S04]  /*244b0*/  LDL.LU R0, [R1+0x1d88] ;  /* 0x001d880001007983 */ /* 0x001f280000300800 */
[----:B------:R0:W-:Y:S04]  /*244c0*/  STL [R1+0x2c], R7 ;  /* 0x00002c0701007387 */ /* 0x0001e80000100800 */
[----:B0-----:R-:W5:Y:S04]  /*244d0*/  LDL.LU R7, [R1+0x1d84] ;  /* 0x001d840001077983 */ /* 0x001f680000300800 */
[----:B------:R0:W-:Y:S04]  /*244e0*/  STL [R1+0x28], R74 ;  /* 0x0000284a01007387 */ /* 0x0001e80000100800 */
[----:B0-----:R-:W2:Y:S04]  /*244f0*/  LDL.LU R74, [R1+0x1d80] ;  /* 0x001d8000014a7983 */ /* 0x001ea80000300800 */
[----:B------:R0:W-:Y:S04]  /*24500*/  STL [R1+0x24], R6 ;  /* 0x0000240601007387 */ /* 0x0001e80000100800 */
[----:B0-----:R-:W2:Y:S04]  /*24510*/  LDL.LU R6, [R1+0x1d7c] ;  /* 0x001d7c0001067983 */ /* 0x001ea80000300800 */
[----:B------:R0:W-:Y:S04]  /*24520*/  STL [R1+0x20], R76 ;  /* 0x0000204c01007387 */ /* 0x0001e80000100800 */
[----:B0-----:R-:W2:Y:S04]  /*24530*/  LDL.LU R76, [R1+0x1d78] ;  /* 0x001d7800014c7983 */ /* 0x001ea80000300800 */
[----:B------:R0:W-:Y:S04]  /*24540*/  STL [R1+0x1c], R9 ;  /* 0x00001c0901007387 */ /* 0x0001e80000100800 */
[----:B0-----:R-:W2:Y:S01]  /*24550*/  LDL.LU R9, [R1+0x1d74] ;  /* 0x001d740001097983 */ /* 0x001ea20000300800 */
[----:B------:R-:W-:-:S02]  /*24560*/  SEL R91, R20, R91, !P3 ;  /* 0x0000005b145b7207 */ /* 0x000fc40005800000 */
[C---:B------:R-:W-:Y:S02]  /*24570*/  SEL R87, R20.reuse, R87, !P3 ;  /* 0x0000005714577207 */ /* 0x040fe40005800000 */
[C---:B------:R-:W-:Y:S02]  /*24580*/  SEL R59, R20.reuse, R59, !P3 ;  /* 0x0000003b143b7207 */ /* 0x040fe40005800000 */
[C---:B------:R-:W-:Y:S02]  /*24590*/  SEL R56, R20.reuse, R56, !P3 ;  /* 0x0000003814387207 */ /* 0x040fe40005800000 */
[----:B------:R-:W-:Y:S01]  /*245a0*/  SEL R54, R20, R54, !P3 ;  /* 0x0000003614367207 */ /* 0x000fe20005800000 */
[----:B---3--:R-:W-:Y:S02]  /*245b0*/  IMAD R2, R2, UR39, RZ ;  /* 0x0000002702027c24 */ /* 0x008fe4000f8e02ff */
[----:B----4-:R-:W-:Y:S02]  /*245c0*/  IMAD R0, R0, UR39, RZ ;  /* 0x0000002700007c24 */ /* 0x010fe4000f8e02ff */
[----:B-----5:R-:W-:-:S02]  /*245d0*/  IMAD R7, R7, UR39, RZ ;  /* 0x0000002707077c24 */ /* 0x020fc4000f8e02ff */
[----:B--2---:R-:W-:Y:S02]  /*245e0*/  IMAD R74, R74, UR39, RZ ;  /* 0x000000274a4a7c24 */ /* 0x004fe4000f8e02ff */
[----:B------:R-:W-:Y:S02]  /*245f0*/  IMAD R6, R6, UR39, RZ ;  /* 0x0000002706067c24 */ /* 0x000fe4000f8e02ff */
[----:B------:R-:W-:Y:S02]  /*24600*/  IMAD R76, R76, UR39, RZ ;  /* 0x000000274c4c7c24 */ /* 0x000fe4000f8e02ff */
[----:B------:R-:W-:-:S05]  /*24610*/  IMAD R9, R9, UR39, RZ ;  /* 0x0000002709097c24 */ /* 0x000fca000f8e02ff */
[----:B------:R0:W-:Y:S04]  /*24620*/  STL [R1+0x18], R9 ;  /* 0x0000180901007387 */ /* 0x0001e80000100800 */
[----:B0-----:R-:W2:Y:S04]  /*24630*/  LDL.LU R9, [R1+0x1d70] ;  /* 0x001d700001097983 */ /* 0x001ea80000300800 */
[----:B------:R0:W-:Y:S04]  /*24640*/  STL [R1+0x14], R76 ;  /* 0x0000144c01007387 */ /* 0x0001e80000100800 */
[----:B0-----:R-:W3:Y:S04]  /*24650*/  LDL.LU R76, [R1+0x1d6c] ;  /* 0x001d6c00014c7983 */ /* 0x001ee80000300800 */
[----:B------:R0:W-:Y:S04]  /*24660*/  STL [R1+0x10], R6 ;  /* 0x0000100601007387 */ /* 0x0001e80000100800 */
[----:B0-----:R-:W4:Y:S04]  /*24670*/  LDL.LU R6, [R1+0x1d68] ;  /* 0x001d680001067983 */ /* 0x001f280000300800 */
[----:B------:R0:W-:Y:S04]  /*24680*/  STL [R1+0xc], R74 ;  /* 0x00000c4a01007387 */ /* 0x0001e80000100800 */
[----:B0-----:R-:W5:Y:S04]  /*24690*/  LDL.LU R74, [R1+0x1d64] ;  /* 0x001d6400014a7983 */ /* 0x001f680000300800 */
[----:B------:R0:W-:Y:S04]  /*246a0*/  STL [R1+0x8], R7 ;  /* 0x0000080701007387 */ /* 0x0001e80000100800 */
[----:B0-----:R-:W2:Y:S04]  /*246b0*/  LDL.LU R7, [R1+0x1d60] ;  /* 0x001d600001077983 */ /* 0x001ea80000300800 */
[----:B------:R0:W-:Y:S04]  /*246c0*/  STL [R1+0x4], R0 ;  /* 0x0000040001007387 */ /* 0x0001e80000100800 */
[----:B0-----:R-:W2:Y:S04]  /*246d0*/  LDL.LU R0, [R1+0x1d5c] ;  /* 0x001d5c0001007983 */ /* 0x001ea80000300800 */
[----:B------:R0:W-:Y:S02]  /*246e0*/  STL [R1], R2 ;  /* 0x0000000201007387 */ /* 0x0001e40000100800 */
[----:B0-----:R-:W-:-:S05]  /*246f0*/  IMAD R2, R91, UR39, RZ ;  /* 0x000000275b027c24 */ /* 0x001fca000f8e02ff */
[----:B------:R0:W-:Y:S02]  /*24700*/  STL [R1+0x40], R2 ;  /* 0x0000400201007387 */ /* 0x0001e40000100800 */
        /* <DEDUP_REMOVED lines=65> */
[----:B------:R0:W-:Y:S01]  /*24b20*/  STL [R1+0xc8], R2 ;  /* 0x0000c80201007387 */ /* 0x0001e20000100800 */
[----:B------:R-:W-:Y:S01]  /*24b30*/  SEL R52, R20, R52, !P3 ;  /* 0x0000003414347207 */ /* 0x000fe20005800000 */
        /* <DEDUP_REMOVED lines=91> */
[C---:B------:R-:W-:Y:S01]  /*250f0*/  SEL R15, R20.reuse, R15, !P3 ;  /* 0x0000000f140f7207 */ /* 0x040fe20005800000 */
[----:B0-----:R-:W-:Y:S01]  /*25100*/  IMAD R2, R17, UR39, RZ ;  /* 0x0000002711027c24 */ /* 0x001fe2000f8e02ff */
[----:B------:R-:W-:-:S04]  /*25110*/  SEL R14, R20, R14, !P3 ;  /* 0x0000000e140e7207 */ /* 0x000fc80005800000 */
[----:B------:R0:W-:Y:S01]  /*25120*/  STL [R1+0x168], R2 ;  /* 0x0001680201007387 */ /* 0x0001e20000100800 */
[----:B------:R-:W-:Y:S01]  /*25130*/  SEL R10, R20, R10, !P3 ;  /* 0x0000000a140a7207 */ /* 0x000fe20005800000 */
[----:B------:R-:W-:Y:S01]  /*25140*/  IMAD R14, R14, UR39, RZ ;  /* 0x000000270e0e7c24 */ /* 0x000fe2000f8e02ff */
[----:B------:R-:W-:Y:S01]  /*25150*/  SEL R5, R20, R5, !P3 ;  /* 0x0000000514057207 */ /* 0x000fe20005800000 */
[----:B0-----:R-:W-:Y:S01]  /*25160*/  IMAD R2, R16, UR39, RZ ;  /* 0x0000002710027c24 */ /* 0x001fe2000f8e02ff */
[----:B------:R-:W-:-:S04]  /*25170*/  SEL R4, R20, R4, !P3 ;  /* 0x0000000414047207 */ /* 0x000fc80005800000 */
[----:B------:R0:W-:Y:S01]  /*25180*/  STL [R1+0x16c], R2 ;  /* 0x00016c0201007387 */ /* 0x0001e20000100800 */
[----:B------:R-:W-:Y:S02]  /*25190*/  IMAD R10, R10, UR39, RZ ;  /* 0x000000270a0a7c24 */ /* 0x000fe4000f8e02ff */
[----:B------:R-:W-:Y:S02]  /*251a0*/  IMAD R5, R5, UR39, RZ ;  /* 0x0000002705057c24 */ /* 0x000fe4000f8e02ff */
[----:B0-----:R-:W-:Y:S02]  /*251b0*/  IMAD R2, R15, UR39, RZ ;  /* 0x000000270f027c24 */ /* 0x001fe4000f8e02ff */
[----:B------:R-:W-:-:S03]  /*251c0*/  IMAD R4, R4, UR39, RZ ;  /* 0x0000002704047c24 */ /* 0x000fc6000f8e02ff */
[----:B------:R0:W-:Y:S04]  /*251d0*/  STL [R1+0x170], R2 ;  /* 0x0001700201007387 */ /* 0x0001e80000100800 */
[----:B0-----:R-:W2:Y:S04]  /*251e0*/  LDL.LU R2, [R1+0x1d58] ;  /* 0x001d580001027983 */ /* 0x001ea80000300800 */
[----:B------:R0:W-:Y:S04]  /*251f0*/  STL [R1+0x174], R14 ;  /* 0x0001740e01007387 */ /* 0x0001e80000100800 */
[----:B0-----:R-:W2:Y:S04]  /*25200*/  LDL.LU R14, [R1+0x778] ;  /* 0x00077800010e7983 */ /* 0x001ea80000300800 */
[----:B------:R0:W-:Y:S04]  /*25210*/  STL [R1+0x178], R10 ;  /* 0x0001780a01007387 */ /* 0x0001e80000100800 */
[----:B0-----:R-:W2:Y:S04]  /*25220*/  LDL.LU R10, [R1+0x794] ;  /* 0x00079400010a7983 */ /* 0x001ea80000300800 */
[----:B------:R0:W-:Y:S04]  /*25230*/  STL [R1+0x188], R5 ;  /* 0x0001880501007387 */ /* 0x0001e80000100800 */
[----:B0-----:R-:W2:Y:S04]  /*25240*/  LDL R5, [R1+0x15a0] ;  /* 0x0015a00001057983 */ /* 0x001ea80000100800 */
[----:B------:R0:W-:Y:S04]  /*25250*/  STL [R1+0x184], R4 ;  /* 0x0001840401007387 */ /* 0x0001e80000100800 */
[----:B0-----:R-:W2:Y:S02]  /*25260*/  LDL R4, [R1+0x159c] ;  /* 0x00159c0001047983 */ /* 0x001ea40000100800 */
[----:B--2---:R-:W-:-:S04]  /*25270*/  @P2 LOP3.LUT R5, R5, R4, RZ, 0x3c, !PT ;  /* 0x0000000405052212 */ /* 0x004fc800078e3cff */
[----:B------:R-:W-:-:S04]  /*25280*/  @P2 LOP3.LUT R4, R5, R4, RZ, 0x3c, !PT ;  /* 0x0000000405042212 */ /* 0x000fc800078e3cff */
[----:B------:R-:W-:-:S05]  /*25290*/  @P2 LOP3.LUT R5, R5, R4, RZ, 0x3c, !PT ;  /* 0x0000000405052212 */ /* 0x000fca00078e3cff */
[----:B------:R-:W2:Y:S01]  /*252a0*/  @P2 LDG.E.U8 R9, desc[UR20][R4.64] ;  /* 0x0000001404092981 */ /* 0x000ea2000c1e1100 */
[----:B------:R-:W-:-:S05]  /*252b0*/  SEL R3, R20, R3, !P3 ;  /* 0x0000000314037207 */ /* 0x000fca0005800000 */
[----:B------:R-:W-:-:S05]  /*252c0*/  IMAD R3, R3, UR39, RZ ;  /* 0x0000002703037c24 */ /* 0x000fca000f8e02ff */
[----:B------:R-:W-:Y:S04]  /*252d0*/  STL [R1+0x198], R3 ;  /* 0x0001980301007387 */ /* 0x000fe80000100800 */
[----:B--2---:R0:W-:Y:S04]  /*252e0*/  STL [R1+0xe4], R9 ;  /* 0x0000e40901007387 */ /* 0x0041e80000100800 */
[----:B0-----:R-:W2:Y:S04]  /*252f0*/  LDL.LU R9, [R1+0x1d54] ;  /* 0x001d540001097983 */ /* 0x001ea80000300800 */
[----:B------:R-:W2:Y:S04]  /*25300*/  LDL R4, [R1+0x15ac] ;  /* 0x0015ac0001047983 */ /* 0x000ea80000100800 */
[----:B------:R-:W2:Y:S01]  /*25310*/  LDL R5, [R1+0x15b0] ;  /* 0x0015b00001057983 */ /* 0x000ea20000100800 */
[----:B------:R-:W-:-:S02]  /*25320*/  PRMT R91, RZ, 0x7610, R91 ;  /* 0x00007610ff5b7816 */ /* 0x000fc4000000005b */
[----:B------:R-:W-:Y:S02]  /*25330*/  SEL R8, R20, R8, !P3 ;  /* 0x0000000814087207 */ /* 0x000fe40005800000 */
[----:B--2---:R-:W-:-:S04]  /*25340*/  @P2 LOP3.LUT R5, R5, R4, RZ, 0x3c, !PT ;  /* 0x0000000405052212 */ /* 0x004fc800078e3cff */
[----:B------:R-:W-:-:S04]  /*25350*/  @P2 LOP3.LUT R4, R5, R4, RZ, 0x3c, !PT ;  /* 0x0000000405042212 */ /* 0x000fc800078e3cff */
[----:B------:R-:W-:-:S05]  /*25360*/  @P2 LOP3.LUT R5, R5, R4, RZ, 0x3c, !PT ;  /* 0x0000000405052212 */ /* 0x000fca00078e3cff */
[----:B------:R-:W2:Y:S01]  /*25370*/  @P2 LDG.E.U8 R91, desc[UR20][R4.64] ;  /* 0x00000014045b2981 */ /* 0x000ea2000c1e1100 */
[----:B------:R-:W-:Y:S01]  /*25380*/  SEL R3, R20, R10, !P3 ;  /* 0x0000000a14037207 */ /* 0x000fe20005800000 */
[----:B------:R-:W-:Y:S01]  /*25390*/  IMAD R10, R8, UR40, RZ ;  /* 0x00000028080a7c24 */ /* 0x000fe2000f8e02ff */
[----:B------:R-:W-:Y:S01]  /*253a0*/  PRMT R90, RZ, 0x7610, R90 ;  /* 0x00007610ff5a7816 */ /* 0x000fe2000000005a */
[----:B------:R-:W3:Y:S01]  /*253b0*/  LDL.LU R8, [R1+0x1d50] ;  /* 0x001d500001087983 */ /* 0x000ee20000300800 */
[----:B------:R-:W-:Y:S01]  /*253c0*/  PRMT R88, RZ, 0x7610, R88 ;  /* 0x00007610ff587816 */ /* 0x000fe20000000058 */
[----:B------:R-:W-:Y:S01]  /*253d0*/  IMAD R3, R3, UR41, RZ ;  /* 0x0000002903037c24 */ /* 0x000fe2000f8e02ff */
[----:B------:R-:W-:Y:S01]  /*253e0*/  PRMT R87, RZ, 0x7610, R87 ;  /* 0x00007610ff577816 */ /* 0x000fe20000000057 */
[----:B------:R0:W-:Y:S01]  /*253f0*/  STL [R1+0x3c], R10 ;  /* 0x00003c0a01007387 */ /* 0x0001e20000100800 */
[----:B------:R-:W-:Y:S02]  /*25400*/  PRMT R86, RZ, 0x7610, R86 ;  /* 0x00007610ff567816 */ /* 0x000fe40000000056 */
[----:B------:R-:W-:-:S02]  /*25410*/  SEL R89, R20, R89, !P3 ;  /* 0x0000005914597207 */ /* 0x000fc40005800000 */
[C---:B------:R-:W-:Y:S02]  /*25420*/  SEL R13, R20.reuse, R13, !P3 ;  /* 0x0000000d140d7207 */ /* 0x040fe40005800000 */
[C---:B------:R-:W-:Y:S02]  /*25430*/  SEL R12, R20.reuse, R12, !P3 ;  /* 0x0000000c140c7207 */ /* 0x040fe40005800000 */
[C---:B------:R-:W-:Y:S01]  /*25440*/  SEL R11, R20.reuse, R11, !P3 ;  /* 0x0000000b140b7207 */ /* 0x040fe20005800000 */
[----:B------:R-:W-:Y:S01]  /*25450*/  IMAD R93, R93, UR39, RZ ;  /* 0x000000275d5d7c24 */ /* 0x000fe2000f8e02ff */
[----:B0-----:R-:W-:Y:S01]  /*25460*/  SEL R10, R20, R14, !P3 ;  /* 0x0000000e140a7207 */ /* 0x001fe20005800000 */
[----:B------:R-:W-:Y:S01]  /*25470*/  IMAD R92, R92, UR39, RZ ;  /* 0x000000275c5c7c24 */ /* 0x000fe2000f8e02ff */
[----:B------:R-:W3:Y:S01]  /*25480*/  LDL.LU R14, [R1+0x760] ;  /* 0x00076000010e7983 */ /* 0x000ee20000300800 */
[----:B------:R-:W-:Y:S01]  /*25490*/  PRMT R85, RZ, 0x7610, R85 ;  /* 0x00007610ff557816 */ /* 0x000fe20000000055 */
[----:B------:R-:W0:Y:S02]  /*254a0*/  LDCU UR40, c[0x0][0x3b0] ;  /* 0x00007600ff2877ac */ /* 0x000e240008000800 */
[----:B------:R1:W-:Y:S01]  /*254b0*/  STL [R1+0x190], R3 ;  /* 0x0001900301007387 */ /* 0x0003e20000100800 */
[----:B------:R-:W-:Y:S01]  /*254c0*/  PRMT R84, RZ, 0x7610, R84 ;  /* 0x00007610ff547816 */ /* 0x000fe20000000054 */
[----:B------:R-:W0:Y:S02]  /*254d0*/  LDCU UR41, c[0x0][0x3b0] ;  /* 0x00007600ff2977ac */ /* 0x000e240008000800 */
[----:B-1----:R-:W3:Y:S04]  /*254e0*/  LDL.LU R3, [R1+0x780] ;  /* 0x0007800001037983 */ /* 0x002ee80000300800 */
[----:B------:R-:W3:Y:S04]  /*254f0*/  LDL R4, [R1+0x5c4] ;  /* 0x0005c40001047983 */ /* 0x000ee80000100800 */
[----:B------:R-:W3:Y:S04]  /*25500*/  LDL R5, [R1+0x5c8] ;  /* 0x0005c80001057983 */ /* 0x000ee80000100800 */
[----:B--2---:R1:W-:Y:S04]  /*25510*/  STL [R1+0x1c08], R91 ;  /* 0x001c085b01007387 */ /* 0x0043e80000100800 */
[----:B-1----:R-:W2:Y:S01]  /*25520*/  LDL.LU R91, [R1+0x76c] ;  /* 0x00076c00015b7983 */ /* 0x002ea20000300800 */
[----:B------:R-:W-:Y:S01]  /*25530*/  IMAD R10, R10, UR42, RZ ;  /* 0x0000002a0a0a7c24 */ /* 0x000fe2000f8e02ff */
[----:B------:R-:W-:-:S02]  /*25540*/  PRMT R83, RZ, 0x7610, R83 ;  /* 0x00007610ff537816 */ /* 0x000fc40000000053 */
[----:B------:R-:W-:Y:S02]  /*25550*/  PRMT R82, RZ, 0x7610, R82 ;  /* 0x00007610ff527816 */ /* 0x000fe40000000052 */
[----:B------:R-:W-:Y:S01]  /*25560*/  PRMT R81, RZ, 0x7610, R81 ;  /* 0x00007610ff517816 */ /* 0x000fe20000000051 */
[----:B------:R2:W-:Y:S01]  /*25570*/  STL [R1+0x18c], R10 ;  /* 0x00018c0a01007387 */ /* 0x0005e20000100800 */
        /* <DEDUP_REMOVED lines=16> */
[----:B------:R-:W-:Y:S01]  /*25680*/  PRMT R62, RZ, 0x7610, R62 ;  /* 0x00007610ff3e7816 */ /* 0x000fe2000000003e */
[----:B------:R-:W-:Y:S01]  /*25690*/  IMAD R89, R89, UR39, RZ ;  /* 0x0000002759597c24 */ /* 0x000fe2000f8e02ff */
[-C--:B---3--:R-:W-:Y:S01]  /*256a0*/  @P2 LOP3.LUT R5, R5, R4.reuse, RZ, 0x3c, !PT ;  /* 0x0000000405052212 */ /* 0x088fe200078e3cff */
[----:B------:R-:W-:Y:S01]  /*256b0*/  IMAD R13, R13, UR39, RZ ;  /* 0x000000270d0d7c24 */ /* 0x000fe2000f8e02ff */
[----:B------:R-:W-:Y:S01]  /*256c0*/  SEL R3, R20, R3, !P3 ;  /* 0x0000000314037207 */ /* 0x000fe20005800000 */
[----:B------:R-:W-:Y:S01]  /*256d0*/  IMAD R12, R12, UR39, RZ ;  /* 0x000000270c0c7c24 */ /* 0x000fe2000f8e02ff */
[----:B------:R-:W-:Y:S01]  /*256e0*/  @P2 LOP3.LUT R4, R5, R4, RZ, 0x3c, !PT ;  /* 0x0000000405042212 */ /* 0x000fe200078e3cff */
[----:B------:R-:W-:Y:S01]  /*256f0*/  IMAD R11, R11, UR39, RZ ;  /* 0x000000270b0b7c24 */ /* 0x000fe2000f8e02ff */
[----:B------:R-:W1:Y:S02]  /*25700*/  LDCU UR39, c[0x0][0x3b0] ;  /* 0x00007600ff2777ac */ /* 0x000e640008000800 */
[----:B------:R-:W-:-:S02]  /*25710*/  @P2 LOP3.LUT R5, R5, R4, RZ, 0x3c, !PT ;  /* 0x0000000405052212 */ /* 0x000fc400078e3cff */
[----:B------:R-:W-:Y:S01]  /*25720*/  PRMT R61, RZ, 0x7610, R61 ;  /* 0x00007610ff3d7816 */ /* 0x000fe2000000003d */
[----:B------:R-:W3:Y:S02]  /*25730*/  LDCU UR42, c[0x0][0x3b0] ;  /* 0x00007600ff2a77ac */ /* 0x000ee40008000800 */
[----:B------:R-:W3:Y:S01]  /*25740*/  @P2 LDG.E.U8 R90, desc[UR20][R4.64] ;  /* 0x00000014045a2981 */ /* 0x000ee2000c1e1100 */
[----:B--2---:R-:W-:Y:S01]  /*25750*/  SEL R10, R20, R91, !P3 ;  /* 0x0000005b140a7207 */ /* 0x004fe20005800000 */
[----:B------:R-:W-:Y:S01]  /*25760*/  IMAD R91, R3, UR43, RZ ;  /* 0x0000002b035b7c24 */ /* 0x000fe2000f8e02ff */
[----:B------:R-:W-:Y:S01]  /*25770*/  PRMT R60, RZ, 0x7610, R60 ;  /* 0x00007610ff3c7816 */ /* 0x000fe2000000003c */
[----:B------:R-:W2:Y:S01]  /*25780*/  LDL.LU R3, [R1+0x770] ;  /* 0x0007700001037983 */ /* 0x000ea20000300800 */
[----:B------:R-:W0:Y:S03]  /*25790*/  LDCU UR43, c[0x0][0x3b0] ;  /* 0x00007600ff2b77ac */ /* 0x000e260008000800 */
[----:B------:R1:W-:Y:S04]  /*257a0*/  STL [R1+0x1a0], R91 ;  /* 0x0001a05b01007387 */ /* 0x0003e80000100800 */
[----:B-1----:R-:W4:Y:S04]  /*257b0*/  LDL.LU R91, [R1+0x750] ;  /* 0x00075000015b7983 */ /* 0x002f280000300800 */
[----:B------:R-:W4:Y:S04]  /*257c0*/  LDL R4, [R1+0x624] ;  /* 0x0006240001047983 */ /* 0x000f280000100800 */
[----:B------:R-:W4:Y:S01]  /*257d0*/  LDL R5, [R1+0x628] ;  /* 0x0006280001057983 */ /* 0x000f220000100800 */
[----:B------:R-:W-:Y:S01]  /*257e0*/  IMAD R10, R10, UR44, RZ ;  /* 0x0000002c0a0a7c24 */ /* 0x000fe2000f8e02ff */
[----:B------:R-:W-:Y:S01]  /*257f0*/  PRMT R59, RZ, 0x7610, R59 ;  /* 0x00007610ff3b7816 */ /* 0x000fe2000000003b */
[----:B------:R-:W1:Y:S01]  /*25800*/  LDCU UR44, c[0x0][0x3b0] ;  /* 0x00007600ff2c77ac */ /* 0x000e620008000800 */
[----:B---3--:R3:W-:Y:S04]  /*25810*/  STL [R1+0x1c0c], R90 ;  /* 0x001c0c5a01007387 */ /* 0x0087e80000100800 */
[----:B---3--:R-:W3:Y:S04]  /*25820*/  LDL R90, [R1+0x11c0] ;  /* 0x0011c000015a7983 */ /* 0x008ee80000100800 */
[----:B------:R0:W-:Y:S04]  /*25830*/  STL [R1+0x19c], R10 ;  /* 0x00019c0a01007387 */ /* 0x0001e80000100800 */
[----:B0-----:R-:W3:Y:S01]  /*25840*/  LDL.LU R10, [R1+0x75c] ;  /* 0x00075c00010a7983 */ /* 0x001ee20000300800 */
[----:B--2---:R-:W-:-:S05]  /*25850*/  SEL R3, R20, R3, !P3 ;  /* 0x0000000314037207 */ /* 0x004fca0005800000 */
[----:B------:R-:W-:Y:S01]  /*25860*/  IMAD R3, R3, UR45, RZ ;  /* 0x0000002d03037c24 */ /* 0x000fe2000f8e02ff */
[----:B------:R-:W0:Y:S01]  /*25870*/  LDCU UR45, c[0x0][0x3b0] ;  /* 0x00007600ff2d77ac */ /* 0x000e220008000800 */
[----:B----4-:R-:W-:-:S04]  /*25880*/  @P2 LOP3.LUT R5, R5, R4, RZ, 0x3c, !PT ;  /* 0x0000000405052212 */ /* 0x010fc800078e3cff */
[----:B------:R-:W-:-:S04]  /*25890*/  @P2 LOP3.LUT R4, R5, R4, RZ, 0x3c, !PT ;  /* 0x0000000405042212 */ /* 0x000fc800078e3cff */
[----:B------:R-:W-:Y:S01]  /*258a0*/  @P2 LOP3.LUT R5, R5, R4, RZ, 0x3c, !PT ;  /* 0x0000000405052212 */ /* 0x000fe200078e3cff */
[----:B------:R2:W-:Y:S04]  /*258b0*/  STL [R1+0x1ac], R3 ;  /* 0x0001ac0301007387 */ /* 0x0005e80000100800 */
[----:B------:R-:W4:Y:S04]  /*258c0*/  @P2 LDG.E.U8 R88, desc[UR20][R4.64] ;  /* 0x0000001404582981 */ /* 0x000f28000c1e1100 */
[----:B------:R-:W5:Y:S04]  /*258d0*/  LDL.LU R4, [R1+0x738] ;  /* 0x0007380001047983 */ /* 0x000f680000300800 */
[----:B------:R-:W5:Y:S01]  /*258e0*/  LDL R5, [R1+0x11bc] ;  /* 0x0011bc0001057983 */ /* 0x000f620000100800 */
[----:B--2---:R-:W-:-:S02]  /*258f0*/  SEL R3, R20, R14, !P3 ;  /* 0x0000000e14037207 */ /* 0x004fc40005800000 */
[----:B---3--:R-:W-:-:S05]  /*25900*/  SEL R10, R20, R10, !P3 ;  /* 0x0000000a140a7207 */ /* 0x008fca0005800000 */
[----:B------:R-:W-:Y:S01]  /*25910*/  IMAD R10, R10, UR46, RZ ;  /* 0x0000002e0a0a7c24 */ /* 0x000fe2000f8e02ff */
[----:B------:R-:W-:Y:S01]  /*25920*/  PRMT R58, RZ, 0x7610, R58 ;  /* 0x00007610ff3a7816 */ /* 0x000fe2000000003a */
[----:B------:R-:W2:Y:S01]  /*25930*/  LDCU UR46, c[0x0][0x3b0] ;  /* 0x00007600ff2e77ac */ /* 0x000ea20008000800 */
[----:B----4-:R3:W-:Y:S04]  /*25940*/  STL [R1+0x1c10], R88 ;  /* 0x001c105801007387 */ /* 0x0107e80000100800 */
[----:B---3--:R-:W3:Y:S04]  /*25950*/  LDL.LU R88, [R1+0x740] ;  /* 0x0007400001587983 */ /* 0x008ee80000300800 */
[----:B------:R-:W4:Y:S04]  /*25960*/  LDL.LU R14, [R1+0x744] ;  /* 0x00074400010e7983 */ /* 0x000f280000300800 */
[----:B------:R5:W-:Y:S02]  /*25970*/  STL [R1+0x1a8], R10 ;  /* 0x0001a80a01007387 */ /* 0x000be40000100800 */
[----:B-----5:R-:W-:Y:S01]  /*25980*/  SEL R10, R20, R4, !P3 ;  /* 0x00000004140a7207 */ /* 0x020fe20005800000 */
[----:B------:R-:W-:Y:S01]  /*25990*/  IMAD R4, R3, UR47, RZ ;  /* 0x0000002f03047c24 */ /* 0x000fe2000f8e02ff */
[----:B------:R-:W5:Y:S01]  /*259a0*/  LDCU UR47, c[0x0][0x3b0] ;  /* 0x00007600ff2f77ac */ /* 0x000f620008000800 */
[----:B------:R-:W2:Y:S04]  /*259b0*/  LDL.LU R3, [R1+0x748] ;  /* 0x0007480001037983 */ /* 0x000ea80000300800 */
[----:B------:R0:W-:Y:S02]  /*259c0*/  STL [R1+0x1b8], R4 ;  /* 0x0001b80401007387 */ /* 0x0001e40000100800 */
[----:B0-----:R-:W-:-:S02]  /*259d0*/  @P2 IMAD.MOV.U32 R4, RZ, RZ, R90 ;  /* 0x000000ffff042224 */ /* 0x001fc400078e005a */
[----:B------:R-:W3:Y:S04]  /*259e0*/  LDL.LU R90, [R1+0x728] ;  /* 0x00072800015a7983 */ /* 0x000ee80000300800 */
[----:B------:R-:W3:Y:S04]  /*259f0*/  @P2 LDG.E.U8 R87, desc[UR20][R4.64] ;  /* 0x0000001404572981 */ /* 0x000ee8000c1e1100 */
[----:B------:R-:W4:Y:S04]  /*25a00*/  LDL R4, [R1+0x11d4] ;  /* 0x0011d40001047983 */ /* 0x000f280000100800 */
[----:B------:R-:W4:Y:S01]  /*25a10*/  LDL R5, [R1+0x11d8] ;  /* 0x0011d80001057983 */ /* 0x000f220000100800 */
[----:B------:R-:W-:Y:S01]  /*25a20*/  IMAD R10, R10, UR48, RZ ;  /* 0x000000300a0a7c24 */ /* 0x000fe2000f8e02ff */
[----:B------:R-:W-:Y:S01]  /*25a30*/  PRMT R57, RZ, 0x7610, R57 ;  /* 0x00007610ff397816 */ /* 0x000fe20000000039 */
[----:B------:R-:W0:Y:S01]  /*25a40*/  LDCU UR48, c[0x0][0x3b0] ;  /* 0x00007600ff3077ac */ /* 0x000e220008000800 */
[----:B--2---:R-:W-:-:S05]  /*25a50*/  SEL R3, R20, R3, !P3 ;  /* 0x0000000314037207 */ /* 0x004fca0005800000 */
[----:B------:R-:W-:Y:S01]  /*25a60*/  IMAD R3, R3, UR49, RZ ;  /* 0x0000003103037c24 */ /* 0x000fe2000f8e02ff */
[----:B------:R-:W2:Y:S01]  /*25a70*/  LDCU UR49, c[0x0][0x3b0] ;  /* 0x00007600ff3177ac */ /* 0x000ea20008000800 */
[----:B---3--:R3:W-:Y:S04]  /*25a80*/  STL [R1+0x1c14], R87 ;  /* 0x001c145701007387 */ /* 0x0087e80000100800 */
[----:B---3--:R-:W3:Y:S01]  /*25a90*/  LDL R87, [R1+0x1208] ;  /* 0x0012080001577983 */ /* 0x008ee20000100800 */
[----:B----4-:R-:W-:-:S04]  /*25aa0*/  @P2 LOP3.LUT R5, R5, R4, RZ, 0x3c, !PT ;  /* 0x0000000405052212 */ /* 0x010fc800078e3cff */
[C---:B------:R-:W-:Y:S01]  /*25ab0*/  @P2 LOP3.LUT R4, R5.reuse, R4, RZ, 0x3c, !PT ;  /* 0x0000000405042212 */ /* 0x040fe200078e3cff */
[----:B------:R4:W-:Y:S03]  /*25ac0*/  STL [R1+0x1b0], R10 ;  /* 0x0001b00a01007387 */ /* 0x0009e60000100800 */
[----:B------:R-:W-:-:S05]  /*25ad0*/  @P2 LOP3.LUT R5, R5, R4, RZ, 0x3c, !PT ;  /* 0x0000000405052212 */ /* 0x000fca00078e3cff */
[----:B------:R-:W2:Y:S01]  /*25ae0*/  @P2 LDG.E.U8 R86, desc[UR20][R4.64] ;  /* 0x0000001404562981 */ /* 0x000ea2000c1e1100 */
[----:B----4-:R-:W-:-:S03]  /*25af0*/  SEL R10, R20, R91, !P3 ;  /* 0x0000005b140a7207 */ /* 0x010fc60005800000 */
[----:B------:R-:W4:Y:S04]  /*25b00*/  LDL.LU R91, [R1+0x72c] ;  /* 0x00072c00015b7983 */ /* 0x000f280000300800 */
[----:B------:R0:W-:Y:S04]  /*25b10*/  STL [R1+0x1c4], R3 ;  /* 0x0001c40301007387 */ /* 0x0001e80000100800 */
[----:B------:R-:W3:Y:S04]  /*25b20*/  LDL R4, [R1+0x11ec] ;  /* 0x0011ec0001047983 */ /* 0x000ee80000100800 */
[----:B------:R-:W3:Y:S01]  /*25b30*/  LDL R5, [R1+0x11f0] ;  /* 0x0011f00001057983 */ /* 0x000ee20000100800 */
[----:B------:R-:W-:Y:S01]  /*25b40*/  IMAD R10, R10, UR50, RZ ;  /* 0x000000320a0a7c24 */ /* 0x000fe2000f8e02ff */
[----:B0-----:R-:W-:Y:S01]  /*25b50*/  SEL R3, R20, R88, !P3 ;  /* 0x0000005814037207 */ /* 0x001fe20005800000 */
[----:B------:R-:W0:Y:S01]  /*25b60*/  LDCU UR50, c[0x0][0x3b0] ;  /* 0x00007600ff3277ac */ /* 0x000e220008000800 */
[----:B--2---:R2:W-:Y:S04]  /*25b70*/  STL [R1+0x1c18], R86 ;  /* 0x001c185601007387 */ /* 0x0045e80000100800 */
[----:B--2---:R-:W2:Y:S04]  /*25b80*/  LDL R86, [R1+0x1204] ;  /* 0x0012040001567983 */ /* 0x004ea80000100800 */
[----:B------:R-:W4:Y:S01]  /*25b90*/  LDL.LU R88, [R1+0x718] ;  /* 0x0007180001587983 */ /* 0x000f220000300800 */
[----:B---3--:R-:W-:-:S04]  /*25ba0*/  @P2 LOP3.LUT R5, R5, R4, RZ, 0x3c, !PT ;  /* 0x0000000405052212 */ /* 0x008fc800078e3cff */
[C---:B------:R-:W-:Y:S01]  /*25bb0*/  @P2 LOP3.LUT R4, R5.reuse, R4, RZ, 0x3c, !PT ;  /* 0x0000000405042212 */ /* 0x040fe200078e3cff */
[----:B------:R3:W-:Y:S03]  /*25bc0*/  STL [R1+0x1c0], R10 ;  /* 0x0001c00a01007387 */ /* 0x0007e60000100800 */
[----:B------:R-:W-:-:S05]  /*25bd0*/  @P2 LOP3.LUT R5, R5, R4, RZ, 0x3c, !PT ;  /* 0x0000000405052212 */ /* 0x000fca00078e3cff */
[----:B------:R0:W4:Y:S01]  /*25be0*/  @P2 LDG.E.U8 R85, desc[UR20][R4.64] ;  /* 0x0000001404552981 */ /* 0x000122000c1e1100 */
[----:B---3--:R-:W-:Y:S01]  /*25bf0*/  SEL R10, R20, R14, !P3 ;  /* 0x0000000e140a7207 */ /* 0x008fe20005800000 */
[----:B------:R-:W-:Y:S01]  /*25c00*/  IMAD R14, R3, UR51, RZ ;  /* 0x00000033030e7c24 */ /* 0x000fe2000f8e02ff */
[----:B------:R-:W-:Y:S01]  /*25c10*/  PRMT R56, RZ, 0x7610, R56 ;  /* 0x00007610ff387816 */ /* 0x000fe20000000038 */
[----:B------:R-:W3:Y:S01]  /*25c20*/  LDL.LU R3, [R1+0x73c] ;  /* 0x00073c0001037983 */ /* 0x000ee20000300800 */
[----:B------:R-:W-:Y:S01]  /*25c30*/  PRMT R55, RZ, 0x7610, R55 ;  /* 0x00007610ff377816 */ /* 0x000fe20000000037 */
[----:B------:R-:W1:Y:S02]  /*25c40*/  LDCU UR51, c[0x0][0x3b0] ;  /* 0x00007600ff3377ac */ /* 0x000e640008000800 */
[----:B------:R5:W-:Y:S01]  /*25c50*/  STL [R1+0x1d0], R14 ;  /* 0x0001d00e01007387 */ /* 0x000be20000100800 */
[----:B0-----:R-:W-:Y:S01]  /*25c60*/  IMAD R4, R10, UR52, RZ ;  /* 0x000000340a047c24 */ /* 0x001fe2000f8e02ff */
[----:B------:R-:W-:Y:S01]  /*25c70*/  SEL R10, R20, R90, !P3 ;  /* 0x0000005a140a7207 */ /* 0x000fe20005800000 */
[----:B------:R-:W0:Y:S01]  /*25c80*/  LDCU UR52, c[0x0][0x3b0] ;  /* 0x00007600ff3477ac */ /* 0x000e220008000800 */
[----:B-----5:R-:W5:Y:S01]  /*25c90*/  LDL.LU R14, [R1+0x71c] ;  /* 0x00071c00010e7983 */ /* 0x020f620000300800 */
[----:B--2---:R-:W-:-:S03]  /*25ca0*/  @P2 IMAD.MOV.U32 R5, RZ, RZ, R86 ;  /* 0x000000ffff052224 */ /* 0x004fc600078e0056 */
[----:B----4-:R2:W-:Y:S01]  /*25cb0*/  STL [R1+0x1c1c], R85 ;  /* 0x001c1c5501007387 */ /* 0x0105e20000100800 */
[----:B---3--:R-:W-:-:S03]  /*25cc0*/  SEL R3, R20, R3, !P3 ;  /* 0x0000000314037207 */ /* 0x008fc60005800000 */
[----:B--2---:R-:W2:Y:S02]  /*25cd0*/  LDL.LU R85, [R1+0x720] ;  /* 0x0007200001557983 */ /* 0x004ea40000300800 */
[----:B------:R-:W-:Y:S01]  /*25ce0*/  IMAD R3, R3, UR53, RZ ;  /* 0x0000003503037c24 */ /* 0x000fe2000f8e02ff */
[----:B------:R-:W3:Y:S01]  /*25cf0*/  LDCU UR53, c[0x0][0x3b0] ;  /* 0x00007600ff3577ac */ /* 0x000ee20008000800 */
[----:B------:R4:W-:Y:S04]  /*25d00*/  STL [R1+0x1cc], R4 ;  /* 0x0001cc0401007387 */ /* 0x0009e80000100800 */
[----:B------:R-:W2:Y:S01]  /*25d10*/  LDL.LU R90, [R1+0x714] ;  /* 0x00071400015a7983 */ /* 0x000ea20000300800 */
[----:B----4-:R-:W-:-:S03]  /*25d20*/  @P2 IMAD.MOV.U32 R4, RZ, RZ, R87 ;  /* 0x000000ffff042224 */ /* 0x010fc600078e0057 */
[----:B------:R4:W-:Y:S04]  /*25d30*/  STL [R1+0x1e0], R3 ;  /* 0x0001e00301007387 */ /* 0x0009e80000100800 */
[----:B------:R0:W2:Y:S04]  /*25d40*/  @P2 LDG.E.U8 R84, desc[UR20][R4.64] ;  /* 0x0000001404542981 */ /* 0x0000a8000c1e1100 */
[----:B------:R-:W0:Y:S04]  /*25d50*/  LDL R4, [R1+0x121c] ;  /* 0x00121c0001047983 */ /* 0x000e280000100800 */
[----:B------:R-:W0:Y:S01]  /*25d60*/  LDL R5, [R1+0x1220] ;  /* 0x0012200001057983 */ /* 0x000e220000100800 */
[----:B------:R-:W-:Y:S01]  /*25d70*/  IMAD R10, R10, UR54, RZ ;  /* 0x000000360a0a7c24 */ /* 0x000fe2000f8e02ff */
[----:B----4-:R-:W-:Y:S01]  /*25d80*/  SEL R3, R20, R91, !P3 ;  /* 0x0000005b14037207 */ /* 0x010fe20005800000 */
[----:B------:R-:W4:Y:S01]  /*25d90*/  LDCU UR54, c[0x0][0x3b0] ;  /* 0x00007600ff3677ac */ /* 0x000f220008000800 */
[----:B0-----:R-:W-:-:S04]  /*25da0*/  @P2 LOP3.LUT R5, R5, R4, RZ, 0x3c, !PT ;  /* 0x0000000405052212 */ /* 0x001fc800078e3cff */
[----:B------:R-:W-:-:S04]  /*25db0*/  @P2 LOP3.LUT R4, R5, R4, RZ, 0x3c, !PT ;  /* 0x0000000405042212 */ /* 0x000fc800078e3cff */
[----:B------:R-:W-:Y:S01]  /*25dc0*/  @P2 LOP3.LUT R5, R5, R4, RZ, 0x3c, !PT ;  /* 0x0000000405052212 */ /* 0x000fe200078e3cff */
[----:B--2---:R0:W-:Y:S04]  /*25dd0*/  STL [R1+0x1c20], R84 ;  /* 0x001c205401007387 */ /* 0x0041e80000100800 */
[----:B------:R2:W3:Y:S04]  /*25de0*/  @P2 LDG.E.U8 R83, desc[UR20][R4.64] ;  /* 0x0000001404532981 */ /* 0x0004e8000c1e1100 */
[----:B0-----:R-:W3:Y:S04]  /*25df0*/  LDL R84, [R1+0x1234] ;  /* 0x0012340001547983 */ /* 0x001ee80000100800 */
[----:B------:R-:W4:Y:S04]  /*25e00*/  LDL.LU R86, [R1+0x704] ;  /* 0x0007040001567983 */ /* 0x000f280000300800 */
[----:B------:R-:W4:Y:S04]  /*25e10*/  LDL R87, [R1+0x1244] ;  /* 0x0012440001577983 */ /* 0x000f280000100800 */
[----:B------:R-:W4:Y:S01]  /*25e20*/  LDL R91, [R1+0x1248] ;  /* 0x00124800015b7983 */ /* 0x000f220000100800 */
[----:B------:R-:W-:Y:S01]  /*25e30*/  IMAD R3, R3, UR55, RZ ;  /* 0x0000003703037c24 */ /* 0x000fe2000f8e02ff */
[----:B------:R-:W-:Y:S01]  /*25e40*/  PRMT R54, RZ, 0x7610, R54 ;  /* 0x00007610ff367816 */ /* 0x000fe20000000036 */
[----:B------:R-:W0:Y:S01]  /*25e50*/  LDCU UR55, c[0x0][0x3b0] ;  /* 0x00007600ff3777ac */ /* 0x000e220008000800 */
[----:B------:R1:W-:Y:S02]  /*25e60*/  STL [R1+0x1d8], R10 ;  /* 0x0001d80a01007387 */ /* 0x0003e40000100800 */
[----:B-1----:R-:W-:-:S02]  /*25e70*/  SEL R10, R20, R88, !P3 ;  /* 0x00000058140a7207 */ /* 0x002fc40005800000 */
[----:B------:R-:W4:Y:S03]  /*25e80*/  LDL.LU R88, [R1+0x6f8] ;  /* 0x0006f80001587983 */ /* 0x000f260000300800 */
[----:B--2---:R-:W-:Y:S01]  /*25e90*/  IMAD R4, R10, UR56, RZ ;  /* 0x000000380a047c24 */ /* 0x004fe2000f8e02ff */
[----:B------:R5:W-:Y:S01]  /*25ea0*/  STL [R1+0x1e8], R3 ;  /* 0x0001e80301007387 */ /* 0x000be20000100800 */
[----:B---3--:R-:W-:-:S03]  /*25eb0*/  @P2 IMAD.MOV.U32 R5, RZ, RZ, R84 ;  /* 0x000000ffff052224 */ /* 0x008fc600078e0054 */
[----:B------:R-:W-:Y:S01]  /*25ec0*/  STL [R1+0x1c24], R83 ;  /* 0x001c245301007387 */ /* 0x000fe20000100800 */
[----:B-----5:R-:W-:Y:S01]  /*25ed0*/  SEL R3, R20, R14, !P3 ;  /* 0x0000000e14037207 */ /* 0x020fe20005800000 */
[----:B------:R-:W1:Y:S02]  /*25ee0*/  LDCU UR56, c[0x0][0x3b0] ;  /* 0x00007600ff3877ac */ /* 0x000e640008000800 */
[----:B------:R-:W2:Y:S04]  /*25ef0*/  LDL.LU R14, [R1+0x6e8] ;  /* 0x0006e800010e7983 */ /* 0x000ea80000300800 */
[----:B------:R3:W-:Y:S02]  /*25f00*/  STL [R1+0x1e4], R4 ;  /* 0x0001e40401007387 */ /* 0x0007e40000100800 */
[----:B---3--:R-:W-:-:S05]  /*25f10*/  @P2 IMAD.MOV.U32 R4, RZ, RZ, R8 ;  /* 0x000000ffff042224 */ /* 0x008fca00078e0008 */
[----:B------:R3:W5:Y:S01]  /*25f20*/  @P2 LDG.E.U8 R82, desc[UR20][R4.64] ;  /* 0x0000001404522981 */ /* 0x000762000c1e1100 */
[----:B------:R-:W-:Y:S01]  /*25f30*/  SEL R10, R20, R85, !P3 ;  /* 0x00000055140a7207 */ /* 0x000fe20005800000 */
[----:B------:R-:W-:Y:S01]  /*25f40*/  IMAD R3, R3, UR57, RZ ;  /* 0x0000003903037c24 */ /* 0x000fe2000f8e02ff */
[----:B------:R-:W-:Y:S01]  /*25f50*/  PRMT R53, RZ, 0x7610, R53 ;  /* 0x00007610ff357816 */ /* 0x000fe20000000035 */
[----:B------:R-:W2:Y:S01]  /*25f60*/  LDL R85, [R1+0x1254] ;  /* 0x0012540001557983 */ /* 0x000ea20000100800 */
[----:B------:R-:W-:Y:S01]  /*25f70*/  PRMT R52, RZ, 0x7610, R52 ;  /* 0x00007610ff347816 */ /* 0x000fe20000000034 */
[----:B------:R-:W0:Y:S02]  /*25f80*/  LDCU UR57, c[0x0][0x3b0] ;  /* 0x00007600ff3977ac */ /* 0x000e240008000800 */
[----:B------:R1:W-:Y:S01]  /*25f90*/  STL [R1+0x1f8], R3 ;  /* 0x0001f80301007387 */ /* 0x0003e20000100800 */
[----:B---3--:R-:W-:-:S03]  /*25fa0*/  IMAD R4, R10, UR58, RZ ;  /* 0x0000003a0a047c24 */ /* 0x008fc6000f8e02ff */
[----:B------:R-:W3:Y:S01]  /*25fb0*/  LDL.LU R8, [R1+0x6ec] ;  /* 0x0006ec0001087983 */ /* 0x000ee20000300800 */
[----:B----4-:R-:W-:Y:S01]  /*25fc0*/  @P2 IMAD.MOV.U32 R5, RZ, RZ, R87 ;  /* 0x000000ffff052224 */ /* 0x010fe200078e0057 */
[C---:B-1----:R-:W-:Y:S01]  /*25fd0*/  SEL R3, R20.reuse, R90, !P3 ;  /* 0x0000005a14037207 */ /* 0x042fe20005800000 */
[----:B------:R-:W1:Y:S01]  /*25fe0*/  LDCU UR58, c[0x0][0x3b0] ;  /* 0x00007600ff3a77ac */ /* 0x000e620008000800 */
[----:B-----5:R-:W-:Y:S04]  /*25ff0*/  STL [R1+0x1c28], R82 ;  /* 0x001c285201007387 */ /* 0x020fe80000100800 */
[----:B------:R-:W4:Y:S04]  /*26000*/  LDL.LU R90, [R1+0x6f0] ;  /* 0x0006f000015a7983 */ /* 0x000f280000300800 */
[----:B------:R5:W-:Y:S01]  /*26010*/  STL [R1+0x1f0], R4 ;  /* 0x0001f00401007387 */ /* 0x000be20000100800 */
[----:B------:R-:W-:Y:S01]  /*26020*/  SEL R10, R20, R86, !P3 ;  /* 0x00000056140a7207 */ /* 0x000fe20005800000 */
[----:B------:R-:W-:Y:S01]  /*26030*/  IMAD R3, R3, UR59, RZ ;  /* 0x0000003b03037c24 */ /* 0x000fe2000f8e02ff */
[----:B------:R-:W0:Y:S01]  /*26040*/  LDCU UR59, c[0x0][0x3b0] ;  /* 0x00007600ff3b77ac */ /* 0x000e220008000800 */
[----:B------:R-:W3:Y:S04]  /*26050*/  LDL R83, [R1+0x1264] ;  /* 0x0012640001537983 */ /* 0x000ee80000100800 */
[----:B------:R-:W3:Y:S01]  /*26060*/  LDL R86, [R1+0x1268] ;  /* 0x0012680001567983 */ /* 0x000ee20000100800 */
[----:B-----5:R-:W-:-:S05]  /*26070*/  @P2 IMAD.MOV.U32 R4, RZ, RZ, R91 ;  /* 0x000000ffff042224 */ /* 0x020fca00078e005b */
[----:B------:R5:W3:Y:S04]  /*26080*/  @P2 LDG.E.U8 R81, desc[UR20][R4.64] ;  /* 0x0000001404512981 */ /* 0x000ae8000c1e1100 */
[----:B------:R0:W-:Y:S04]  /*26090*/  STL [R1+0x204], R3 ;  /* 0x0002040301007387 */ /* 0x0001e80000100800 */
[----:B------:R-:W4:Y:S01]  /*260a0*/  LDL.LU R91, [R1+0x6f4] ;  /* 0x0006f400015b7983 */ /* 0x000f220000300800 */
[----:B-----5:R-:W-:Y:S02]  /*260b0*/  IMAD R4, R10, UR60, RZ ;  /* 0x0000003c0a047c24 */ /* 0x020fe4000f8e02ff */
[----:B--2---:R-:W-:Y:S01]  /*260c0*/  @P2 IMAD.MOV.U32 R5, RZ, RZ, R85 ;  /* 0x000000ffff052224 */ /* 0x004fe200078e0055 */
[----:B---3--:R-:W-:Y:S01]  /*260d0*/  STL [R1+0x1c2c], R81 ;  /* 0x001c2c5101007387 */ /* 0x008fe20000100800 */
[C---:B0-----:R-:W-:Y:S01]  /*260e0*/  SEL R3, R20.reuse, R88, !P3 ;  /* 0x0000005814037207 */ /* 0x041fe20005800000 */
[----:B------:R-:W0:Y:S02]  /*260f0*/  LDCU UR60, c[0x0][0x3b0] ;  /* 0x00007600ff3c77ac */ /* 0x000e240008000800 */
[----:B------:R-:W2:Y:S04]  /*26100*/  LDL.LU R87, [R1+0x6e0] ;  /* 0x0006e00001577983 */ /* 0x000ea80000300800 */
[----:B------:R3:W-:Y:S01]  /*26110*/  STL [R1+0x200], R4 ;  /* 0x0002000401007387 */ /* 0x0007e20000100800 */
[----:B------:R-:W-:Y:S01]  /*26120*/  SEL R10, R20, R14, !P3 ;  /* 0x0000000e140a7207 */ /* 0x000fe20005800000 */
[----:B------:R-:W-:Y:S01]  /*26130*/  IMAD R3, R3, UR61, RZ ;  /* 0x0000003d03037c24 */ /* 0x000fe2000f8e02ff */
[----:B------:R-:W-:Y:S01]  /*26140*/  PRMT R51, RZ, 0x7610, R51 ;  /* 0x00007610ff337816 */ /* 0x000fe20000000033 */
[----:B------:R-:W5:Y:S01]  /*26150*/  LDL R88, [R1+0x1274] ;  /* 0x0012740001587983 */ /* 0x000f620000100800 */
[----:B------:R-:W0:Y:S03]  /*26160*/  LDCU UR61, c[0x0][0x3b0] ;  /* 0x00007600ff3d77ac */ /* 0x000e260008000800 */
[----:B------:R-:W2:Y:S01]  /*26170*/  LDL R14, [R1+0x1278] ;  /* 0x00127800010e7983 */ /* 0x000ea20000100800 */
[----:B---3--:R-:W-:-:S05]  /*26180*/  @P2 IMAD.MOV.U32 R4, RZ, RZ, R9 ;  /* 0x000000ffff042224 */ /* 0x008fca00078e0009 */
[----:B------:R3:W2:Y:S04]  /*26190*/  @P2 LDG.E.U8 R80, desc[UR20][R4.64] ;  /* 0x0000001404502981 */ /* 0x0006a8000c1e1100 */
[----:B------:R0:W-:Y:S04]  /*261a0*/  STL [R1+0x214], R3 ;  /* 0x0002140301007387 */ /* 0x0001e80000100800 */
[----:B------:R-:W5:Y:S01]  /*261b0*/  LDL.LU R9, [R1+0x6e4] ;  /* 0x0006e40001097983 */ /* 0x000f620000300800 */
[----:B---3--:R-:W-:Y:S01]  /*261c0*/  IMAD R4, R10, UR62, RZ ;  /* 0x0000003e0a047c24 */ /* 0x008fe2000f8e02ff */
[C---:B0-----:R-:W-:Y:S01]  /*261d0*/  SEL R3, R20.reuse, R8, !P3 ;  /* 0x0000000814037207 */ /* 0x041fe20005800000 */
[----:B------:R-:W-:Y:S01]  /*261e0*/  @P2 IMAD.MOV.U32 R5, RZ, RZ, R83 ;  /* 0x000000ffff052224 */ /* 0x000fe200078e0053 */
[----:B--2---:R-:W-:Y:S01]  /*261f0*/  STL [R1+0x1c30], R80 ;  /* 0x001c305001007387 */ /* 0x004fe20000100800 */
[----:B----4-:R-:W-:Y:S01]  /*26200*/  SEL R10, R20, R90, !P3 ;  /* 0x0000005a140a7207 */ /* 0x010fe20005800000 */
[----:B------:R-:W0:Y:S02]  /*26210*/  LDCU UR62, c[0x0][0x3b0] ;  /* 0x00007600ff3e77ac */ /* 0x000e240008000800 */
[----:B------:R-:W2:Y:S04]  /*26220*/  LDL.LU R8, [R1+0x6dc] ;  /* 0x0006dc0001087983 */ /* 0x000ea80000300800 */
[----:B------:R3:W-:Y:S04]  /*26230*/  STL [R1+0x210], R4 ;  /* 0x0002100401007387 */ /* 0x0007e80000100800 */
[----:B------:R-:W4:Y:S04]  /*26240*/  LDL R84, [R1+0x1284] ;  /* 0x0012840001547983 */ /* 0x000f280000100800 */
[----:B------:R-:W2:Y:S01]  /*26250*/  LDL R85, [R1+0x1288] ;  /* 0x0012880001557983 */ /* 0x000ea20000100800 */
[----:B---3--:R-:W-:-:S02]  /*26260*/  @P2 IMAD.MOV.U32 R4, RZ, RZ, R86 ;  /* 0x000000ffff042224 */ /* 0x008fc400078e0056 */
[----:B------:R-:W-:Y:S01]  /*26270*/  IMAD R90, R3, UR63, RZ ;  /* 0x0000003f035a7c24 */ /* 0x000fe2000f8e02ff */
[----:B------:R-:W3:Y:S04]  /*26280*/  LDL.LU R86, [R1+0x6d8] ;  /* 0x0006d80001567983 */ /* 0x000ee80000300800 */
[----:B------:R0:W2:Y:S01]  /*26290*/  @P2 LDG.E.U8 R79, desc[UR20][R4.64] ;  /* 0x00000014044f2981 */ /* 0x0000a2000c1e1100 */
[----:B------:R-:W-:Y:S01]  /*262a0*/  SEL R3, R20, R91, !P3 ;  /* 0x0000005b14037207 */ /* 0x000fe20005800000 */
[----:B------:R-:W1:Y:S01]  /*262b0*/  LDCU UR63, c[0x0][0x3b0] ;  /* 0x00007600ff3f77ac */ /* 0x000e620008000800 */
[----:B0-----:R-:W-:Y:S02]  /*262c0*/  IMAD R4, R10, UR64, RZ ;  /* 0x000000400a047c24 */ /* 0x001fe4000f8e02ff */
[----:B-----5:R-:W-:Y:S01]  /*262d0*/  @P2 IMAD.MOV.U32 R5, RZ, RZ, R88 ;  /* 0x000000ffff052224 */ /* 0x020fe200078e0058 */
[----:B------:R-:W-:Y:S01]  /*262e0*/  SEL R10, R20, R87, !P3 ;  /* 0x00000057140a7207 */ /* 0x000fe20005800000 */
[----:B--2---:R-:W-:Y:S01]  /*262f0*/  STL [R1+0x1c34], R79 ;  /* 0x001c344f01007387 */ /* 0x004fe20000100800 */
[----:B------:R-:W-:Y:S01]  /*26300*/  IMAD R3, R3, UR65, RZ ;  /* 0x0000004103037c24 */ /* 0x000fe2000f8e02ff */
[----:B------:R-:W-:Y:S01]  /*26310*/  PRMT R50, RZ, 0x7610, R50 ;  /* 0x00007610ff327816 */ /* 0x000fe20000000032 */
[----:B------:R-:W0:Y:S01]  /*26320*/  LDCU UR64, c[0x0][0x3b0] ;  /* 0x00007600ff4077ac */ /* 0x000e220008000800 */
[----:B------:R-:W2:Y:S01]  /*26330*/  LDL.LU R91, [R1+0x6d0] ;  /* 0x0006d000015b7983 */ /* 0x000ea20000300800 */
[----:B------:R-:W-:-:S02]  /*26340*/  PRMT R49, RZ, 0x7610, R49 ;  /* 0x00007610ff317816 */ /* 0x000fc40000000031 */
[----:B------:R-:W-:Y:S01]  /*26350*/  PRMT R48, RZ, 0x7610, R48 ;  /* 0x00007610ff307816 */ /* 0x000fe20000000030 */
[----:B------:R5:W-:Y:S01]  /*26360*/  STL [R1+0x21c], R4 ;  /* 0x00021c0401007387 */ /* 0x000be20000100800 */
[----:B------:R-:W0:Y:S03]  /*26370*/  LDCU UR65, c[0x0][0x3b0] ;  /* 0x00007600ff4177ac */ /* 0x000e260008000800 */
[----:B------:R-:W2:Y:S04]  /*26380*/  LDL R80, [R1+0x1294] ;  /* 0x0012940001507983 */ /* 0x000ea80000100800 */
[----:B------:R-:W3:Y:S01]  /*26390*/  LDL R87, [R1+0x1298] ;  /* 0x0012980001577983 */ /* 0x000ee20000100800 */
[----:B-----5:R-:W-:-:S05]  /*263a0*/  @P2 IMAD.MOV.U32 R4, RZ, RZ, R14 ;  /* 0x000000ffff042224 */ /* 0x020fca00078e000e */
[----:B------:R5:W3:Y:S02]  /*263b0*/  @P2 LDG.E.U8 R78, desc[UR20][R4.64] ;  /* 0x00000014044e2981 */ /* 0x000ae4000c1e1100 */
[----:B-----5:R-:W-:Y:S02]  /*263c0*/  @P2 IMAD.MOV.U32 R4, RZ, RZ, R85 ;  /* 0x000000ffff042224 */ /* 0x020fe400078e0055 */
[----:B----4-:R-:W-:-:S05]  /*263d0*/  @P2 IMAD.MOV.U32 R5, RZ, RZ, R84 ;  /* 0x000000ffff052224 */ /* 0x010fca00078e0054 */
[----:B------:R4:W5:Y:S04]  /*263e0*/  @P2 LDG.E.U8 R77, desc[UR20][R4.64] ;  /* 0x00000014044d2981 */ /* 0x000968000c1e1100 */
[----:B------:R0:W-:Y:S04]  /*263f0*/  STL [R1+0x230], R3 ;  /* 0x0002300301007387 */ /* 0x0001e80000100800 */
[----:B------:R-:W5:Y:S01]  /*26400*/  LDL.LU R88, [R1+0x6d4] ;  /* 0x0006d40001587983 */ /* 0x000f620000300800 */
[----:B0-----:R-:W-:Y:S01]  /*26410*/  SEL R3, R20, R9, !P3 ;  /* 0x0000000914037207 */ /* 0x001fe20005800000 */
[----:B------:R-:W-:Y:S01]  /*26420*/  IMAD R9, R10, UR66, RZ ;  /* 0x000000420a097c24 */ /* 0x000fe2000f8e02ff */
[----:B------:R-:W-:Y:S01]  /*26430*/  SEL R10, R20, R8, !P3 ;  /* 0x00000008140a7207 */ /* 0x000fe20005800000 */
[----:B------:R-:W0:Y:S04]  /*26440*/  LDCU UR66, c[0x0][0x3b0] ;  /* 0x00007600ff4277ac */ /* 0x000e280008000800 */
[----:B----4-:R-:W-:Y:S01]  /*26450*/  IMAD R4, R10, UR68, RZ ;  /* 0x000000440a047c24 */ /* 0x010fe2000f8e02ff */
[----:B------:R-:W-:Y:S01]  /*26460*/  PRMT R47, RZ, 0x7610, R47 ;  /* 0x00007610ff2f7816 */ /* 0x000fe2000000002f */
[----:B--2---:R-:W-:Y:S01]  /*26470*/  @P2 IMAD.MOV.U32 R5, RZ, RZ, R80 ;  /* 0x000000ffff052224 */ /* 0x004fe200078e0050 */
[----:B---3--:R-:W-:Y:S01]  /*26480*/  STL [R1+0x1c38], R78 ;  /* 0x001c384e01007387 */ /* 0x008fe20000100800 */
[C---:B------:R-:W-:Y:S01]  /*26490*/  SEL R10, R20.reuse, R91, !P3 ;  /* 0x0000005b140a7207 */ /* 0x040fe20005800000 */
[----:B------:R-:W-:Y:S01]  /*264a0*/  IMAD R8, R3, UR67, RZ ;  /* 0x0000004303087c24 */ /* 0x000fe2000f8e02ff */
[----:B------:R-:W2:Y:S01]  /*264b0*/  LDCU UR68, c[0x0][0x3b0] ;  /* 0x00007600ff4477ac */ /* 0x000ea20008000800 */
[----:B------:R-:W3:Y:S01]  /*264c0*/  LDL.LU R14, [R1+0x6c8] ;  /* 0x0006c800010e7983 */ /* 0x000ee20000300800 */
[----:B------:R-:W-:Y:S01]  /*264d0*/  SEL R3, R20, R86, !P3 ;  /* 0x0000005614037207 */ /* 0x000fe20005800000 */
[----:B------:R-:W4:Y:S02]  /*264e0*/  LDCU UR67, c[0x0][0x3b0] ;  /* 0x00007600ff4377ac */ /* 0x000f240008000800 */
[----:B------:R-:W2:Y:S04]  /*264f0*/  LDL R81, [R1+0x12a4] ;  /* 0x0012a40001517983 */ /* 0x000ea80000100800 */
[----:B------:R-:W4:Y:S04]  /*26500*/  LDL R82, [R1+0x12a8] ;  /* 0x0012a80001527983 */ /* 0x000f280000100800 */
[----:B------:R-:W4:Y:S04]  /*26510*/  LDL.LU R85, [R1+0x6cc] ;  /* 0x0006cc0001557983 */ /* 0x000f280000300800 */
[----:B-----5:R-:W-:Y:S04]  /*26520*/  STL [R1+0x1c3c], R77 ;  /* 0x001c3c4d01007387 */ /* 0x020fe80000100800 */
[----:B------:R-:W5:Y:S04]  /*26530*/  LDL.LU R83, [R1+0x6bc] ;  /* 0x0006bc0001537983 */ /* 0x000f680000300800 */
[----:B------:R0:W-:Y:S01]  /*26540*/  STL [R1+0x234], R4 ;  /* 0x0002340401007387 */ /* 0x0001e20000100800 */
[----:B------:R-:W-:-:S02]  /*26550*/  IMAD R91, R3, UR69, RZ ;  /* 0x00000045035b7c24 */ /* 0x000fc4000f8e02ff */
[----:B0-----:R-:W-:Y:S01]  /*26560*/  @P2 IMAD.MOV.U32 R4, RZ, RZ, R87 ;  /* 0x000000ffff042224 */ /* 0x001fe200078e0057 */
[----:B------:R-:W4:Y:S01]  /*26570*/  LDL R84, [R1+0x12b4] ;  /* 0x0012b40001547983 */ /* 0x000f220000100800 */
[----:B------:R-:W-:Y:S01]  /*26580*/  SEL R3, R20, R88, !P3 ;  /* 0x0000005814037207 */ /* 0x000fe20005800000 */
[----:B------:R-:W0:Y:S02]  /*26590*/  LDCU UR69, c[0x0][0x3b0] ;  /* 0x00007600ff4577ac */ /* 0x000e240008000800 */
[----:B------:R1:W4:Y:S04]  /*265a0*/  @P2 LDG.E.U8 R75, desc[UR20][R4.64] ;  /* 0x00000014044b2981 */ /* 0x000328000c1e1100 */
[----:B------:R-:W5:Y:S04]  /*265b0*/  LDL R86, [R1+0x12b8] ;  /* 0x0012b80001567983 */ /* 0x000f680000100800 */
[----:B------:R-:W5:Y:S01]  /*265c0*/  LDL.LU R87, [R1+0x6c4] ;  /* 0x0006c40001577983 */ /* 0x000f620000300800 */
[----:B-1----:R-:W-:Y:S01]  /*265d0*/  IMAD R4, R10, UR70, RZ ;  /* 0x000000460a047c24 */ /* 0x002fe2000f8e02ff */
[----:B------:R-:W-:Y:S01]  /*265e0*/  PRMT R46, RZ, 0x7610, R46 ;  /* 0x00007610ff2e7816 */ /* 0x000fe2000000002e */
[----:B------:R-:W-:Y:S01]  /*265f0*/  IMAD R3, R3, UR71, RZ ;  /* 0x0000004703037c24 */ /* 0x000fe2000f8e02ff */
[----:B------:R-:W-:Y:S01]  /*26600*/  PRMT R45, RZ, 0x7610, R45 ;  /* 0x00007610ff2d7816 */ /* 0x000fe2000000002d */
[----:B------:R-:W1:Y:S01]  /*26610*/  LDCU UR70, c[0x0][0x3b0] ;  /* 0x00007600ff4677ac */ /* 0x000e620008000800 */
[----:B------:R-:W0:Y:S01]  /*26620*/  LDCU UR71, c[0x0][0x3b0] ;  /* 0x00007600ff4777ac */ /* 0x000e220008000800 */
[----:B--2---:R-:W-:Y:S01]  /*26630*/  @P2 IMAD.MOV.U32 R5, RZ, RZ, R81 ;  /* 0x000000ffff052224 */ /* 0x004fe200078e0051 */
[----:B---3--:R-:W-:Y:S01]  /*26640*/  SEL R10, R20, R14, !P3 ;  /* 0x0000000e140a7207 */ /* 0x008fe20005800000 */
[----:B----4-:R-:W-:Y:S04]  /*26650*/  STL [R1+0x1c40], R75 ;  /* 0x001c404b01007387 */ /* 0x010fe80000100800 */
[----:B------:R-:W2:Y:S04]  /*26660*/  LDL.LU R88, [R1+0x6b4] ;  /* 0x0006b40001587983 */ /* 0x000ea80000300800 */
[----:B------:R3:W-:Y:S04]  /*26670*/  STL [R1+0x244], R4 ;  /* 0x0002440401007387 */ /* 0x0007e80000100800 */
[----:B------:R-:W4:Y:S04]  /*26680*/  LDL R79, [R1+0x12c4] ;  /* 0x0012c400014f7983 */ /* 0x000f280000100800 */
[----:B------:R-:W2:Y:S01]  /*26690*/  LDL R14, [R1+0x12c8] ;  /* 0x0012c800010e7983 */ /* 0x000ea20000100800 */
[----:B---3--:R-:W-:-:S05]  /*266a0*/  @P2 IMAD.MOV.U32 R4, RZ, RZ, R82 ;  /* 0x000000ffff042224 */ /* 0x008fca00078e0052 */
[----:B------:R3:W2:Y:S04]  /*266b0*/  @P2 LDG.E.U8 R73, desc[UR20][R4.64] ;  /* 0x0000001404492981 */ /* 0x0006a8000c1e1100 */
[----:B------:R0:W-:Y:S04]  /*266c0*/  STL [R1+0x254], R3 ;  /* 0x0002540301007387 */ /* 0x0001e80000100800 */
[----:B------:R-:W4:Y:S01]  /*266d0*/  LDL.LU R82, [R1+0x6b8] ;  /* 0x0006b80001527983 */ /* 0x000f220000300800 */
[----:B---3--:R-:W-:Y:S01]  /*266e0*/  IMAD R4, R10, UR72, RZ ;  /* 0x000000480a047c24 */ /* 0x008fe2000f8e02ff */
[C---:B0-----:R-:W-:Y:S01]  /*266f0*/  SEL R3, R20.reuse, R85, !P3 ;  /* 0x0000005514037207 */ /* 0x041fe20005800000 */
[----:B------:R-:W-:Y:S01]  /*26700*/  @P2 IMAD.MOV.U32 R5, RZ, RZ, R84 ;  /* 0x000000ffff052224 */ /* 0x000fe200078e0054 */
[----:B-----5:R-:W-:Y:S01]  /*26710*/  SEL R10, R20, R83, !P3 ;  /* 0x00000053140a7207 */ /* 0x020fe20005800000 */
[----:B------:R-:W0:Y:S01]  /*26720*/  LDCU UR72, c[0x0][0x3b0] ;  /* 0x00007600ff4877ac */ /* 0x000e220008000800 */
[----:B--2---:R-:W-:Y:S04]  /*26730*/  STL [R1+0x1c44], R73 ;  /* 0x001c444901007387 */ /* 0x004fe80000100800 */
[----:B------:R-:W2:Y:S04]  /*26740*/  LDL.LU R85, [R1+0x6ac] ;  /* 0x0006ac0001557983 */ /* 0x000ea80000300800 */
[----:B------:R3:W-:Y:S04]  /*26750*/  STL [R1+0x250], R4 ;  /* 0x0002500401007387 */ /* 0x0007e80000100800 */
[----:B------:R-:W5:Y:S04]  /*26760*/  LDL R81, [R1+0x12d4] ;  /* 0x0012d40001517983 */ /* 0x000f680000100800 */
[----:B------:R-:W2:Y:S01]  /*26770*/  LDL R83, [R1+0x12d8] ;  /* 0x0012d80001537983 */ /* 0x000ea20000100800 */
[----:B---3--:R-:W-:-:S05]  /*26780*/  @P2 IMAD.MOV.U32 R4, RZ, RZ, R86 ;  /* 0x000000ffff042224 */ /* 0x008fca00078e0056 */
[----:B------:R3:W2:Y:S02]  /*26790*/  @P2 LDG.E.U8 R72, desc[UR20][R4.64] ;  /* 0x0000001404482981 */ /* 0x0006a4000c1e1100 */
[----:B---3--:R-:W-:Y:S02]  /*267a0*/  @P2 IMAD.MOV.U32 R4, RZ, RZ, R14 ;  /* 0x000000ffff042224 */ /* 0x008fe400078e000e */
[----:B----4-:R-:W-:-:S05]  /*267b0*/  @P2 IMAD.MOV.U32 R5, RZ, RZ, R79 ;  /* 0x000000ffff052224 */ /* 0x010fca00078e004f */
[----:B------:R3:W4:Y:S01]  /*267c0*/  @P2 LDG.E.U8 R71, desc[UR20][R4.64] ;  /* 0x0000001404472981 */ /* 0x000722000c1e1100 */
[----:B------:R-:W-:Y:S01]  /*267d0*/  IMAD R3, R3, UR73, RZ ;  /* 0x0000004903037c24 */ /* 0x000fe2000f8e02ff */
[----:B------:R-:W0:Y:S04]  /*267e0*/  LDCU UR73, c[0x0][0x3b0] ;  /* 0x00007600ff4977ac */ /* 0x000e280008000800 */
[----:B------:R1:W-:Y:S04]  /*267f0*/  STL [R1+0x25c], R3 ;  /* 0x00025c0301007387 */ /* 0x0003e80000100800 */
[----:B------:R-:W4:Y:S01]  /*26800*/  LDL.LU R86, [R1+0x698] ;  /* 0x0006980001567983 */ /* 0x000f220000300800 */
[----:B-1----:R-:W-:Y:S01]  /*26810*/  SEL R3, R20, R87, !P3 ;  /* 0x0000005714037207 */ /* 0x002fe20005800000 */
[----:B------:R-:W-:Y:S01]  /*26820*/  IMAD R87, R10, UR74, RZ ;  /* 0x0000004a0a577c24 */ /* 0x000fe2000f8e02ff */
[----:B------:R-:W-:Y:S01]  /*26830*/  SEL R10, R20, R88, !P3 ;  /* 0x00000058140a7207 */ /* 0x000fe20005800000 */
[----:B------:R-:W1:Y:S02]  /*26840*/  LDCU UR74, c[0x0][0x3b0] ;  /* 0x00007600ff4a77ac */ /* 0x000e640008000800 */
[----:B------:R-:W-:-:S02]  /*26850*/  IMAD R3, R3, UR75, RZ ;  /* 0x0000004b03037c24 */ /* 0x000fc4000f8e02ff */
[----:B---3--:R-:W-:Y:S01]  /*26860*/  IMAD R4, R10, UR76, RZ ;  /* 0x0000004c0a047c24 */ /* 0x008fe2000f8e02ff */
[----:B------:R-:W-:Y:S01]  /*26870*/  PRMT R44, RZ, 0x7610, R44 ;  /* 0x00007610ff2c7816 */ /* 0x000fe2000000002c */
[----:B------:R-:W3:Y:S01]  /*26880*/  LDCU UR75, c[0x0][0x3b0] ;  /* 0x00007600ff4b77ac */ /* 0x000ee20008000800 */
[----:B------:R-:W-:Y:S01]  /*26890*/  PRMT R43, RZ, 0x7610, R43 ;  /* 0x00007610ff2b7816 */ /* 0x000fe2000000002b */
[----:B------:R-:W0:Y:S01]  /*268a0*/  LDCU UR76, c[0x0][0x3b0] ;  /* 0x00007600ff4c77ac */ /* 0x000e220008000800 */
[----:B-----5:R-:W-:Y:S01]  /*268b0*/  @P2 IMAD.MOV.U32 R5, RZ, RZ, R81 ;  /* 0x000000ffff052224 */ /* 0x020fe200078e0051 */
[----:B--2---:R-:W-:Y:S04]  /*268c0*/  STL [R1+0x1c48], R72 ;  /* 0x001c484801007387 */ /* 0x004fe80000100800 */
[----:B------:R-:W2:Y:S04]  /*268d0*/  LDL.LU R80, [R1+0x69c] ;  /* 0x00069c0001507983 */ /* 0x000ea80000300800 */
[----:B------:R-:W5:Y:S04]  /*268e0*/  LDL R84, [R1+0x12e4] ;  /* 0x0012e40001547983 */ /* 0x000f680000100800 */
[----:B------:R-:W3:Y:S04]  /*268f0*/  LDL R88, [R1+0x12e8] ;  /* 0x0012e80001587983 */ /* 0x000ee80000100800 */
[----:B------:R-:W-:Y:S04]  /*26900*/  STL [R1+0x274], R3 ;  /* 0x0002740301007387 */ /* 0x000fe80000100800 */
[----:B------:R-:W3:Y:S04]  /*26910*/  LDL.LU R14, [R1+0x6a4] ;  /* 0x0006a400010e7983 */ /* 0x000ee80000300800 */
[----:B----4-:R-:W-:Y:S04]  /*26920*/  STL [R1+0x1c4c], R71 ;  /* 0x001c4c4701007387 */ /* 0x010fe80000100800 */
[----:B------:R-:W4:Y:S04]  /*26930*/  LDL.LU R78, [R1+0x6a8] ;  /* 0x0006a800014e7983 */ /* 0x000f280000300800 */
[----:B------:R0:W-:Y:S02]  /*26940*/  STL [R1+0x26c], R4 ;  /* 0x00026c0401007387 */ /* 0x0001e40000100800 */
[----:B0-----:R-:W-:-:S05]  /*26950*/  @P2 IMAD.MOV.U32 R4, RZ, RZ, R83 ;  /* 0x000000ffff042224 */ /* 0x001fca00078e0053 */
[----:B------:R5:W4:Y:S01]  /*26960*/  @P2 LDG.E.U8 R70, desc[UR20][R4.64] ;  /* 0x0000001404462981 */ /* 0x000b22000c1e1100 */
[C---:B------:R-:W-:Y:S02]  /*26970*/  SEL R3, R20.reuse, R82, !P3 ;  /* 0x0000005214037207 */ /* 0x040fe40005800000 */
[C---:B------:R-:W-:Y:S01]  /*26980*/  SEL R10, R20.reuse, R85, !P3 ;  /* 0x00000055140a7207 */ /* 0x040fe20005800000 */
[----:B------:R-:W4:Y:S02]  /*26990*/  LDL R82, [R1+0x12f4] ;  /* 0x0012f40001527983 */ /* 0x000f240000100800 */
[----:B------:R-:W-:Y:S01]  /*269a0*/  IMAD R3, R3, UR7, RZ ;  /* 0x0000000703037c24 */ /* 0x000fe2000f8e02ff */
[----:B------:R-:W0:Y:S01]  /*269b0*/  LDCU UR7, c[0x0][0x3b0] ;  /* 0x00007600ff0777ac */ /* 0x000e220008000800 */
[----:B------:R-:W4:Y:S04]  /*269c0*/  LDL R85, [R1+0x12f8] ;  /* 0x0012f80001557983 */ /* 0x000f280000100800 */
[----:B------:R1:W-:Y:S04]  /*269d0*/  STL [R1+0x280], R3 ;  /* 0x0002800301007387 */ /* 0x0003e80000100800 */
[----:B------:R-:W4:Y:S01]  /*269e0*/  LDL.LU R83, [R1+0x6a0] ;  /* 0x0006a00001537983 */ /* 0x000f220000300800 */
[----:B-1----:R-:W-:Y:S01]  /*269f0*/  SEL R3, R20, R86, !P3 ;  /* 0x0000005614037207 */ /* 0x002fe20005800000 */
[----:B------:R-:W-:Y:S01]  /*26a00*/  IMAD R86, R10, UR16, RZ ;  /* 0x000000100a567c24 */ /* 0x000fe2000f8e02ff */
[----:B------:R-:W-:Y:S01]  /*26a10*/  PRMT R42, RZ, 0x7610, R42 ;  /* 0x00007610ff2a7816 */ /* 0x000fe2000000002a */
[----:B------:R-:W1:Y:S01]  /*26a20*/  LDCU UR16, c[0x0][0x3b0] ;  /* 0x00007600ff1077ac */ /* 0x000e620008000800 */
[----:B--2---:R-:W-:Y:S01]  /*26a30*/  SEL R10, R20, R80, !P3 ;  /* 0x00000050140a7207 */ /* 0x004fe20005800000 */
[----:B-----5:R-:W-:-:S02]  /*26a40*/  @P2 IMAD.MOV.U32 R5, RZ, RZ, R84 ;  /* 0x000000ffff052224 */ /* 0x020fc400078e0054 */
[----:B---3--:R-:W-:-:S05]  /*26a50*/  @P2 IMAD.MOV.U32 R4, RZ, RZ, R88 ;  /* 0x000000ffff042224 */ /* 0x008fca00078e0058 */
[----:B------:R2:W3:Y:S04]  /*26a60*/  @P2 LDG.E.U8 R69, desc[UR20][R4.64] ;  /* 0x0000001404452981 */ /* 0x0004e8000c1e1100 */
[----:B----4-:R-:W-:Y:S04]  /*26a70*/  STL [R1+0x1c50], R70 ;  /* 0x001c504601007387 */ /* 0x010fe80000100800 */
[----:B------:R-:W4:Y:S04]  /*26a80*/  LDL.LU R81, [R1+0x688] ;  /* 0x0006880001517983 */ /* 0x000f280000300800 */
[----:B------:R-:W5:Y:S04]  /*26a90*/  LDL R79, [R1+0x1304] ;  /* 0x00130400014f7983 */ /* 0x000f680000100800 */
[----:B------:R-:W4:Y:S01]  /*26aa0*/  LDL R80, [R1+0x1308] ;  /* 0x0013080001507983 */ /* 0x000f220000100800 */
[----:B--2---:R-:W-:-:S02]  /*26ab0*/  @P2 IMAD.MOV.U32 R4, RZ, RZ, R85 ;  /* 0x000000ffff042224 */ /* 0x004fc400078e0055 */
[----:B------:R-:W-:Y:S02]  /*26ac0*/  @P2 IMAD.MOV.U32 R5, RZ, RZ, R82 ;  /* 0x000000ffff052224 */ /* 0x000fe400078e0052 */
[----:B------:R-:W-:Y:S01]  /*26ad0*/  IMAD R3, R3, UR17, RZ ;  /* 0x0000001103037c24 */ /* 0x000fe2000f8e02ff */
[----:B------:R-:W2:Y:S02]  /*26ae0*/  LDCU UR17, c[0x0][0x3b0] ;  /* 0x00007600ff1177ac */ /* 0x000ea40008000800 */
[----:B------:R5:W2:Y:S01]  /*26af0*/  @P2 LDG.E.U8 R68, desc[UR20][R4.64] ;  /* 0x0000001404442981 */ /* 0x000aa2000c1e1100 */
[----:B------:R-:W-:-:S03]  /*26b00*/  IMAD R84, R10, UR18, RZ ;  /* 0x000000120a547c24 */ /* 0x000fc6000f8e02ff */
[----:B------:R0:W-:Y:S01]  /*26b10*/  STL [R1+0x290], R3 ;  /* 0x0002900301007387 */ /* 0x0001e20000100800 */
[C---:B------:R-:W-:Y:S01]  /*26b20*/  SEL R10, R20.reuse, R78, !P3 ;  /* 0x0000004e140a7207 */ /* 0x040fe20005800000 */
[----:B------:R-:W1:Y:S02]  /*26b30*/  LDCU UR18, c[0x0][0x3b0] ;  /* 0x00007600ff1277ac */ /* 0x000e640008000800 */
[----:B------:R-:W2:Y:S01]  /*26b40*/  LDL.LU R88, [R1+0x690] ;  /* 0x0006900001587983 */ /* 0x000ea20000300800 */
[----:B0-----:R-:W-:-:S03]  /*26b50*/  SEL R3, R20, R14, !P3 ;  /* 0x0000000e14037207 */ /* 0x001fc60005800000 */
[----:B---3--:R-:W-:Y:S04]  /*26b60*/  STL [R1+0x1c54], R69 ;  /* 0x001c544501007387 */ /* 0x008fe80000100800 */
[----:B------:R-:W3:Y:S04]  /*26b70*/  LDL.LU R14, [R1+0x680] ;  /* 0x00068000010e7983 */ /* 0x000ee80000300800 */
[----:B------:R-:W3:Y:S04]  /*26b80*/  LDL R71, [R1+0x1314] ;  /* 0x0013140001477983 */ /* 0x000ee80000100800 */
[----:B------:R-:W3:Y:S01]  /*26b90*/  LDL R78, [R1+0x1318] ;  /* 0x00131800014e7983 */ /* 0x000ee20000100800 */
[----:B-----5:R-:W-:-:S02]  /*26ba0*/  @P2 IMAD.MOV.U32 R5, RZ, RZ, R79 ;  /* 0x000000ffff052224 */ /* 0x020fc400078e004f */
[----:B----4-:R-:W-:-:S05]  /*26bb0*/  @P2 IMAD.MOV.U32 R4, RZ, RZ, R80 ;  /* 0x000000ffff042224 */ /* 0x010fca00078e0050 */
[----:B------:R0:W4:Y:S01]  /*26bc0*/  @P2 LDG.E.U8 R67, desc[UR20][R4.64] ;  /* 0x0000001404432981 */ /* 0x000122000c1e1100 */
[----:B------:R-:W-:Y:S01]  /*26bd0*/  IMAD R3, R3, UR19, RZ ;  /* 0x0000001303037c24 */ /* 0x000fe2000f8e02ff */
[----:B------:R-:W-:Y:S01]  /*26be0*/  PRMT R41, RZ, 0x7610, R41 ;  /* 0x00007610ff297816 */ /* 0x000fe20000000029 */
[----:B------:R-:W5:Y:S03]  /*26bf0*/  LDCU UR19, c[0x0][0x3b0] ;  /* 0x00007600ff1377ac */ /* 0x000f660008000800 */
[----:B------:R0:W-:Y:S04]  /*26c00*/  STL [R1+0x2a0], R3 ;  /* 0x0002a00301007387 */ /* 0x0001e80000100800 */
[----:B------:R-:W5:Y:S01]  /*26c10*/  LDL.LU R85, [R1+0x68c] ;  /* 0x00068c0001557983 */ /* 0x000f620000300800 */
[----:B0-----:R-:W-:Y:S01]  /*26c20*/  SEL R3, R20, R83, !P3 ;  /* 0x0000005314037207 */ /* 0x001fe20005800000 */
[----:B------:R-:W-:Y:S01]  /*26c30*/  IMAD R83, R10, UR28, RZ ;  /* 0x0000001c0a537c24 */ /* 0x000fe2000f8e02ff */
[----:B------:R-:W-:Y:S01]  /*26c40*/  SEL R10, R20, R81, !P3 ;  /* 0x00000051140a7207 */ /* 0x000fe20005800000 */
[----:B--2---:R-:W-:Y:S01]  /*26c50*/  STL [R1+0x1c58], R68 ;  /* 0x001c584401007387 */ /* 0x004fe20000100800 */
[----:B------:R-:W-:Y:S01]  /*26c60*/  PRMT R40, RZ, 0x7610, R40 ;  /* 0x00007610ff287816 */ /* 0x000fe20000000028 */
[----:B------:R-:W0:Y:S02]  /*26c70*/  LDCU UR28, c[0x0][0x3b0] ;  /* 0x00007600ff1c77ac */ /* 0x000e240008000800 */
[----:B------:R-:W2:Y:S01]  /*26c80*/  LDL.LU R77, [R1+0x674] ;  /* 0x00067400014d7983 */ /* 0x000ea20000300800 */
[----:B------:R-:W-:Y:S01]  /*26c90*/  IMAD R4, R10, UR30, RZ ;  /* 0x0000001e0a047c24 */ /* 0x000fe2000f8e02ff */
[----:B------:R-:W-:Y:S01]  /*26ca0*/  PRMT R39, RZ, 0x7610, R39 ;  /* 0x00007610ff277816 */ /* 0x000fe20000000027 */
[----:B------:R-:W-:Y:S01]  /*26cb0*/  IMAD R81, R3, UR29, RZ ;  /* 0x0000001d03517c24 */ /* 0x000fe2000f8e02ff */
[----:B------:R-:W2:Y:S01]  /*26cc0*/  LDL R72, [R1+0x1324] ;  /* 0x0013240001487983 */ /* 0x000ea20000100800 */
[----:B------:R-:W-:Y:S01]  /*26cd0*/  SEL R3, R20, R88, !P3 ;  /* 0x0000005814037207 */ /* 0x000fe20005800000 */
[----:B------:R-:W0:Y:S02]  /*26ce0*/  LDCU UR29, c[0x0][0x3b0] ;  /* 0x00007600ff1d77ac */ /* 0x000e240008000800 */
[----:B------:R-:W2:Y:S01]  /*26cf0*/  LDL R82, [R1+0x1328] ;  /* 0x0013280001527983 */ /* 0x000ea20000100800 */
[----:B------:R-:W0:Y:S03]  /*26d00*/  LDCU UR30, c[0x0][0x3b0] ;  /* 0x00007600ff1e77ac */ /* 0x000e260008000800 */
[----:B------:R-:W2:Y:S01]  /*26d10*/  LDL.LU R73, [R1+0x67c] ;  /* 0x00067c0001497983 */ /* 0x000ea20000300800 */
[----:B---3--:R-:W-:-:S03]  /*26d20*/  @P2 IMAD.MOV.U32 R5, RZ, RZ, R71 ;  /* 0x000000ffff052224 */ /* 0x008fc600078e0047 */
[----:B----4-:R-:W-:Y:S04]  /*26d30*/  STL [R1+0x1c5c], R67 ;  /* 0x001c5c4301007387 */ /* 0x010fe80000100800 */
[----:B------:R-:W3:Y:S04]  /*26d40*/  LDL.LU R88, [R1+0x66c] ;  /* 0x00066c0001587983 */ /* 0x000ee80000300800 */
[----:B------:R-:W4:Y:S04]  /*26d50*/  LDL R75, [R1+0x1334] ;  /* 0x00133400014b7983 */ /* 0x000f280000100800 */
[----:B------:R-:W3:Y:S04]  /*26d60*/  LDL R79, [R1+0x1338] ;  /* 0x00133800014f7983 */ /* 0x000ee80000100800 */
[----:B------:R0:W-:Y:S02]  /*26d70*/  STL [R1+0x2a8], R4 ;  /* 0x0002a80401007387 */ /* 0x0001e40000100800 */
[----:B0-----:R-:W-:-:S05]  /*26d80*/  @P2 IMAD.MOV.U32 R4, RZ, RZ, R78 ;  /* 0x000000ffff042224 */ /* 0x001fca00078e004e */
[----:B------:R2:W3:Y:S02]  /*26d90*/  @P2 LDG.E.U8 R66, desc[UR20][R4.64] ;  /* 0x0000001404422981 */ /* 0x0004e4000c1e1100 */
[----:B--2---:R-:W-:Y:S02]  /*26da0*/  @P2 IMAD.MOV.U32 R4, RZ, RZ, R82 ;  /* 0x000000ffff042224 */ /* 0x004fe400078e0052 */
[----:B------:R-:W-:-:S05]  /*26db0*/  @P2 IMAD.MOV.U32 R5, RZ, RZ, R72 ;  /* 0x000000ffff052224 */ /* 0x000fca00078e0048 */
[----:B------:R4:W2:Y:S01]  /*26dc0*/  @P2 LDG.E.U8 R65, desc[UR20][R4.64] ;  /* 0x0000001404412981 */ /* 0x0008a2000c1e1100 */
[C---:B------:R-:W-:Y:S01]  /*26dd0*/  SEL R10, R20.reuse, R14, !P3 ;  /* 0x0000000e140a7207 */ /* 0x040fe20005800000 */
[----:B------:R-:W-:Y:S01]  /*26de0*/  IMAD R80, R3, UR31, RZ ;  /* 0x0000001f03507c24 */ /* 0x000fe2000f8e02ff */
[----:B-----5:R-:W-:Y:S01]  /*26df0*/  SEL R3, R20, R85, !P3 ;  /* 0x0000005514037207 */ /* 0x020fe20005800000 */
[----:B------:R-:W5:Y:S01]  /*26e00*/  LDL.LU R14, [R1+0x664] ;  /* 0x00066400010e7983 */ /* 0x000f620000300800 */
[----:B------:R-:W0:Y:S03]  /*26e10*/  LDCU UR31, c[0x0][0x3b0] ;  /* 0x00007600ff1f77ac */ /* 0x000e260008000800 */
[----:B---3--:R-:W-:Y:S04]  /*26e20*/  STL [R1+0x1c60], R66 ;  /* 0x001c604201007387 */ /* 0x008fe80000100800 */
[----:B------:R-:W3:Y:S04]  /*26e30*/  LDL.LU R85, [R1+0x668] ;  /* 0x0006680001557983 */ /* 0x000ee80000300800 */
[----:B------:R-:W3:Y:S01]  /*26e40*/  LDL R71, [R1+0x1344] ;  /* 0x0013440001477983 */ /* 0x000ee20000100800 */
[----:B------:R-:W-:Y:S01]  /*26e50*/  IMAD R78, R10, UR32, RZ ;  /* 0x000000200a4e7c24 */ /* 0x000fe2000f8e02ff */
[----:B------:R-:W-:Y:S01]  /*26e60*/  SEL R10, R20, R77, !P3 ;  /* 0x0000004d140a7207 */ /* 0x000fe20005800000 */
[----:B----4-:R-:W-:Y:S01]  /*26e70*/  @P2 IMAD.MOV.U32 R5, RZ, RZ, R75 ;  /* 0x000000ffff052224 */ /* 0x010fe200078e004b */
[----:B------:R-:W4:Y:S01]  /*26e80*/  LDL.LU R82, [R1+0x654] ;  /* 0x0006540001527983 */ /* 0x000f220000300800 */
[----:B------:R-:W-:Y:S01]  /*26e90*/  PRMT R38, RZ, 0x7610, R38 ;  /* 0x00007610ff267816 */ /* 0x000fe20000000026 */
[----:B------:R-:W0:Y:S01]  /*26ea0*/  LDCU UR32, c[0x0][0x3b0] ;  /* 0x00007600ff2077ac */ /* 0x000e220008000800 */
[----:B------:R-:W-:Y:S01]  /*26eb0*/  IMAD R4, R10, UR34, RZ ;  /* 0x000000220a047c24 */ /* 0x000fe2000f8e02ff */
[----:B--2---:R-:W-:Y:S01]  /*26ec0*/  STL [R1+0x1c64], R65 ;  /* 0x001c644101007387 */ /* 0x004fe20000100800 */
[----:B------:R-:W-:Y:S01]  /*26ed0*/  IMAD R77, R3, UR33, RZ ;  /* 0x00000021034d7c24 */ /* 0x000fe2000f8e02ff */
[C---:B------:R-:W-:Y:S01]  /*26ee0*/  SEL R10, R20.reuse, R88, !P3 ;  /* 0x00000058140a7207 */ /* 0x040fe20005800000 */
[----:B------:R-:W2:Y:S01]  /*26ef0*/  LDCU UR33, c[0x0][0x3b0] ;  /* 0x00007600ff2177ac */ /* 0x000ea20008000800 */
[----:B------:R-:W2:Y:S01]  /*26f00*/  LDL.LU R72, [R1+0x658] ;  /* 0x0006580001487983 */ /* 0x000ea20000300800 */
[----:B------:R-:W-:Y:S01]  /*26f10*/  PRMT R37, RZ, 0x7610, R37 ;  /* 0x00007610ff257816 */ /* 0x000fe20000000025 */
[----:B------:R-:W0:Y:S02]  /*26f20*/  LDCU UR34, c[0x0][0x3b0] ;  /* 0x00007600ff2277ac */ /* 0x000e240008000800 */
[----:B------:R1:W-:Y:S01]  /*26f30*/  STL [R1+0x2c8], R4 ;  /* 0x0002c80401007387 */ /* 0x0003e20000100800 */
[----:B------:R-:W-:-:S03]  /*26f40*/  SEL R3, R20, R73, !P3 ;  /* 0x0000004914037207 */ /* 0x000fc60005800000 */
[----:B------:R-:W2:Y:S04]  /*26f50*/  LDL R73, [R1+0x1354] ;  /* 0x0013540001497983 */ /* 0x000ea80000100800 */
[----:B------:R-:W2:Y:S01]  /*26f60*/  LDL R88, [R1+0x1358] ;  /* 0x0013580001587983 */ /* 0x000ea20000100800 */
[----:B-1----:R-:W-:-:S05]  /*26f70*/  @P2 IMAD.MOV.U32 R4, RZ, RZ, R79 ;  /* 0x000000ffff042224 */ /* 0x002fca00078e004f */
[----:B------:R1:W2:Y:S02]  /*26f80*/  @P2 LDG.E.U8 R64, desc[UR20][R4.64] ;  /* 0x0000001404402981 */ /* 0x0002a4000c1e1100 */
[----:B-1----:R-:W-:Y:S02]  /*26f90*/  @P2 IMAD.MOV.U32 R4, RZ, RZ, R2 ;  /* 0x000000ffff042224 */ /* 0x002fe400078e0002 */
[----:B---3--:R-:W-:-:S05]  /*26fa0*/  @P2 IMAD.MOV.U32 R5, RZ, RZ, R71 ;  /* 0x000000ffff052224 */ /* 0x008fca00078e0047 */
[----:B------:R1:W3:Y:S01]  /*26fb0*/  @P2 LDG.E.U8 R63, desc[UR20][R4.64] ;  /* 0x00000014043f2981 */ /* 0x0002e2000c1e1100 */
[----:B------:R-:W-:Y:S01]  /*26fc0*/  IMAD R3, R3, UR35, RZ ;  /* 0x0000002303037c24 */ /* 0x000fe2000f8e02ff */
[----:B------:R-:W0:Y:S04]  /*26fd0*/  LDCU UR35, c[0x0][0x3b0] ;  /* 0x00007600ff2377ac */ /* 0x000e280008000800 */
[----:B------:R5:W-:Y:S01]  /*26fe0*/  STL [R1+0x2dc], R3 ;  /* 0x0002dc0301007387 */ /* 0x000be20000100800 */
[----:B------:R-:W-:Y:S01]  /*26ff0*/  IMAD R79, R10, UR36, RZ ;  /* 0x000000240a4f7c24 */ /* 0x000fe2000f8e02ff */
[C---:B------:R-:W-:Y:S01]  /*27000*/  SEL R10, R20.reuse, R85, !P3 ;  /* 0x00000055140a7207 */ /* 0x040fe20005800000 */
[----:B------:R-:W0:Y:S01]  /*27010*/  LDCU UR36, c[0x0][0x3b0] ;  /* 0x00007600ff2477ac */ /* 0x000e220008000800 */
[----:B------:R-:W3:Y:S01]  /*27020*/  LDL.LU R75, [R1+0x650] ;  /* 0x00065000014b7983 */ /* 0x000ee20000300800 */
[----:B-----5:R-:W-:-:S02]  /*27030*/  SEL R3, R20, R14, !P3 ;  /* 0x0000000e14037207 */ /* 0x020fc40005800000 */
[----:B-1----:R-:W-:-:S03]  /*27040*/  IMAD R4, R10, UR37, RZ ;  /* 0x000000250a047c24 */ /* 0x002fc6000f8e02ff */
[----:B------:R-:W-:Y:S01]  /*27050*/  IMAD R3, R3, UR5, RZ ;  /* 0x0000000503037c24 */ /* 0x000fe2000f8e02ff */
[----:B--2---:R-:W-:Y:S01]  /*27060*/  STL [R1+0x1c68], R64 ;  /* 0x001c684001007387 */ /* 0x004fe20000100800 */
[----:B------:R-:W-:Y:S01]  /*27070*/  @P2 IMAD.MOV.U32 R5, RZ, RZ, R73 ;  /* 0x000000ffff052224 */ /* 0x000fe200078e0049 */
[C---:B------:R-:W-:Y:S01]  /*27080*/  SEL R10, R20.reuse, R72, !P3 ;  /* 0x00000048140a7207 */ /* 0x040fe20005800000 */
[----:B------:R-:W1:Y:S01]  /*27090*/  LDCU UR5, c[0x0][0x3b0] ;  /* 0x00007600ff0577ac */ /* 0x000e620008000800 */
[----:B------:R-:W2:Y:S01]  /*270a0*/  LDL.LU R14, [R1+0x644] ;  /* 0x00064400010e7983 */ /* 0x000ea20000300800 */
[----:B------:R-:W-:Y:S02]  /*270b0*/  PRMT R36, RZ, 0x7610, R36 ;  /* 0x00007610ff247816 */ /* 0x000fe40000000024 */
[----:B------:R-:W-:Y:S01]  /*270c0*/  PRMT R35, RZ, 0x7610, R35 ;  /* 0x00007610ff237816 */ /* 0x000fe20000000023 */
[----:B------:R-:W5:Y:S01]  /*270d0*/  LDL R70, [R1+0x1364] ;  /* 0x0013640001467983 */ /* 0x000f620000100800 */
[----:B------:R-:W0:Y:S03]  /*270e0*/  LDCU UR37, c[0x0][0x3b0] ;  /* 0x00007600ff2577ac */ /* 0x000e260008000800 */
[----:B------:R-:W2:Y:S04]  /*270f0*/  LDL R85, [R1+0x1368] ;  /* 0x0013680001557983 */ /* 0x000ea80000100800 */
[----:B------:R4:W-:Y:S04]  /*27100*/  STL [R1+0x2ec], R3 ;  /* 0x0002ec0301007387 */ /* 0x0009e80000100800 */
[----:B------:R-:W2:Y:S01]  /*27110*/  LDL.LU R2, [R1+0x640] ;  /* 0x0006400001027983 */ /* 0x000ea20000300800 */
[----:B----4-:R-:W-:-:S03]  /*27120*/  SEL R3, R20, R82, !P3 ;  /* 0x0000005214037207 */ /* 0x010fc60005800000 */
[----:B---3--:R-:W-:Y:S04]  /*27130*/  STL [R1+0x1c6c], R63 ;  /* 0x001c6c3f01007387 */ /* 0x008fe80000100800 */
[----:B------:R-:W3:Y:S04]  /*27140*/  LDL.LU R82, [R1+0x63c] ;  /* 0x00063c0001527983 */ /* 0x000ee80000300800 */
[----:B------:R4:W-:Y:S01]  /*27150*/  STL [R1+0x2e4], R4 ;  /* 0x0002e40401007387 */ /* 0x0009e20000100800 */
[----:B------:R-:W-:Y:S01]  /*27160*/  IMAD R3, R3, UR38, RZ ;  /* 0x0000002603037c24 */ /* 0x000fe2000f8e02ff */
[----:B------:R-:W0:Y:S02]  /*27170*/  LDCU UR38, c[0x0][0x3b0] ;  /* 0x00007600ff2677ac */ /* 0x000e240008000800 */
[----:B------:R-:W2:Y:S04]  /*27180*/  LDL R71, [R1+0x1374] ;  /* 0x0013740001477983 */ /* 0x000ea80000100800 */
[----:B------:R-:W2:Y:S01]  /*27190*/  LDL R72, [R1+0x1378] ;  /* 0x0013780001487983 */ /* 0x000ea20000100800 */
[----:B----4-:R-:W-:-:S05]  /*271a0*/  @P2 IMAD.MOV.U32 R4, RZ, RZ, R88 ;  /* 0x000000ffff042224 */ /* 0x010fca00078e0058 */
[----:B------:R4:W2:Y:S04]  /*271b0*/  @P2 LDG.E.U8 R62, desc[UR20][R4.64] ;  /* 0x00000014043e2981 */ /* 0x0008a8000c1e1100 */
[----:B------:R0:W-:Y:S04]  /*271c0*/  STL [R1+0x2f8], R3 ;  /* 0x0002f80301007387 */ /* 0x0001e80000100800 */
[----:B------:R-:W3:Y:S01]  /*271d0*/  LDL.LU R88, [R1+0x638] ;  /* 0x0006380001587983 */ /* 0x000ee20000300800 */
[----:B----4-:R-:W-:Y:S01]  /*271e0*/  IMAD R4, R10, UR39, RZ ;  /* 0x000000270a047c24 */ /* 0x010fe2000f8e02ff */
[C---:B0-----:R-:W-:Y:S01]  /*271f0*/  SEL R3, R20.reuse, R75, !P3 ;  /* 0x0000004b14037207 */ /* 0x041fe20005800000 */
[----:B-----5:R-:W-:Y:S01]  /*27200*/  @P2 IMAD.MOV.U32 R5, RZ, RZ, R70 ;  /* 0x000000ffff052224 */ /* 0x020fe200078e0046 */
[----:B--2---:R-:W-:Y:S01]  /*27210*/  STL [R1+0x1c70], R62 ;  /* 0x001c703e01007387 */ /* 0x004fe20000100800 */
[----:B------:R-:W-:Y:S01]  /*27220*/  SEL R10, R20, R14, !P3 ;  /* 0x0000000e140a7207 */ /* 0x000fe20005800000 */
[----:B------:R-:W0:Y:S02]  /*27230*/  LDCU UR39, c[0x0][0x3b0] ;  /* 0x00007600ff2777ac */ /* 0x000e240008000800 */
[----:B------:R-:W-:Y:S04]  /*27240*/  STL [R1+0x1c7c], R62 ;  /* 0x001c7c3e01007387 */ /* 0x000fe80000100800 */
[----:B------:R-:W2:Y:S04]  /*27250*/  LDL.LU R75, [R1+0x3e8] ;  /* 0x0003e800014b7983 */ /* 0x000ea80000300800 */
[----:B------:R4:W-:Y:S01]  /*27260*/  STL [R1+0x2f4], R4 ;  /* 0x0002f40401007387 */ /* 0x0009e20000100800 */
[----:B------:R-:W-:Y:S01]  /*27270*/  IMAD R3, R3, UR40, RZ ;  /* 0x0000002803037c24 */ /* 0x000fe2000f8e02ff */
[----:B------:R-:W-:Y:S01]  /*27280*/  PRMT R34, RZ, 0x7610, R34 ;  /* 0x00007610ff227816 */ /* 0x000fe20000000022 */
[----:B------:R-:W5:Y:S01]  /*27290*/  LDCU UR40, c[0x0][0x3b0] ;  /* 0x00007600ff2877ac */ /* 0x000f620008000800 */
[----:B------:R-:W2:Y:S04]  /*272a0*/  LDL R73, [R1+0x1384] ;  /* 0x0013840001497983 */ /* 0x000ea80000100800 */
[----:B------:R-:W2:Y:S01]  /*272b0*/  LDL R14, [R1+0x1388] ;  /* 0x00138800010e7983 */ /* 0x000ea20000100800 */
[----:B----4-:R-:W-:-:S05]  /*272c0*/  @P2 IMAD.MOV.U32 R4, RZ, RZ, R85 ;  /* 0x000000ffff042224 */ /* 0x010fca00078e0055 */
[----:B------:R4:W2:Y:S04]  /*272d0*/  @P2 LDG.E.U8 R61, desc[UR20][R4.64] ;  /* 0x00000014043d2981 */ /* 0x0008a8000c1e1100 */
[----:B------:R0:W-:Y:S04]  /*272e0*/  STL [R1+0x304], R3 ;  /* 0x0003040301007387 */ /* 0x0001e80000100800 */
[----:B------:R-:W5:Y:S01]  /*272f0*/  LDL.LU R85, [R1+0x330] ;  /* 0x0003300001557983 */ /* 0x000f620000300800 */
[----:B----4-:R-:W-:Y:S01]  /*27300*/  IMAD R4, R10, UR41, RZ ;  /* 0x000000290a047c24 */ /* 0x010fe2000f8e02ff */
[C---:B0-----:R-:W-:Y:S01]  /*27310*/  SEL R3, R20.reuse, R2, !P3 ;  /* 0x0000000214037207 */ /* 0x041fe20005800000 */
[----:B------:R-:W-:Y:S01]  /*27320*/  @P2 IMAD.MOV.U32 R5, RZ, RZ, R71 ;  /* 0x000000ffff052224 */ /* 0x000fe200078e0047 */
[----:B--2---:R-:W-:Y:S01]  /*27330*/  STL [R1+0x1c80], R61 ;  /* 0x001c803d01007387 */ /* 0x004fe20000100800 */
[----:B---3--:R-:W-:Y:S01]  /*27340*/  SEL R10, R20, R82, !P3 ;  /* 0x00000052140a7207 */ /* 0x008fe20005800000 */
[----:B------:R-:W0:Y:S02]  /*27350*/  LDCU UR41, c[0x0][0x3b0] ;  /* 0x00007600ff2977ac */ /* 0x000e240008000800 */
[----:B------:R-:W2:Y:S04]  /*27360*/  LDL.LU R2, [R1+0x32c] ;  /* 0x00032c0001027983 */ /* 0x000ea80000300800 */
[----:B------:R3:W-:Y:S01]  /*27370*/  STL [R1+0x300], R4 ;  /* 0x0003000401007387 */ /* 0x0007e20000100800 */
[----:B------:R-:W-:Y:S01]  /*27380*/  IMAD R3, R3, UR42, RZ ;  /* 0x0000002a03037c24 */ /* 0x000fe2000f8e02ff */
[----:B------:R-:W-:Y:S01]  /*27390*/  PRMT R33, RZ, 0x7610, R33 ;  /* 0x00007610ff217816 */ /* 0x000fe20000000021 */
[----:B------:R-:W4:Y:S01]  /*273a0*/  LDCU UR42, c[0x0][0x3b0] ;  /* 0x00007600ff2a77ac */ /* 0x000f220008000800 */
[----:B------:R-:W2:Y:S04]  /*273b0*/  LDL R69, [R1+0x1394] ;  /* 0x0013940001457983 */ /* 0x000ea80000100800 */
        /* <DEDUP_REMOVED lines=8> */
[----:B--2---:R-:W-:Y:S01]  /*27440*/  STL [R1+0x1c84], R60 ;  /* 0x001c843c01007387 */ /* 0x004fe20000100800 */
[----:B------:R-:W-:Y:S01]  /*27450*/  SEL R10, R20, R75, !P3 ;  /* 0x0000004b140a7207 */ /* 0x000fe20005800000 */
[----:B------:R-:W0:Y:S02]  /*27460*/  LDCU UR43, c[0x0][0x3b0] ;  /* 0x00007600ff2b77ac */ /* 0x000e240008000800 */
[----:B------:R-:W2:Y:S04]  /*27470*/  LDL.LU R88, [R1+0x340] ;  /* 0x0003400001587983 */ /* 0x000ea80000300800 */
[----:B------:R3:W-:Y:S01]  /*27480*/  STL [R1+0x310], R4 ;  /* 0x0003100401007387 */ /* 0x0007e20000100800 */
[----:B------:R-:W-:-:S02]  /*27490*/  IMAD R75, R3, UR44, RZ ;  /* 0x0000002c034b7c24 */ /* 0x000fc4000f8e02ff */
[----:B---3--:R-:W-:Y:S01]  /*274a0*/  @P2 IMAD.MOV.U32 R4, RZ, RZ, R14 ;  /* 0x000000ffff042224 */ /* 0x008fe200078e000e */
[----:B------:R-:W3:Y:S01]  /*274b0*/  LDL R68, [R1+0x13a4] ;  /* 0x0013a40001447983 */ /* 0x000ee20000100800 */
[----:B-----5:R-:W-:Y:S01]  /*274c0*/  SEL R3, R20, R85, !P3 ;  /* 0x0000005514037207 */ /* 0x020fe20005800000 */
[----:B------:R-:W5:Y:S02]  /*274d0*/  LDCU UR44, c[0x0][0x3b0] ;  /* 0x00007600ff2c77ac */ /* 0x000f640008000800 */
[----:B------:R0:W2:Y:S04]  /*274e0*/  @P2 LDG.E.U8 R59, desc[UR20][R4.64] ;  /* 0x00000014043b2981 */ /* 0x0000a8000c1e1100 */
[----:B------:R-:W3:Y:S04]  /*274f0*/  LDL R72, [R1+0x13a8] ;  /* 0x0013a80001487983 */ /* 0x000ee80000100800 */
[----:B------:R-:W3:Y:S01]  /*27500*/  LDL.LU R14, [R1+0x33c] ;  /* 0x00033c00010e7983 */ /* 0x000ee20000300800 */
[----:B0-----:R-:W-:-:S02]  /*27510*/  IMAD R4, R10, UR45, RZ ;  /* 0x0000002d0a047c24 */ /* 0x001fc4000f8e02ff */
[----:B------:R-:W-:Y:S01]  /*27520*/  @P2 IMAD.MOV.U32 R5, RZ, RZ, R69 ;  /* 0x000000ffff052224 */ /* 0x000fe200078e0045 */
[----:B--2---:R-:W-:Y:S01]  /*27530*/  STL [R1+0x1c88], R59 ;  /* 0x001c883b01007387 */ /* 0x004fe20000100800 */
[----:B------:R-:W-:Y:S01]  /*27540*/  SEL R10, R20, R2, !P3 ;  /* 0x00000002140a7207 */ /* 0x000fe20005800000 */
[----:B------:R-:W0:Y:S02]  /*27550*/  LDCU UR45, c[0x0][0x3b0] ;  /* 0x00007600ff2d77ac */ /* 0x000e240008000800 */
[----:B------:R-:W2:Y:S04]  /*27560*/  LDL.LU R85, [R1+0x348] ;  /* 0x0003480001557983 */ /* 0x000ea80000300800 */
[----:B------:R1:W-:Y:S04]  /*27570*/  STL [R1+0x320], R4 ;  /* 0x0003200401007387 */ /* 0x0003e80000100800 */
[----:B------:R-:W2:Y:S04]  /*27580*/  LDL R71, [R1+0x13b4] ;  /* 0x0013b40001477983 */ /* 0x000ea80000100800 */
[----:B------:R-:W2:Y:S01]  /*27590*/  LDL R73, [R1+0x13b8] ;  /* 0x0013b80001497983 */ /* 0x000ea20000100800 */
[----:B-1----:R-:W-:-:S03]  /*275a0*/  @P2 IMAD.MOV.U32 R4, RZ, RZ, R82 ;  /* 0x000000ffff042224 */ /* 0x002fc600078e0052 */
[----:B------:R-:W2:Y:S04]  /*275b0*/  LDL.LU R82, [R1+0x36c] ;  /* 0x00036c0001527983 */ /* 0x000ea80000300800 */
[----:B------:R1:W2:Y:S02]  /*275c0*/  @P2 LDG.E.U8 R58, desc[UR20][R4.64] ;  /* 0x00000014043a2981 */ /* 0x0002a4000c1e1100 */
[----:B-1----:R-:W-:Y:S02]  /*275d0*/  IMAD R4, R10, UR47, RZ ;  /* 0x0000002f0a047c24 */ /* 0x002fe4000f8e02ff */
[----:B---3--:R-:W-:Y:S02]  /*275e0*/  @P2 IMAD.MOV.U32 R5, RZ, RZ, R68 ;  /* 0x000000ffff052224 */ /* 0x008fe400078e0044 */
[----:B------:R-:W-:Y:S01]  /*275f0*/  IMAD R2, R3, UR46, RZ ;  /* 0x0000002e03027c24 */ /* 0x000fe2000f8e02ff */
[C---:B----4-:R-:W-:Y:S01]  /*27600*/  SEL R3, R20.reuse, R70, !P3 ;  /* 0x0000004614037207 */ /* 0x050fe20005800000 */
[----:B------:R-:W1:Y:S01]  /*27610*/  LDCU UR46, c[0x0][0x3b0] ;  /* 0x00007600ff2e77ac */ /* 0x000e620008000800 */
[----:B--2---:R-:W-:Y:S01]  /*27620*/  STL [R1+0x1c8c], R58 ;  /* 0x001c8c3a01007387 */ /* 0x004fe20000100800 */
[----:B------:R-:W-:Y:S01]  /*27630*/  SEL R10, R20, R88, !P3 ;  /* 0x00000058140a7207 */ /* 0x000fe20005800000 */
[----:B------:R-:W2:Y:S02]  /*27640*/  LDCU UR47, c[0x0][0x3b0] ;  /* 0x00007600ff2f77ac */ /* 0x000ea40008000800 */
[----:B------:R-:W3:Y:S04]  /*27650*/  LDL.LU R69, [R1+0x35c] ;  /* 0x00035c0001457983 */ /* 0x000ee80000300800 */
[----:B------:R4:W-:Y:S04]  /*27660*/  STL [R1+0x32c], R4 ;  /* 0x00032c0401007387 */ /* 0x0009e80000100800 */
[----:B------:R-:W2:Y:S04]  /*27670*/  LDL R65, [R1+0x13c4] ;  /* 0x0013c40001417983 */ /* 0x000ea80000100800 */
[----:B------:R-:W2:Y:S01]  /*27680*/  LDL R70, [R1+0x13c8] ;  /* 0x0013c80001467983 */ /* 0x000ea20000100800 */
[----:B----4-:R-:W-:-:S02]  /*27690*/  @P2 IMAD.MOV.U32 R4, RZ, RZ, R72 ;  /* 0x000000ffff042224 */ /* 0x010fc400078e0048 */
[----:B------:R-:W-:Y:S01]  /*276a0*/  IMAD R88, R3, UR48, RZ ;  /* 0x0000003003587c24 */ /* 0x000fe2000f8e02ff */
[----:B------:R-:W4:Y:S04]  /*276b0*/  LDL.LU R72, [R1+0x358] ;  /* 0x0003580001487983 */ /* 0x000f280000300800 */
[----:B------:R0:W2:Y:S01]  /*276c0*/  @P2 LDG.E.U8 R57, desc[UR20][R4.64] ;  /* 0x0000001404392981 */ /* 0x0000a2000c1e1100 */
[----:B------:R-:W-:Y:S01]  /*276d0*/  SEL R3, R20, R14, !P3 ;  /* 0x0000000e14037207 */ /* 0x000fe20005800000 */
[----:B------:R-:W1:Y:S01]  /*276e0*/  LDCU UR48, c[0x0][0x3b0] ;  /* 0x00007600ff3077ac */ /* 0x000e620008000800 */
[----:B0-----:R-:W-:Y:S02]  /*276f0*/  IMAD R4, R10, UR49, RZ ;  /* 0x000000310a047c24 */ /* 0x001fe4000f8e02ff */
[----:B------:R-:W-:Y:S01]  /*27700*/  @P2 IMAD.MOV.U32 R5, RZ, RZ, R71 ;  /* 0x000000ffff052224 */ /* 0x000fe200078e0047 */
[----:B--2---:R-:W-:Y:S01]  /*27710*/  STL [R1+0x1c90], R57 ;  /* 0x001c903901007387 */ /* 0x004fe20000100800 */
[----:B------:R-:W-:Y:S01]  /*27720*/  SEL R10, R20, R85, !P3 ;  /* 0x00000055140a7207 */ /* 0x000fe20005800000 */
[----:B------:R-:W0:Y:S02]  /*27730*/  LDCU UR49, c[0x0][0x3b0] ;  /* 0x00007600ff3177ac */ /* 0x000e240008000800 */
[----:B------:R-:W2:Y:S04]  /*27740*/  LDL.LU R14, [R1+0x368] ;  /* 0x00036800010e7983 */ /* 0x000ea80000300800 */
[----:B------:R1:W-:Y:S04]  /*27750*/  STL [R1+0x33c], R4 ;  /* 0x00033c0401007387 */ /* 0x0003e80000100800 */
[----:B------:R-:W2:Y:S04]  /*27760*/  LDL R66, [R1+0x13d4] ;  /* 0x0013d40001427983 */ /* 0x000ea80000100800 */
[----:B------:R-:W5:Y:S01]  /*27770*/  LDL R67, [R1+0x13d8] ;  /* 0x0013d80001437983 */ /* 0x000f620000100800 */
[----:B-1----:R-:W-:-:S02]  /*27780*/  @P2 IMAD.MOV.U32 R4, RZ, RZ, R73 ;  /* 0x000000ffff042224 */ /* 0x002fc400078e0049 */
[----:B------:R-:W-:Y:S01]  /*27790*/  IMAD R85, R3, UR50, RZ ;  /* 0x0000003203557c24 */ /* 0x000fe2000f8e02ff */
[----:B------:R-:W5:Y:S04]  /*277a0*/  LDL.LU R73, [R1+0x374] ;  /* 0x0003740001497983 */ /* 0x000f680000300800 */
[----:B------:R1:W5:Y:S01]  /*277b0*/  @P2 LDG.E.U8 R56, desc[UR20][R4.64] ;  /* 0x0000001404382981 */ /* 0x000362000c1e1100 */
[----:B------:R-:W-:Y:S01]  /*277c0*/  SEL R3, R20, R82, !P3 ;  /* 0x0000005214037207 */ /* 0x000fe20005800000 */
[----:B------:R-:W0:Y:S01]  /*277d0*/  LDCU UR50, c[0x0][0x3b0] ;  /* 0x00007600ff3277ac */ /* 0x000e220008000800 */
[----:B-1----:R-:W-:Y:S02]  /*277e0*/  @P2 IMAD.MOV.U32 R4, RZ, RZ, R70 ;  /* 0x000000ffff042224 */ /* 0x002fe400078e0046 */
[----:B------:R-:W-:-:S05]  /*277f0*/  @P2 IMAD.MOV.U32 R5, RZ, RZ, R65 ;  /* 0x000000ffff052224 */ /* 0x000fca00078e0041 */
[----:B------:R1:W5:Y:S01]  /*27800*/  @P2 LDG.E.U8 R55, desc[UR20][R4.64] ;  /* 0x0000001404372981 */ /* 0x000362000c1e1100 */
[----:B------:R-:W-:Y:S01]  /*27810*/  IMAD R82, R10, UR51, RZ ;  /* 0x000000330a527c24 */ /* 0x000fe2000f8e02ff */
[C---:B---3--:R-:W-:Y:S01]  /*27820*/  SEL R10, R20.reuse, R69, !P3 ;  /* 0x00000045140a7207 */ /* 0x048fe20005800000 */
[----:B------:R-:W-:Y:S01]  /*27830*/  IMAD R62, R3, UR52, RZ ;  /* 0x00000034033e7c24 */ /* 0x000fe2000f8e02ff */
[----:B----4-:R-:W-:Y:S01]  /*27840*/  SEL R3, R20, R72, !P3 ;  /* 0x0000004814037207 */ /* 0x010fe20005800000 */
[----:B------:R-:W3:Y:S02]  /*27850*/  LDCU UR51, c[0x0][0x3b0] ;  /* 0x00007600ff3377ac */ /* 0x000ee40008000800 */
[----:B-1----:R-:W-:Y:S01]  /*27860*/  IMAD R4, R10, UR53, RZ ;  /* 0x000000350a047c24 */ /* 0x002fe2000f8e02ff */
[----:B------:R-:W-:Y:S01]  /*27870*/  PRMT R32, RZ, 0x7610, R32 ;  /* 0x00007610ff207816 */ /* 0x000fe20000000020 */
[----:B--2---:R-:W-:Y:S01]  /*27880*/  @P2 IMAD.MOV.U32 R5, RZ, RZ, R66 ;  /* 0x000000ffff052224 */ /* 0x004fe200078e0042 */
[----:B-----5:R-:W-:Y:S01]  /*27890*/  STL [R1+0x1c94], R56 ;  /* 0x001c943801007387 */ /* 0x020fe20000100800 */
[----:B------:R-:W-:Y:S01]  /*278a0*/  SEL R10, R20, R14, !P3 ;  /* 0x0000000e140a7207 */ /* 0x000fe20005800000 */
[----:B------:R-:W-:Y:S01]  /*278b0*/  IMAD R3, R3, UR54, RZ ;  /* 0x0000003603037c24 */ /* 0x000fe2000f8e02ff */
[----:B------:R-:W-:Y:S01]  /*278c0*/  PRMT R31, RZ, 0x7610, R31 ;  /* 0x00007610ff1f7816 */ /* 0x000fe2000000001f */
[----:B------:R-:W2:Y:S01]  /*278d0*/  LDL.LU R71, [R1+0x378] ;  /* 0x0003780001477983 */ /* 0x000ea20000300800 */
[----:B------:R-:W-:Y:S01]  /*278e0*/  PRMT R30, RZ, 0x7610, R30 ;  /* 0x00007610ff1e7816 */ /* 0x000fe2000000001e */
[----:B------:R-:W1:Y:S02]  /*278f0*/  LDCU UR52, c[0x0][0x3b0] ;  /* 0x00007600ff3477ac */ /* 0x000e640008000800 */
[----:B------:R-:W4:Y:S01]  /*27900*/  LDL R68, [R1+0x13e4] ;  /* 0x0013e40001447983 */ /* 0x000f220000100800 */
[----:B------:R-:W-:Y:S01]  /*27910*/  PRMT R29, RZ, 0x7610, R29 ;  /* 0x00007610ff1d7816 */ /* 0x000fe2000000001d */
[----:B------:R-:W5:Y:S02]  /*27920*/  LDCU UR53, c[0x0][0x3b0] ;  /* 0x00007600ff3577ac */ /* 0x000f640008000800 */
[----:B------:R-:W3:Y:S01]  /*27930*/  LDL R69, [R1+0x13e8] ;  /* 0x0013e80001457983 */ /* 0x000ee20000100800 */
[----:B------:R-:W-:Y:S01]  /*27940*/  PRMT R28, RZ, 0x7610, R28 ;  /* 0x00007610ff1c7816 */ /* 0x000fe2000000001c */
[----:B------:R-:W0:Y:S02]  /*27950*/  LDCU UR54, c[0x0][0x3b0] ;  /* 0x00007600ff3677ac */ /* 0x000e240008000800 */
[----:B------:R-:W3:Y:S04]  /*27960*/  LDL.LU R70, [R1+0x3c0] ;  /* 0x0003c00001467983 */ /* 0x000ee80000300800 */
[----:B------:R-:W-:Y:S04]  /*27970*/  STL [R1+0x1c98], R55 ;  /* 0x001c983701007387 */ /* 0x000fe80000100800 */
[----:B------:R-:W3:Y:S04]  /*27980*/  LDL.LU R72, [R1+0x388] ;  /* 0x0003880001487983 */ /* 0x000ee80000300800 */
[----:B------:R0:W-:Y:S04]  /*27990*/  STL [R1+0x358], R4 ;  /* 0x0003580401007387 */ /* 0x0001e80000100800 */
[----:B------:R-:W3:Y:S04]  /*279a0*/  LDL R64, [R1+0x13f4] ;  /* 0x0013f40001407983 */ /* 0x000ee80000100800 */
[----:B------:R-:W3:Y:S01]  /*279b0*/  LDL R14, [R1+0x13f8] ;  /* 0x0013f800010e7983 */ /* 0x000ee20000100800 */
[----:B0-----:R-:W-:-:S05]  /*279c0*/  @P2 IMAD.MOV.U32 R4, RZ, RZ, R67 ;  /* 0x000000ffff042224 */ /* 0x001fca00078e0043 */
[----:B------:R0:W3:Y:S04]  /*279d0*/  @P2 LDG.E.U8 R54, desc[UR20][R4.64] ;  /* 0x0000001404362981 */ /* 0x0000e8000c1e1100 */
[----:B------:R1:W-:Y:S04]  /*279e0*/  STL [R1+0x36c], R3 ;  /* 0x00036c0301007387 */ /* 0x0003e80000100800 */
[----:B------:R-:W5:Y:S01]  /*279f0*/  LDL.LU R67, [R1+0x380] ;  /* 0x0003800001437983 */ /* 0x000f620000300800 */
[----:B0-----:R-:W-:Y:S01]  /*27a00*/  IMAD R4, R10, UR55, RZ ;  /* 0x000000370a047c24 */ /* 0x001fe2000f8e02ff */
[----:B------:R-:W-:Y:S01]  /*27a10*/  PRMT R27, RZ, 0x7610, R27 ;  /* 0x00007610ff1b7816 */ /* 0x000fe2000000001b */
[----:B------:R-:W0:Y:S01]  /*27a20*/  LDCU UR55, c[0x0][0x3b0] ;  /* 0x00007600ff3777ac */ /* 0x000e220008000800 */
[C---:B-1----:R-:W-:Y:S01]  /*27a30*/  SEL R3, R20.reuse, R73, !P3 ;  /* 0x0000004914037207 */ /* 0x042fe20005800000 */
[----:B----4-:R-:W-:Y:S01]  /*27a40*/  @P2 IMAD.MOV.U32 R5, RZ, RZ, R68 ;  /* 0x000000ffff052224 */ /* 0x010fe200078e0044 */
[----:B--2---:R-:W-:Y:S01]  /*27a50*/  SEL R10, R20, R71, !P3 ;  /* 0x00000047140a7207 */ /* 0x004fe20005800000 */
[----:B---3--:R-:W-:Y:S04]  /*27a60*/  STL [R1+0x1c9c], R54 ;  /* 0x001c9c3601007387 */ /* 0x008fe80000100800 */
[----:B------:R-:W2:Y:S04]  /*27a70*/  LDL.LU R73, [R1+0x394] ;  /* 0x0003940001497983 */ /* 0x000ea80000300800 */
[----:B------:R1:W-:Y:S04]  /*27a80*/  STL [R1+0x368], R4 ;  /* 0x0003680401007387 */ /* 0x0003e80000100800 */
[----:B------:R-:W3:Y:S04]  /*27a90*/  LDL R65, [R1+0x1404] ;  /* 0x0014040001417983 */ /* 0x000ee80000100800 */
[----:B------:R-:W4:Y:S01]  /*27aa0*/  LDL R71, [R1+0x1408] ;  /* 0x0014080001477983 */ /* 0x000f220000100800 */
[----:B-1----:R-:W-:-:S05]  /*27ab0*/  @P2 IMAD.MOV.U32 R4, RZ, RZ, R69 ;  /* 0x000000ffff042224 */ /* 0x002fca00078e0045 */
[----:B------:R1:W2:Y:S02]  /*27ac0*/  @P2 LDG.E.U8 R53, desc[UR20][R4.64] ;  /* 0x0000001404352981 */ /* 0x0002a4000c1e1100 */
[----:B-1----:R-:W-:Y:S02]  /*27ad0*/  @P2 IMAD.MOV.U32 R4, RZ, RZ, R14 ;  /* 0x000000ffff042224 */ /* 0x002fe400078e000e */
[----:B------:R-:W-:-:S05]  /*27ae0*/  @P2 IMAD.MOV.U32 R5, RZ, RZ, R64 ;  /* 0x000000ffff052224 */ /* 0x000fca00078e0040 */
[----:B------:R1:W4:Y:S01]  /*27af0*/  @P2 LDG.E.U8 R52, desc[UR20][R4.64] ;  /* 0x0000001404342981 */ /* 0x000322000c1e1100 */
[----:B------:R-:W-:Y:S01]  /*27b00*/  IMAD R3, R3, UR56, RZ ;  /* 0x0000003803037c24 */ /* 0x000fe2000f8e02ff */
[----:B------:R-:W-:Y:S01]  /*27b10*/  PRMT R26, RZ, 0x7610, R26 ;  /* 0x00007610ff1a7816 */ /* 0x000fe2000000001a */
[----:B------:R-:W-:Y:S01]  /*27b20*/  IMAD R69, R10, UR57, RZ ;  /* 0x000000390a457c24 */ /* 0x000fe2000f8e02ff */
[----:B------:R-:W0:Y:S02]  /*27b30*/  LDCU UR56, c[0x0][0x3b0] ;  /* 0x00007600ff3877ac */ /* 0x000e240008000800 */
[----:B------:R1:W-:Y:S01]  /*27b40*/  STL [R1+0x378], R3 ;  /* 0x0003780301007387 */ /* 0x0003e20000100800 */
[C---:B------:R-:W-:Y:S01]  /*27b50*/  SEL R10, R20.reuse, R72, !P3 ;  /* 0x00000048140a7207 */ /* 0x040fe20005800000 */
[----:B------:R-:W0:Y:S02]  /*27b60*/  LDCU UR57, c[0x0][0x3b0] ;  /* 0x00007600ff3977ac */ /* 0x000e240008000800 */
[----:B------:R-:W5:Y:S01]  /*27b70*/  LDL.LU R66, [R1+0x390] ;  /* 0x0003900001427983 */ /* 0x000f620000300800 */
[----:B-1----:R-:W-:Y:S01]  /*27b80*/  SEL R3, R20, R70, !P3 ;  /* 0x0000004614037207 */ /* 0x002fe20005800000 */
[----:B------:R-:W-:Y:S01]  /*27b90*/  IMAD R4, R10, UR59, RZ ;  /* 0x0000003b0a047c24 */ /* 0x000fe2000f8e02ff */
[----:B------:R-:W-:Y:S01]  /*27ba0*/  PRMT R25, RZ, 0x7610, R25 ;  /* 0x00007610ff197816 */ /* 0x000fe20000000019 */
[----:B------:R-:W1:Y:S02]  /*27bb0*/  LDCU UR59, c[0x0][0x3b0] ;  /* 0x00007600ff3b77ac */ /* 0x000e640008000800 */
[----:B------:R-:W-:Y:S01]  /*27bc0*/  IMAD R3, R3, UR58, RZ ;  /* 0x0000003a03037c24 */ /* 0x000fe2000f8e02ff */
[----:B------:R-:W-:Y:S01]  /*27bd0*/  PRMT R24, RZ, 0x7610, R24 ;  /* 0x00007610ff187816 */ /* 0x000fe20000000018 */
[----:B------:R-:W0:Y:S01]  /*27be0*/  LDCU UR58, c[0x0][0x3b0] ;  /* 0x00007600ff3a77ac */ /* 0x000e220008000800 */
[----:B---3--:R-:W-:Y:S01]  /*27bf0*/  @P2 IMAD.MOV.U32 R5, RZ, RZ, R65 ;  /* 0x000000ffff052224 */ /* 0x008fe200078e0041 */
[----:B--2---:R-:W-:Y:S04]  /*27c00*/  STL [R1+0x1ca0], R53 ;  /* 0x001ca03501007387 */ /* 0x004fe80000100800 */
[----:B------:R-:W2:Y:S04]  /*27c10*/  LDL.LU R68, [R1+0x3a8] ;  /* 0x0003a80001447983 */ /* 0x000ea80000300800 */
[----:B------:R-:W3:Y:S04]  /*27c20*/  LDL R70, [R1+0x1414] ;  /* 0x0014140001467983 */ /* 0x000ee80000100800 */
[----:B------:R-:W2:Y:S04]  /*27c30*/  LDL R72, [R1+0x1418] ;  /* 0x0014180001487983 */ /* 0x000ea80000100800 */
[----:B------:R5:W-:Y:S04]  /*27c40*/  STL [R1+0x388], R3 ;  /* 0x0003880301007387 */ /* 0x000be80000100800 */
[----:B------:R-:W2:Y:S04]  /*27c50*/  LDL.LU R14, [R1+0x3a0] ;  /* 0x0003a000010e7983 */ /* 0x000ea80000300800 */
[----:B----4-:R-:W-:Y:S04]  /*27c60*/  STL [R1+0x1ca4], R52 ;  /* 0x001ca43401007387 */ /* 0x010fe80000100800 */
[----:B------:R-:W4:Y:S04]  /*27c70*/  LDL.LU R63, [R1+0x3b4] ;  /* 0x0003b400013f7983 */ /* 0x000f280000300800 */
[----:B------:R0:W-:Y:S01]  /*27c80*/  STL [R1+0x380], R4 ;  /* 0x0003800401007387 */ /* 0x0001e20000100800 */
[----:B------:R-:W-:-:S02]  /*27c90*/  SEL R10, R20, R73, !P3 ;  /* 0x00000049140a7207 */ /* 0x000fc40005800000 */
[----:B-----5:R-:W-:Y:S01]  /*27ca0*/  SEL R3, R20, R67, !P3 ;  /* 0x0000004314037207 */ /* 0x020fe20005800000 */
[----:B------:R-:W5:Y:S04]  /*27cb0*/  LDL R64, [R1+0x1424] ;  /* 0x0014240001407983 */ /* 0x000f680000100800 */
[----:B------:R-:W4:Y:S01]  /*27cc0*/  LDL R67, [R1+0x1428] ;  /* 0x0014280001437983 */ /* 0x000f220000100800 */
[----:B0-----:R-:W-:-:S03]  /*27cd0*/  @P2 IMAD.MOV.U32 R4, RZ, RZ, R71 ;  /* 0x000000ffff042224 */ /* 0x001fc600078e0047 */
[----:B------:R-:W4:Y:S04]  /*27ce0*/  LDL.LU R71, [R1+0x3ac] ;  /* 0x0003ac0001477983 */ /* 0x000f280000300800 */
[----:B------:R0:W4:Y:S02]  /*27cf0*/  @P2 LDG.E.U8 R51, desc[UR20][R4.64] ;  /* 0x0000001404332981 */ /* 0x000124000c1e1100 */
[----:B0-----:R-:W-:Y:S01]  /*27d00*/  IMAD R4, R10, UR61, RZ ;  /* 0x0000003d0a047c24 */ /* 0x001fe2000f8e02ff */
[----:B------:R-:W-:Y:S01]  /*27d10*/  PRMT R23, RZ, 0x7610, R23 ;  /* 0x00007610ff177816 */ /* 0x000fe20000000017 */
[----:B------:R-:W-:Y:S01]  /*27d20*/  IMAD R73, R3, UR60, RZ ;  /* 0x0000003c03497c24 */ /* 0x000fe2000f8e02ff */
[C---:B------:R-:W-:Y:S01]  /*27d30*/  SEL R3, R20.reuse, R66, !P3 ;  /* 0x0000004214037207 */ /* 0x040fe20005800000 */
[----:B------:R-:W0:Y:S01]  /*27d40*/  LDCU UR60, c[0x0][0x3b0] ;  /* 0x00007600ff3c77ac */ /* 0x000e220008000800 */
[----:B---3--:R-:W-:Y:S01]  /*27d50*/  @P2 IMAD.MOV.U32 R5, RZ, RZ, R70 ;  /* 0x000000ffff052224 */ /* 0x008fe200078e0046 */
[----:B--2---:R-:W-:Y:S01]  /*27d60*/  SEL R10, R20, R68, !P3 ;  /* 0x00000044140a7207 */ /* 0x004fe20005800000 */
[----:B----4-:R-:W-:Y:S01]  /*27d70*/  STL [R1+0x1ca8], R51 ;  /* 0x001ca83301007387 */ /* 0x010fe20000100800 */
[----:B------:R-:W2:Y:S03]  /*27d80*/  LDCU UR61, c[0x0][0x3b0] ;  /* 0x00007600ff3d77ac */ /* 0x000ea60008000800 */
[----:B------:R-:W3:Y:S04]  /*27d90*/  LDL.LU R65, [R1+0x3b8] ;  /* 0x0003b80001417983 */ /* 0x000ee80000300800 */
[----:B------:R4:W-:Y:S04]  /*27da0*/  STL [R1+0x390], R4 ;  /* 0x0003900401007387 */ /* 0x0009e80000100800 */
[----:B------:R-:W2:Y:S04]  /*27db0*/  LDL R66, [R1+0x1434] ;  /* 0x0014340001427983 */ /* 0x000ea80000100800 */
[----:B------:R-:W3:Y:S01]  /*27dc0*/  LDL R68, [R1+0x1438] ;  /* 0x0014380001447983 */ /* 0x000ee20000100800 */
[----:B----4-:R-:W-:-:S05]  /*27dd0*/  @P2 IMAD.MOV.U32 R4, RZ, RZ, R72 ;  /* 0x000000ffff042224 */ /* 0x010fca00078e0048 */
[----:B------:R4:W3:Y:S01]  /*27de0*/  @P2 LDG.E.U8 R50, desc[UR20][R4.64] ;  /* 0x0000001404322981 */ /* 0x0008e2000c1e1100 */
[----:B------:R-:W-:Y:S01]  /*27df0*/  IMAD R3, R3, UR62, RZ ;  /* 0x0000003e03037c24 */ /* 0x000fe2000f8e02ff */
[----:B------:R-:W0:Y:S04]  /*27e00*/  LDCU UR62, c[0x0][0x3b0] ;  /* 0x00007600ff3e77ac */ /* 0x000e280008000800 */
[----:B------:R1:W-:Y:S04]  /*27e10*/  STL [R1+0x3a8], R3 ;  /* 0x0003a80301007387 */ /* 0x0003e80000100800 */
[----:B------:R-:W3:Y:S01]  /*27e20*/  LDL.LU R70, [R1+0x3e0] ;  /* 0x0003e00001467983 */ /* 0x000ee20000300800 */
[----:B----4-:R-:W-:-:S02]  /*27e30*/  @P2 IMAD.MOV.U32 R4, RZ, RZ, R67 ;  /* 0x000000ffff042224 */ /* 0x010fc400078e0043 */
[----:B-----5:R-:W-:Y:S01]  /*27e40*/  @P2 IMAD.MOV.U32 R5, RZ, RZ, R64 ;  /* 0x000000ffff052224 */ /* 0x020fe200078e0040 */
[----:B-1----:R-:W-:-:S04]  /*27e50*/  SEL R3, R20, R14, !P3 ;  /* 0x0000000e14037207 */ /* 0x002fc80005800000 */
[----:B------:R2:W4:Y:S02]  /*27e60*/  @P2 LDG.E.U8 R49, desc[UR20][R4.64] ;  /* 0x0000001404312981 */ /* 0x000524000c1e1100 */
[----:B--2---:R-:W-:Y:S02]  /*27e70*/  @P2 IMAD.MOV.U32 R5, RZ, RZ, R66 ;  /* 0x000000ffff052224 */ /* 0x004fe400078e0042 */
[----:B---3--:R-:W-:Y:S04]  /*27e80*/  STL [R1+0x1cac], R50 ;  /* 0x001cac3201007387 */ /* 0x008fe80000100800 */
[----:B------:R-:W2:Y:S04]  /*27e90*/  LDL.LU R14, [R1+0x3c8] ;  /* 0x0003c800010e7983 */ /* 0x000ea80000300800 */
[----:B------:R-:W3:Y:S04]  /*27ea0*/  LDL R59, [R1+0x1444] ;  /* 0x00144400013b7983 */ /* 0x000ee80000100800 */
[----:B------:R-:W5:Y:S01]  /*27eb0*/  LDL R60, [R1+0x1448] ;  /* 0x00144800013c7983 */ /* 0x000f620000100800 */
[----:B------:R-:W-:-:S05]  /*27ec0*/  @P2 IMAD.MOV.U32 R4, RZ, RZ, R68 ;  /* 0x000000ffff042224 */ /* 0x000fca00078e0044 */
[----:B------:R3:W2:Y:S01]  /*27ed0*/  @P2 LDG.E.U8 R48, desc[UR20][R4.64] ;  /* 0x0000001404302981 */ /* 0x0006a2000c1e1100 */
[----:B------:R-:W-:Y:S01]  /*27ee0*/  IMAD R3, R3, UR64, RZ ;  /* 0x0000004003037c24 */ /* 0x000fe2000f8e02ff */
[----:B------:R-:W1:Y:S01]  /*27ef0*/  LDCU UR64, c[0x0][0x3b0] ;  /* 0x00007600ff4077ac */ /* 0x000e620008000800 */
[----:B------:R-:W-:Y:S01]  /*27f00*/  IMAD R72, R10, UR63, RZ ;  /* 0x0000003f0a487c24 */ /* 0x000fe2000f8e02ff */
[C---:B------:R-:W-:Y:S02]  /*27f10*/  SEL R10, R20.reuse, R63, !P3 ;  /* 0x0000003f140a7207 */ /* 0x040fe40005800000 */
[----:B------:R0:W-:Y:S01]  /*27f20*/  STL [R1+0x3b4], R3 ;  /* 0x0003b40301007387 */ /* 0x0001e20000100800 */
[----:B------:R-:W1:Y:S03]  /*27f30*/  LDCU UR63, c[0x0][0x3b0] ;  /* 0x00007600ff3f77ac */ /* 0x000e660008000800 */
[----:B------:R-:W2:Y:S01]  /*27f40*/  LDL.LU R61, [R1+0x3c4] ;  /* 0x0003c400013d7983 */ /* 0x000ea20000300800 */
[----:B0-----:R-:W-:-:S03]  /*27f50*/  SEL R3, R20, R71, !P3 ;  /* 0x0000004714037207 */ /* 0x001fc60005800000 */
[----:B----4-:R-:W-:Y:S01]  /*27f60*/  STL [R1+0x1cb0], R49 ;  /* 0x001cb03101007387 */ /* 0x010fe20000100800 */
[----:B------:R-:W-:Y:S01]  /*27f70*/  IMAD R71, R10, UR65, RZ ;  /* 0x000000410a477c24 */ /* 0x000fe2000f8e02ff */
[C---:B------:R-:W-:Y:S01]  /*27f80*/  SEL R10, R20.reuse, R65, !P3 ;  /* 0x00000041140a7207 */ /* 0x040fe20005800000 */
[----:B------:R-:W0:Y:S01]  /*27f90*/  LDCU UR65, c[0x0][0x3b0] ;  /* 0x00007600ff4177ac */ /* 0x000e220008000800 */
[----:B------:R-:W-:Y:S01]  /*27fa0*/  IMAD R3, R3, UR66, RZ ;  /* 0x0000004203037c24 */ /* 0x000fe2000f8e02ff */
[----:B------:R-:W4:Y:S01]  /*27fb0*/  LDL.LU R67, [R1+0x3d4] ;  /* 0x0003d40001437983 */ /* 0x000f220000300800 */
[----:B------:R-:W-:Y:S01]  /*27fc0*/  PRMT R22, RZ, 0x7610, R22 ;  /* 0x00007610ff167816 */ /* 0x000fe20000000016 */
[----:B------:R-:W0:Y:S02]  /*27fd0*/  LDCU UR66, c[0x0][0x3b0] ;  /* 0x00007600ff4277ac */ /* 0x000e240008000800 */
[----:B------:R-:W4:Y:S04]  /*27fe0*/  LDL R63, [R1+0x1454] ;  /* 0x00145400013f7983 */ /* 0x000f280000100800 */
[----:B------:R-:W4:Y:S04]  /*27ff0*/  LDL R64, [R1+0x1458] ;  /* 0x0014580001407983 */ /* 0x000f280000100800 */
[----:B------:R0:W-:Y:S04]  /*28000*/  STL [R1+0x3c0], R3 ;  /* 0x0003c00301007387 */ /* 0x0001e80000100800 */
[----:B------:R-:W4:Y:S01]  /*28010*/  LDL.LU R66, [R1+0x3d0] ;  /* 0x0003d00001427983 */ /* 0x000f220000300800 */
[----:B0-----:R-:W-:Y:S01]  /*28020*/  SEL R3, R20, R70, !P3 ;  /* 0x0000004614037207 */ /* 0x001fe20005800000 */
[----:B------:R-:W-:Y:S01]  /*28030*/  IMAD R70, R10, UR67, RZ ;  /* 0x000000430a467c24 */ /* 0x000fe2000f8e02ff */
[----:B------:R-:W0:Y:S01]  /*28040*/  LDCU UR67, c[0x0][0x3b0] ;  /* 0x00007600ff4377ac */ /* 0x000e220008000800 */
[----:B---3--:R-:W-:-:S02]  /*28050*/  @P2 IMAD.MOV.U32 R5, RZ, RZ, R59 ;  /* 0x000000ffff052224 */ /* 0x008fc400078e003b */
[----:B-----5:R-:W-:-:S05]  /*28060*/  @P2 IMAD.MOV.U32 R4, RZ, RZ, R60 ;  /* 0x000000ffff042224 */ /* 0x020fca00078e003c */
[----:B------:R3:W5:Y:S01]  /*28070*/  @P2 LDG.E.U8 R47, desc[UR20][R4.64] ;  /* 0x00000014042f2981 */ /* 0x000762000c1e1100 */
[----:B--2---:R-:W-:-:S03]  /*28080*/  SEL R10, R20, R14, !P3 ;  /* 0x0000000e140a7207 */ /* 0x004fc60005800000 */
[----:B------:R-:W-:Y:S04]  /*28090*/  STL [R1+0x1cb4], R48 ;  /* 0x001cb43001007387 */ /* 0x000fe80000100800 */
[----:B------:R-:W2:Y:S04]  /*280a0*/  LDL.LU R65, [R1+0x3cc] ;  /* 0x0003cc0001417983 */ /* 0x000ea80000300800 */
[----:B------:R-:W2:Y:S04]  /*280b0*/  LDL R56, [R1+0x1464] ;  /* 0x0014640001387983 */ /* 0x000ea80000100800 */
[----:B------:R-:W2:Y:S01]  /*280c0*/  LDL R14, [R1+0x1468] ;  /* 0x00146800010e7983 */ /* 0x000ea20000100800 */
[----:B---3--:R-:W-:Y:S01]  /*280d0*/  IMAD R4, R10, UR69, RZ ;  /* 0x000000450a047c24 */ /* 0x008fe2000f8e02ff */
[----:B------:R-:W-:Y:S01]  /*280e0*/  PRMT R21, RZ, 0x7610, R21 ;  /* 0x00007610ff157816 */ /* 0x000fe20000000015 */
[----:B------:R-:W-:Y:S01]  /*280f0*/  IMAD R68, R3, UR68, RZ ;  /* 0x0000004403447c24 */ /* 0x000fe2000f8e02ff */
[----:B------:R-:W3:Y:S01]  /*28100*/  LDL.LU R60, [R1+0x54] ;  /* 0x00005400013c7983 */ /* 0x000ee20000300800 */
[----:B----4-:R-:W-:Y:S01]  /*28110*/  @P2 IMAD.MOV.U32 R5, RZ, RZ, R63 ;  /* 0x000000ffff052224 */ /* 0x010fe200078e003f */
[C---:B------:R-:W-:Y:S01]  /*28120*/  SEL R3, R20.reuse, R61, !P3 ;  /* 0x0000003d14037207 */ /* 0x040fe20005800000 */
[----:B------:R-:W4:Y:S01]  /*28130*/  LDCU UR68, c[0x0][0x3b0] ;  /* 0x00007600ff4477ac */ /* 0x000f220008000800 */
[----:B------:R-:W-:-:S02]  /*28140*/  SEL R10, R20, R67, !P3 ;  /* 0x00000043140a7207 */ /* 0x000fc40005800000 */
[----:B------:R-:W-:Y:S01]  /*28150*/  PRMT R19, RZ, 0x7610, R19 ;  /* 0x00007610ff137816 */ /* 0x000fe20000000013 */
[----:B------:R-:W0:Y:S01]  /*28160*/  LDCU UR69, c[0x0][0x3b0] ;  /* 0x00007600ff4577ac */ /* 0x000e220008000800 */
[----:B-----5:R-:W-:Y:S04]  /*28170*/  STL [R1+0x1cb8], R47 ;  /* 0x001cb82f01007387 */ /* 0x020fe80000100800 */
[----:B------:R-:W5:Y:S04]  /*28180*/  LDL.LU R59, [R1+0x3dc] ;  /* 0x0003dc00013b7983 */ /* 0x000f680000300800 */
[----:B------:R0:W-:Y:S04]  /*28190*/  STL [R1+0x3c4], R4 ;  /* 0x0003c40401007387 */ /* 0x0001e80000100800 */
[----:B------:R-:W3:Y:S04]  /*281a0*/  LDL R57, [R1+0x1474] ;  /* 0x0014740001397983 */ /* 0x000ee80000100800 */
[----:B------:R-:W4:Y:S01]  /*281b0*/  LDL R61, [R1+0x1478] ;  /* 0x00147800013d7983 */ /* 0x000f220000100800 */
[----:B0-----:R-:W-:-:S02]  /*281c0*/  @P2 IMAD.MOV.U32 R4, RZ, RZ, R64 ;  /* 0x000000ffff042224 */ /* 0x001fc400078e0040 */
[----:B------:R-:W-:Y:S01]  /*281d0*/  IMAD R67, R3, UR70, RZ ;  /* 0x0000004603437c24 */ /* 0x000fe2000f8e02ff */
[----:B------:R-:W4:Y:S04]  /*281e0*/  LDL.LU R63, [R1+0x3d8] ;  /* 0x0003d800013f7983 */ /* 0x000f280000300800 */
[----:B------:R2:W4:Y:S01]  /*281f0*/  @P2 LDG.E.U8 R46, desc[UR20][R4.64] ;  /* 0x00000014042e2981 */ /* 0x000522000c1e1100 */
[----:B------:R-:W-:Y:S01]  /*28200*/  SEL R3, R20, R66, !P3 ;  /* 0x0000004214037207 */ /* 0x000fe20005800000 */
[----:B------:R-:W0:Y:S01]  /*28210*/  LDCU UR70, c[0x0][0x3b0] ;  /* 0x00007600ff4677ac */ /* 0x000e220008000800 */
[----:B--2---:R-:W-:Y:S02]  /*28220*/  @P2 IMAD.MOV.U32 R4, RZ, RZ, R14 ;  /* 0x000000ffff042224 */ /* 0x004fe400078e000e */
[----:B------:R-:W-:-:S05]  /*28230*/  @P2 IMAD.MOV.U32 R5, RZ, RZ, R56 ;  /* 0x000000ffff052224 */ /* 0x000fca00078e0038 */
[----:B------:R2:W5:Y:S01]  /*28240*/  @P2 LDG.E.U8 R45, desc[UR20][R4.64] ;  /* 0x00000014042d2981 */ /* 0x000562000c1e1100 */
[----:B------:R-:W-:Y:S01]  /*28250*/  IMAD R66, R10, UR71, RZ ;  /* 0x000000470a427c24 */ /* 0x000fe2000f8e02ff */
[----:B------:R-:W-:Y:S01]  /*28260*/  SEL R10, R20, R65, !P3 ;  /* 0x00000041140a7207 */ /* 0x000fe20005800000 */
[----:B------:R-:W-:Y:S01]  /*28270*/  IMAD R3, R3, UR72, RZ ;  /* 0x0000004803037c24 */ /* 0x000fe2000f8e02ff */
[----:B------:R-:W-:Y:S01]  /*28280*/  PRMT R18, RZ, 0x7610, R18 ;  /* 0x00007610ff127816 */ /* 0x000fe20000000012 */
[----:B------:R-:W0:Y:S01]  /*28290*/  LDCU UR71, c[0x0][0x3b0] ;  /* 0x00007600ff4777ac */ /* 0x000e220008000800 */
[----:B------:R-:W-:Y:S01]  /*282a0*/  PRMT R17, RZ, 0x7610, R17 ;  /* 0x00007610ff117816 */ /* 0x000fe20000000011 */
[----:B------:R-:W0:Y:S01]  /*282b0*/  LDCU UR72, c[0x0][0x3b0] ;  /* 0x00007600ff4877ac */ /* 0x000e220008000800 */
[----:B--2---:R-:W-:Y:S01]  /*282c0*/  IMAD R4, R10, UR73, RZ ;  /* 0x000000490a047c24 */ /* 0x004fe2000f8e02ff */
[----:B------:R-:W2:Y:S01]  /*282d0*/  LDCU UR73, c[0x0][0x3b0] ;  /* 0x00007600ff4977ac */ /* 0x000ea20008000800 */
[----:B---3--:R-:W-:Y:S01]  /*282e0*/  @P2 IMAD.MOV.U32 R5, RZ, RZ, R57 ;  /* 0x000000ffff052224 */ /* 0x008fe200078e0039 */
[----:B----4-:R-:W-:Y:S04]  /*282f0*/  STL [R1+0x1cbc], R46 ;  /* 0x001cbc2e01007387 */ /* 0x010fe80000100800 */
[----:B------:R-:W3:Y:S04]  /*28300*/  LDL.LU R64, [R1+0x3e4] ;  /* 0x0003e40001407983 */ /* 0x000ee80000300800 */
[----:B------:R-:W4:Y:S04]  /*28310*/  LDL R58, [R1+0x1484] ;  /* 0x00148400013a7983 */ /* 0x000f280000100800 */
[----:B------:R-:W2:Y:S04]  /*28320*/  LDL R65, [R1+0x1488] ;  /* 0x0014880001417983 */ /* 0x000ea80000100800 */
[----:B------:R0:W-:Y:S04]  /*28330*/  STL [R1+0x3e0], R3 ;  /* 0x0003e00301007387 */ /* 0x0001e80000100800 */
[----:B------:R-:W2:Y:S04]  /*28340*/  LDL.LU R14, [R1+0x3f0] ;  /* 0x0003f000010e7983 */ /* 0x000ea80000300800 */
[----:B-----5:R-:W-:Y:S01]  /*28350*/  STL [R1+0x1cc0], R45 ;  /* 0x001cc02d01007387 */ /* 0x020fe20000100800 */
[----:B0-----:R-:W-:-:S03]  /*28360*/  SEL R3, R20, R60, !P3 ;  /* 0x0000003c14037207 */ /* 0x001fc60005800000 */
[----:B------:R-:W5:Y:S04]  /*28370*/  LDL.LU R60, [R1+0x3ec] ;  /* 0x0003ec00013c7983 */ /* 0x000f680000300800 */
[----:B------:R0:W-:Y:S01]  /*28380*/  STL [R1+0x3cc], R4 ;  /* 0x0003cc0401007387 */ /* 0x0001e20000100800 */
[----:B------:R-:W-:Y:S01]  /*28390*/  SEL R10, R20, R59, !P3 ;  /* 0x0000003b140a7207 */ /* 0x000fe20005800000 */
[----:B------:R-:W-:Y:S01]  /*283a0*/  IMAD R3, R3, UR74, RZ ;  /* 0x0000004a03037c24 */ /* 0x000fe2000f8e02ff */
[----:B------:R-:W1:Y:S01]  /*283b0*/  LDCU UR74, c[0x0][0x3b0] ;  /* 0x00007600ff4a77ac */ /* 0x000e620008000800 */
[----:B------:R-:W2:Y:S04]  /*283c0*/  LDL R56, [R1+0x1494] ;  /* 0x0014940001387983 */ /* 0x000ea80000100800 */
[----:B------:R-:W2:Y:S01]  /*283d0*/  LDL R59, [R1+0x1498] ;  /* 0x00149800013b7983 */ /* 0x000ea20000100800 */
[----:B0-----:R-:W-:-:S05]  /*283e0*/  @P2 IMAD.MOV.U32 R4, RZ, RZ, R61 ;  /* 0x000000ffff042224 */ /* 0x001fca00078e003d */
[----:B------:R0:W2:Y:S04]  /*283f0*/  @P2 LDG.E.U8 R44, desc[UR20][R4.64] ;  /* 0x00000014042c2981 */ /* 0x0000a8000c1e1100 */
[----:B------:R1:W-:Y:S04]  /*28400*/  STL [R1+0x3dc], R3 ;  /* 0x0003dc0301007387 */ /* 0x0003e80000100800 */
[----:B------:R-:W3:Y:S01]  /*28410*/  LDL.LU R61, [R1+0x40c] ;  /* 0x00040c00013d7983 */ /* 0x000ee20000300800 */
[----:B0-----:R-:W-:Y:S01]  /*28420*/  IMAD R4, R10, UR75, RZ ;  /* 0x0000004b0a047c24 */ /* 0x001fe2000f8e02ff */
[----:B------:R-:W0:Y:S01]  /*28430*/  LDCU UR75, c[0x0][0x3b0] ;  /* 0x00007600ff4b77ac */ /* 0x000e220008000800 */
[C---:B-1----:R-:W-:Y:S01]  /*28440*/  SEL R3, R20.reuse, R63, !P3 ;  /* 0x0000003f14037207 */ /* 0x042fe20005800000 */
[----:B----4-:R-:W-:Y:S01]  /*28450*/  @P2 IMAD.MOV.U32 R5, RZ, RZ, R58 ;  /* 0x000000ffff052224 */ /* 0x010fe200078e003a */
[----:B--2---:R-:W-:Y:S04]  /*28460*/  STL [R1+0x1cc4], R44 ;  /* 0x001cc42c01007387 */ /* 0x004fe80000100800 */
[----:B------:R-:W2:Y:S04]  /*28470*/  LDL.LU R63, [R1+0x3fc] ;  /* 0x0003fc00013f7983 */ /* 0x000ea80000300800 */
[----:B------:R1:W-:Y:S01]  /*28480*/  STL [R1+0x3d8], R4 ;  /* 0x0003d80401007387 */ /* 0x0003e20000100800 */
[----:B---3--:R-:W-:Y:S01]  /*28490*/  SEL R10, R20, R64, !P3 ;  /* 0x00000040140a7207 */ /* 0x008fe20005800000 */
[----:B------:R-:W-:Y:S01]  /*284a0*/  IMAD R3, R3, UR76, RZ ;  /* 0x0000004c03037c24 */ /* 0x000fe2000f8e02ff */
[----:B------:R-:W-:Y:S01]  /*284b0*/  PRMT R16, RZ, 0x7610, R16 ;  /* 0x00007610ff107816 */ /* 0x000fe20000000010 */
[----:B------:R-:W3:Y:S01]  /*284c0*/  LDL R57, [R1+0x14a4] ;  /* 0x0014a40001397983 */ /* 0x000ee20000100800 */
[----:B------:R-:W-:Y:S01]  /*284d0*/  PRMT R15, RZ, 0x7610, R15 ;  /* 0x00007610ff0f7816 */ /* 0x000fe2000000000f */
[----:B------:R-:W4:Y:S02]  /*284e0*/  LDCU UR76, c[0x0][0x3b0] ;  /* 0x00007600ff4c77ac */ /* 0x000f240008000800 */
[----:B------:R-:W2:Y:S01]  /*284f0*/  LDL R64, [R1+0x14a8] ;  /* 0x0014a80001407983 */ /* 0x000ea20000100800 */
[----:B-1----:R-:W-:-:S05]  /*28500*/  @P2 IMAD.MOV.U32 R4, RZ, RZ, R65 ;  /* 0x000000ffff042224 */ /* 0x002fca00078e0041 */
[----:B------:R1:W2:Y:S04]  /*28510*/  @P2 LDG.E.U8 R43, desc[UR20][R4.64] ;  /* 0x00000014042b2981 */ /* 0x0002a8000c1e1100 */
[----:B------:R0:W-:Y:S04]  /*28520*/  STL [R1+0x3e8], R3 ;  /* 0x0003e80301007387 */ /* 0x0001e80000100800 */
[----:B------:R-:W3:Y:S01]  /*28530*/  LDL.LU R65, [R1+0x3f8] ;  /* 0x0003f80001417983 */ /* 0x000ee20000300800 */
[----:B-1----:R-:W-:Y:S01]  /*28540*/  IMAD R4, R10, UR7, RZ ;  /* 0x000000070a047c24 */ /* 0x002fe2000f8e02ff */
[C---:B0-----:R-:W-:Y:S01]  /*28550*/  SEL R3, R20.reuse, R14, !P3 ;  /* 0x0000000e14037207 */ /* 0x041fe20005800000 */
[----:B------:R-:W-:Y:S01]  /*28560*/  @P2 IMAD.MOV.U32 R5, RZ, RZ, R56 ;  /* 0x000000ffff052224 */ /* 0x000fe200078e0038 */
[----:B--2---:R-:W-:Y:S01]  /*28570*/  STL [R1+0x1cc8], R43 ;  /* 0x001cc82b01007387 */ /* 0x004fe20000100800 */
[----:B-----5:R-:W-:Y:S01]  /*28580*/  SEL R10, R20, R60, !P3 ;  /* 0x0000003c140a7207 */ /* 0x020fe20005800000 */
[----:B------:R-:W0:Y:S02]  /*28590*/  LDCU UR7, c[0x0][0x3b0] ;  /* 0x00007600ff0777ac */ /* 0x000e240008000800 */
[----:B------:R-:W2:Y:S04]  /*285a0*/  LDL.LU R14, [R1+0x404] ;  /* 0x00040400010e7983 */ /* 0x000ea80000300800 */
[----:B------:R1:W-:Y:S01]  /*285b0*/  STL [R1+0x3e4], R4 ;  /* 0x0003e40401007387 */ /* 0x0003e20000100800 */
[----:B------:R-:W-:Y:S01]  /*285c0*/  IMAD R3, R3, UR16, RZ ;  /* 0x0000001003037c24 */ /* 0x000fe2000f8e02ff */
[----:B------:R-:W5:Y:S02]  /*285d0*/  LDCU UR16, c[0x0][0x3b0] ;  /* 0x00007600ff1077ac */ /* 0x000f640008000800 */
[----:B------:R-:W2:Y:S04]  /*285e0*/  LDL R58, [R1+0x14b4] ;  /* 0x0014b400013a7983 */ /* 0x000ea80000100800 */
[----:B------:R-:W2:Y:S01]  /*285f0*/  LDL R60, [R1+0x14b8] ;  /* 0x0014b800013c7983 */ /* 0x000ea20000100800 */
[----:B-1----:R-:W-:-:S05]  /*28600*/  @P2 IMAD.MOV.U32 R4, RZ, RZ, R59 ;  /* 0x000000ffff042224 */ /* 0x002fca00078e003b */
[----:B------:R1:W2:Y:S04]  /*28610*/  @P2 LDG.E.U8 R42, desc[UR20][R4.64] ;  /* 0x00000014042a2981 */ /* 0x0002a8000c1e1100 */
[----:B------:R0:W-:Y:S04]  /*28620*/  STL [R1+0x3f0], R3 ;  /* 0x0003f00301007387 */ /* 0x0001e80000100800 */
[----:B------:R-:W4:Y:S01]  /*28630*/  LDL.LU R59, [R1+0x414] ;  /* 0x00041400013b7983 */ /* 0x000f220000300800 */
[----:B-1----:R-:W-:Y:S01]  /*28640*/  IMAD R4, R10, UR17, RZ ;  /* 0x000000110a047c24 */ /* 0x002fe2000f8e02ff */
[C---:B0-----:R-:W-:Y:S01]  /*28650*/  SEL R3, R20.reuse, R61, !P3 ;  /* 0x0000003d14037207 */ /* 0x041fe20005800000 */
[----:B---3--:R-:W-:Y:S01]  /*28660*/  @P2 IMAD.MOV.U32 R5, RZ, RZ, R57 ;  /* 0x000000ffff052224 */ /* 0x008fe200078e0039 */
[----:B--2---:R-:W-:Y:S01]  /*28670*/  STL [R1+0x1ccc], R42 ;  /* 0x001ccc2a01007387 */ /* 0x004fe20000100800 */
[----:B------:R-:W-:Y:S01]  /*28680*/  SEL R10, R20, R63, !P3 ;  /* 0x0000003f140a7207 */ /* 0x000fe20005800000 */
[----:B------:R-:W0:Y:S02]  /*28690*/  LDCU UR17, c[0x0][0x3b0] ;  /* 0x00007600ff1177ac */ /* 0x000e240008000800 */
[----:B------:R-:W2:Y:S04]  /*286a0*/  LDL.LU R61, [R1+0x41c] ;  /* 0x00041c00013d7983 */ /* 0x000ea80000300800 */
[----:B------:R1:W-:Y:S01]  /*286b0*/  STL [R1+0x3ec], R4 ;  /* 0x0003ec0401007387 */ /* 0x0003e20000100800 */
[----:B------:R-:W-:Y:S01]  /*286c0*/  IMAD R3, R3, UR18, RZ ;  /* 0x0000001203037c24 */ /* 0x000fe2000f8e02ff */
[----:B------:R-:W3:Y:S02]  /*286d0*/  LDCU UR18, c[0x0][0x3b0] ;  /* 0x00007600ff1277ac */ /* 0x000ee40008000800 */
[----:B------:R-:W2:Y:S04]  /*286e0*/  LDL R56, [R1+0x14c4] ;  /* 0x0014c40001387983 */ /* 0x000ea80000100800 */
        /* <DEDUP_REMOVED lines=9> */
[----:B------:R-:W-:Y:S01]  /*28780*/  SEL R10, R20, R14, !P3 ;  /* 0x0000000e140a7207 */ /* 0x000fe20005800000 */
[----:B------:R-:W0:Y:S02]  /*28790*/  LDCU UR19, c[0x0][0x3b0] ;  /* 0x00007600ff1377ac */ /* 0x000e240008000800 */
[----:B------:R-:W2:Y:S04]  /*287a0*/  LDL.LU R65, [R1+0x418] ;  /* 0x0004180001417983 */ /* 0x000ea80000300800 */
[----:B------:R1:W-:Y:S01]  /*287b0*/  STL [R1+0x3f8], R4 ;  /* 0x0003f80401007387 */ /* 0x0003e20000100800 */
[----:B------:R-:W-:Y:S01]  /*287c0*/  IMAD R3, R3, UR28, RZ ;  /* 0x0000001c03037c24 */ /* 0x000fe2000f8e02ff */
[----:B------:R-:W0:Y:S02]  /*287d0*/  LDCU UR28, c[0x0][0x3b0] ;  /* 0x00007600ff1c77ac */ /* 0x000e240008000800 */
[----:B------:R-:W2:Y:S04]  /*287e0*/  LDL R57, [R1+0x14d4] ;  /* 0x0014d40001397983 */ /* 0x000ea80000100800 */
[----:B------:R-:W2:Y:S01]  /*287f0*/  LDL R14, [R1+0x14d8] ;  /* 0x0014d800010e7983 */ /* 0x000ea20000100800 */
[----:B-1----:R-:W-:-:S05]  /*28800*/  @P2 IMAD.MOV.U32 R4, RZ, RZ, R60 ;  /* 0x000000ffff042224 */ /* 0x002fca00078e003c */
[----:B------:R1:W2:Y:S04]  /*28810*/  @P2 LDG.E.U8 R40, desc[UR20][R4.64] ;  /* 0x0000001404282981 */ /* 0x0002a8000c1e1100 */
[----:B------:R4:W-:Y:S04]  /*28820*/  STL [R1+0x40c], R3 ;  /* 0x00040c0301007387 */ /* 0x0009e80000100800 */
[----:B------:R-:W3:Y:S01]  /*28830*/  LDL.LU R60, [R1+0x43c] ;  /* 0x00043c00013c7983 */ /* 0x000ee20000300800 */
[----:B-1----:R-:W-:Y:S02]  /*28840*/  IMAD R4, R10, UR29, RZ ;  /* 0x0000001d0a047c24 */ /* 0x002fe4000f8e02ff */
[----:B------:R-:W-:Y:S01]  /*28850*/  @P2 IMAD.MOV.U32 R5, RZ, RZ, R56 ;  /* 0x000000ffff052224 */ /* 0x000fe200078e0038 */
[----:B--2---:R-:W-:Y:S01]  /*28860*/  STL [R1+0x1cd4], R40 ;  /* 0x001cd42801007387 */ /* 0x004fe20000100800 */
[C---:B----4-:R-:W-:Y:S01]  /*28870*/  SEL R3, R20.reuse, R59, !P3 ;  /* 0x0000003b14037207 */ /* 0x050fe20005800000 */
[----:B------:R-:W1:Y:S02]  /*28880*/  LDCU UR29, c[0x0][0x3b0] ;  /* 0x00007600ff1d77ac */ /* 0x000e640008000800 */
[----:B------:R-:W2:Y:S04]  /*28890*/  LDL.LU R58, [R1+0x424] ;  /* 0x00042400013a7983 */ /* 0x000ea80000300800 */
[----:B------:R4:W-:Y:S01]  /*288a0*/  STL [R1+0x404], R4 ;  /* 0x0004040401007387 */ /* 0x0009e20000100800 */
[----:B------:R-:W-:Y:S01]  /*288b0*/  SEL R10, R20, R61, !P3 ;  /* 0x0000003d140a7207 */ /* 0x000fe20005800000 */
[----:B------:R-:W-:Y:S01]  /*288c0*/  IMAD R3, R3, UR30, RZ ;  /* 0x0000001e03037c24 */ /* 0x000fe2000f8e02ff */
[----:B------:R-:W0:Y:S01]  /*288d0*/  LDCU UR30, c[0x0][0x3b0] ;  /* 0x00007600ff1e77ac */ /* 0x000e220008000800 */
[----:B------:R-:W2:Y:S04]  /*288e0*/  LDL R59, [R1+0x14e4] ;  /* 0x0014e400013b7983 */ /* 0x000ea80000100800 */
[----:B------:R-:W2:Y:S01]  /*288f0*/  LDL R61, [R1+0x14e8] ;  /* 0x0014e800013d7983 */ /* 0x000ea20000100800 */
[----:B----4-:R-:W-:-:S05]  /*28900*/  @P2 IMAD.MOV.U32 R4, RZ, RZ, R63 ;  /* 0x000000ffff042224 */ /* 0x010fca00078e003f */
[----:B------:R4:W2:Y:S04]  /*28910*/  @P2 LDG.E.U8 R39, desc[UR20][R4.64] ;  /* 0x0000001404272981 */ /* 0x0008a8000c1e1100 */
[----:B------:R3:W-:Y:S04]  /*28920*/  STL [R1+0x414], R3 ;  /* 0x0004140301007387 */ /* 0x0007e80000100800 */
[----:B------:R-:W5:Y:S01]  /*28930*/  LDL.LU R63, [R1+0x420] ;  /* 0x00042000013f7983 */ /* 0x000f620000300800 */
[----:B----4-:R-:W-:Y:S01]  /*28940*/  IMAD R4, R10, UR31, RZ ;  /* 0x0000001f0a047c24 */ /* 0x010fe2000f8e02ff */
[C---:B---3--:R-:W-:Y:S01]  /*28950*/  SEL R3, R20.reuse, R64, !P3 ;  /* 0x0000004014037207 */ /* 0x048fe20005800000 */
[----:B------:R-:W-:Y:S01]  /*28960*/  @P2 IMAD.MOV.U32 R5, RZ, RZ, R57 ;  /* 0x000000ffff052224 */ /* 0x000fe200078e0039 */
[----:B--2---:R-:W-:Y:S01]  /*28970*/  STL [R1+0x1cd8], R39 ;  /* 0x001cd82701007387 */ /* 0x004fe20000100800 */
[----:B------:R-:W-:Y:S01]  /*28980*/  SEL R10, R20, R65, !P3 ;  /* 0x00000041140a7207 */ /* 0x000fe20005800000 */
[----:B------:R-:W2:Y:S02]  /*28990*/  LDCU UR31, c[0x0][0x3b0] ;  /* 0x00007600ff1f77ac */ /* 0x000ea40008000800 */
        /* <DEDUP_REMOVED lines=27> */
[C---:B-----5:R-:W-:Y:S01]  /*28b50*/  SEL R3, R20.reuse, R63, !P3 ;  /* 0x0000003f14037207 */ /* 0x060fe20005800000 */
[----:B------:R-:W-:Y:S01]  /*28b60*/  @P2 IMAD.MOV.U32 R5, RZ, RZ, R56 ;  /* 0x000000ffff052224 */ /* 0x000fe200078e0038 */
[----:B--2---:R-:W-:Y:S01]  /*28b70*/  STL [R1+0x1ce0], R37 ;  /* 0x001ce02501007387 */ /* 0x004fe20000100800 */
[----:B---3--:R-:W-:Y:S01]  /*28b80*/  SEL R10, R20, R64, !P3 ;  /* 0x00000040140a7207 */ /* 0x008fe20005800000 */
[----:B------:R-:W2:Y:S02]  /*28b90*/  LDCU UR35, c[0x0][0x3b0] ;  /* 0x00007600ff2377ac */ /* 0x000ea40008000800 */
[----:B------:R-:W3:Y:S04]  /*28ba0*/  LDL.LU R63, [R1+0x448] ;  /* 0x00044800013f7983 */ /* 0x000ee80000300800 */
[----:B------:R4:W-:Y:S01]  /*28bb0*/  STL [R1+0x420], R4 ;  /* 0x0004200401007387 */ /* 0x0009e20000100800 */
[----:B------:R-:W-:Y:S01]  /*28bc0*/  IMAD R3, R3, UR36, RZ ;  /* 0x0000002403037c24 */ /* 0x000fe2000f8e02ff */
[----:B------:R-:W5:Y:S02]  /*28bd0*/  LDCU UR36, c[0x0][0x3b0] ;  /* 0x00007600ff2477ac */ /* 0x000f640008000800 */
        /* <DEDUP_REMOVED lines=31> */
[----:B------:R-:W4:Y:S02]  /*28dd0*/  LDCU UR39, c[0x0][0x3b0] ;  /* 0x00007600ff2777ac */ /* 0x000f240008000800 */
        /* <DEDUP_REMOVED lines=18> */
[----:B---3--:R-:W-:-:S05]  /*28f00*/  @P2 IMAD.MOV.U32 R4, RZ, RZ, R60 ;  /* 0x000000ffff042224 */ /* 0x008fca00078e003c */
[----:B------:R3:W2:Y:S04]  /*28f10*/  @P2 LDG.E.U8 R33, desc[UR20][R4.64] ;  /* 0x0000001404212981 */ /* 0x0006a8000c1e1100 */
[----:B------:R5:W-:Y:S04]  /*28f20*/  STL [R1+0x454], R3 ;  /* 0x0004540301007387 */ /* 0x000be80000100800 */
[----:B------:R-:W4:Y:S01]  /*28f30*/  LDL.LU R60, [R1+0x614] ;  /* 0x00061400013c7983 */ /* 0x000f220000300800 */
[----:B---3--:R-:W-:Y:S02]  /*28f40*/  IMAD R4, R10, UR42, RZ ;  /* 0x0000002a0a047c24 */ /* 0x008fe4000f8e02ff */
[----:B------:R-:W-:Y:S01]  /*28f50*/  @P2 IMAD.MOV.U32 R5, RZ, RZ, R57 ;  /* 0x000000ffff052224 */ /* 0x000fe200078e0039 */
[----:B--2---:R-:W-:Y:S01]  /*28f60*/  STL [R1+0x1cf0], R33 ;  /* 0x001cf02101007387 */ /* 0x004fe20000100800 */
[C---:B-----5:R-:W-:Y:S01]  /*28f70*/  SEL R3, R20.reuse, R58, !P3 ;  /* 0x0000003a14037207 */ /* 0x060fe20005800000 */
[----:B------:R-:W2:Y:S02]  /*28f80*/  LDCU UR42, c[0x0][0x3b0] ;  /* 0x00007600ff2a77ac */ /* 0x000ea40008000800 */
[----:B------:R-:W3:Y:S04]  /*28f90*/  LDL.LU R55, [R1+0x600] ;  /* 0x0006000001377983 */ /* 0x000ee80000300800 */
[----:B------:R5:W-:Y:S01]  /*28fa0*/  STL [R1+0x450], R4 ;  /* 0x0004500401007387 */ /* 0x000be20000100800 */
[----:B------:R-:W-:Y:S01]  /*28fb0*/  SEL R10, R20, R61, !P3 ;  /* 0x0000003d140a7207 */ /* 0x000fe20005800000 */
[----:B------:R-:W-:Y:S01]  /*28fc0*/  IMAD R3, R3, UR43, RZ ;  /* 0x0000002b03037c24 */ /* 0x000fe2000f8e02ff */
[----:B------:R-:W0:Y:S01]  /*28fd0*/  LDCU UR43, c[0x0][0x3b0] ;  /* 0x00007600ff2b77ac */ /* 0x000e220008000800 */
[----:B------:R-:W2:Y:S04]  /*28fe0*/  LDL R58, [R1+0x1554] ;  /* 0x00155400013a7983 */ /* 0x000ea80000100800 */
[----:B------:R-:W2:Y:S01]  /*28ff0*/  LDL R61, [R1+0x1558] ;  /* 0x00155800013d7983 */ /* 0x000ea20000100800 */
[----:B-----5:R-:W-:-:S05]  /*29000*/  @P2 IMAD.MOV.U32 R4, RZ, RZ, R63 ;  /* 0x000000ffff042224 */ /* 0x020fca00078e003f */
[----:B------:R5:W2:Y:S04]  /*29010*/  @P2 LDG.E.U8 R32, desc[UR20][R4.64] ;  /* 0x0000001404202981 */ /* 0x000aa8000c1e1100 */
[----:B------:R4:W-:Y:S04]  /*29020*/  STL [R1+0x45c], R3 ;  /* 0x00045c0301007387 */ /* 0x0009e80000100800 */
[----:B------:R-:W3:Y:S01]  /*29030*/  LDL.LU R63, [R1+0x608] ;  /* 0x00060800013f7983 */ /* 0x000ee20000300800 */
[----:B-----5:R-:W-:Y:S01]  /*29040*/  IMAD R4, R10, UR44, RZ ;  /* 0x0000002c0a047c24 */ /* 0x020fe2000f8e02ff */
[C---:B----4-:R-:W-:Y:S01]  /*29050*/  SEL R3, R20.reuse, R64, !P3 ;  /* 0x0000004014037207 */ /* 0x050fe20005800000 */
[----:B------:R-:W-:Y:S01]  /*29060*/  @P2 IMAD.MOV.U32 R5, RZ, RZ, R59 ;  /* 0x000000ffff052224 */ /* 0x000fe200078e003b */
[----:B--2---:R-:W-:Y:S01]  /*29070*/  STL [R1+0x1cf4], R32 ;  /* 0x001cf42001007387 */ /* 0x004fe20000100800 */
[----:B------:R-:W-:Y:S01]  /*29080*/  SEL R10, R20, R65, !P3 ;  /* 0x00000041140a7207 */ /* 0x000fe20005800000 */
[----:B------:R-:W2:Y:S02]  /*29090*/  LDCU UR44, c[0x0][0x3b0] ;  /* 0x00007600ff2c77ac */ /* 0x000ea40008000800 */
[----:B------:R-:W4:Y:S04]  /*290a0*/  LDL.LU R64, [R1+0x60c] ;  /* 0x00060c0001407983 */ /* 0x000f280000300800 */
[----:B------:R5:W-:Y:S01]  /*290b0*/  STL [R1+0x458], R4 ;  /* 0x0004580401007387 */ /* 0x000be20000100800 */
[----:B------:R-:W-:Y:S01]  /*290c0*/  IMAD R3, R3, UR45, RZ ;  /* 0x0000002d03037c24 */ /* 0x000fe2000f8e02ff */
[----:B------:R-:W0:Y:S02]  /*290d0*/  LDCU UR45, c[0x0][0x3b0] ;  /* 0x00007600ff2d77ac */ /* 0x000e240008000800 */
[----:B------:R-:W2:Y:S04]  /*290e0*/  LDL R56, [R1+0x1564] ;  /* 0x0015640001387983 */ /* 0x000ea80000100800 */
[----:B------:R-:W2:Y:S01]  /*290f0*/  LDL R65, [R1+0x1568] ;  /* 0x0015680001417983 */ /* 0x000ea20000100800 */
[----:B-----5:R-:W-:-:S05]  /*29100*/  @P2 IMAD.MOV.U32 R4, RZ, RZ, R14 ;  /* 0x000000ffff042224 */ /* 0x020fca00078e000e */
[----:B------:R5:W2:Y:S04]  /*29110*/  @P2 LDG.E.U8 R31, desc[UR20][R4.64] ;  /* 0x00000014041f2981 */ /* 0x000aa8000c1e1100 */
[----:B------:R0:W-:Y:S04]  /*29120*/  STL [R1+0xcc4], R3 ;  /* 0x000cc40301007387 */ /* 0x0001e80000100800 */
[----:B------:R-:W3:Y:S01]  /*29130*/  LDL.LU R14, [R1+0x610] ;  /* 0x00061000010e7983 */ /* 0x000ee20000300800 */
[----:B-----5:R-:W-:Y:S02]  /*29140*/  IMAD R4, R10, UR46, RZ ;  /* 0x0000002e0a047c24 */ /* 0x020fe4000f8e02ff */
[----:B------:R-:W-:Y:S01]  /*29150*/  @P2 IMAD.MOV.U32 R5, RZ, RZ, R58 ;  /* 0x000000ffff052224 */ /* 0x000fe200078e003a */
[----:B--2---:R-:W-:Y:S01]  /*29160*/  STL [R1+0x1cf8], R31 ;  /* 0x001cf81f01007387 */ /* 0x004fe20000100800 */
[C---:B0-----:R-:W-:Y:S01]  /*29170*/  SEL R3, R20.reuse, R60, !P3 ;  /* 0x0000003c14037207 */ /* 0x041fe20005800000 */
[----:B------:R-:W0:Y:S02]  /*29180*/  LDCU UR46, c[0x0][0x3b0] ;  /* 0x00007600ff2e77ac */ /* 0x000e240008000800 */
[----:B------:R-:W2:Y:S04]  /*29190*/  LDL.LU R57, [R1+0x5e8] ;  /* 0x0005e80001397983 */ /* 0x000ea80000300800 */
[----:B------:R-:W5:Y:S04]  /*291a0*/  LDL R59, [R1+0x1574] ;  /* 0x00157400013b7983 */ /* 0x000f680000100800 */
[----:B------:R0:W-:Y:S01]  /*291b0*/  STL [R1+0xccc], R4 ;  /* 0x000ccc0401007387 */ /* 0x0001e20000100800 */
[----:B---3--:R-:W-:Y:S01]  /*291c0*/  SEL R10, R20, R55, !P3 ;  /* 0x00000037140a7207 */ /* 0x008fe20005800000 */
[----:B------:R-:W-:Y:S01]  /*291d0*/  IMAD R3, R3, UR47, RZ ;  /* 0x0000002f03037c24 */ /* 0x000fe2000f8e02ff */
[----:B------:R-:W3:Y:S01]  /*291e0*/  LDCU UR47, c[0x0][0x3b0] ;  /* 0x00007600ff2f77ac */ /* 0x000ee20008000800 */
[----:B------:R-:W2:Y:S01]  /*291f0*/  LDL R60, [R1+0x1578] ;  /* 0x00157800013c7983 */ /* 0x000ea20000100800 */
[----:B0-----:R-:W-:-:S05]  /*29200*/  @P2 IMAD.MOV.U32 R4, RZ, RZ, R61 ;  /* 0x000000ffff042224 */ /* 0x001fca00078e003d */
[----:B------:R0:W2:Y:S04]  /*29210*/  @P2 LDG.E.U8 R30, desc[UR20][R4.64] ;  /* 0x00000014041e2981 */ /* 0x0000a8000c1e1100 */
[----:B------:R1:W-:Y:S04]  /*29220*/  STL [R1+0xcd4], R3 ;  /* 0x000cd40301007387 */ /* 0x0003e80000100800 */
[----:B------:R-:W3:Y:S01]  /*29230*/  LDL.LU R61, [R1+0x5e4] ;  /* 0x0005e400013d7983 */ /* 0x000ee20000300800 */
[----:B0-----:R-:W-:Y:S01]  /*29240*/  IMAD R4, R10, UR48, RZ ;  /* 0x000000300a047c24 */ /* 0x001fe2000f8e02ff */
[C---:B-1----:R-:W-:Y:S01]  /*29250*/  SEL R3, R20.reuse, R63, !P3 ;  /* 0x0000003f14037207 */ /* 0x042fe20005800000 */
[----:B------:R-:W-:Y:S01]  /*29260*/  @P2 IMAD.MOV.U32 R5, RZ, RZ, R56 ;  /* 0x000000ffff052224 */ /* 0x000fe200078e0038 */
[----:B--2---:R-:W-:Y:S01]  /*29270*/  STL [R1+0x1cfc], R30 ;  /* 0x001cfc1e01007387 */ /* 0x004fe20000100800 */
[----:B----4-:R-:W-:Y:S01]  /*29280*/  SEL R10, R20, R64, !P3 ;  /* 0x00000040140a7207 */ /* 0x010fe20005800000 */
[----:B------:R-:W0:Y:S02]  /*29290*/  LDCU UR48, c[0x0][0x3b0] ;  /* 0x00007600ff3077ac */ /* 0x000e240008000800 */
[----:B------:R-:W2:Y:S04]  /*292a0*/  LDL.LU R63, [R1+0x5e0] ;  /* 0x0005e000013f7983 */ /* 0x000ea80000300800 */
[----:B------:R1:W-:Y:S01]  /*292b0*/  STL [R1+0xcdc], R4 ;  /* 0x000cdc0401007387 */ /* 0x0003e20000100800 */
[----:B------:R-:W-:Y:S01]  /*292c0*/  IMAD R3, R3, UR49, RZ ;  /* 0x0000003103037c24 */ /* 0x000fe2000f8e02ff */
[----:B------:R-:W4:Y:S02]  /*292d0*/  LDCU UR49, c[0x0][0x3b0] ;  /* 0x00007600ff3177ac */ /* 0x000f240008000800 */
        /* <DEDUP_REMOVED lines=8> */
[----:B-----5:R-:W-:Y:S01]  /*29360*/  @P2 IMAD.MOV.U32 R5, RZ, RZ, R59 ;  /* 0x000000ffff052224 */ /* 0x020fe200078e003b */
[----:B------:R-:W-:Y:S01]  /*29370*/  SEL R10, R20, R57, !P3 ;  /* 0x00000039140a7207 */ /* 0x000fe20005800000 */
[----:B------:R-:W0:Y:S02]  /*29380*/  LDCU UR50, c[0x0][0x3b0] ;  /* 0x00007600ff3277ac */ /* 0x000e240008000800 */
[----:B------:R-:W-:Y:S01]  /*29390*/  IMAD R3, R3, UR51, RZ ;  /* 0x0000003303037c24 */ /* 0x000fe2000f8e02ff */
[----:B------:R-:W1:Y:S01]  /*293a0*/  LDCU UR51, c[0x0][0x3b0] ;  /* 0x00007600ff3377ac */ /* 0x000e620008000800 */
[----:B--2---:R-:W-:Y:S04]  /*293b0*/  STL [R1+0x1d00], R29 ;  /* 0x001d001d01007387 */ /* 0x004fe80000100800 */
[----:B------:R-:W2:Y:S04]  /*293c0*/  LDL.LU R14, [R1+0x5d8] ;  /* 0x0005d800010e7983 */ /* 0x000ea80000300800 */
[----:B------:R5:W-:Y:S02]  /*293d0*/  STL [R1+0xcec], R4 ;  /* 0x000cec0401007387 */ /* 0x000be40000100800 */
[----:B-----5:R-:W-:-:S05]  /*293e0*/  @P2 IMAD.MOV.U32 R4, RZ, RZ, R60 ;  /* 0x000000ffff042224 */ /* 0x020fca00078e003c */
[----:B------:R5:W2:Y:S04]  /*293f0*/  @P2 LDG.E.U8 R28, desc[UR20][R4.64] ;  /* 0x00000014041c2981 */ /* 0x000aa8000c1e1100 */
[----:B------:R3:W-:Y:S04]  /*29400*/  STL [R1+0xcf4], R3 ;  /* 0x000cf40301007387 */ /* 0x0007e80000100800 */
[----:B------:R-:W4:Y:S04]  /*29410*/  LDL R56, [R1+0x1594] ;  /* 0x0015940001387983 */ /* 0x000f280000100800 */
[----:B------:R-:W4:Y:S01]  /*29420*/  LDL R57, [R1+0x1598] ;  /* 0x0015980001397983 */ /* 0x000f220000100800 */
[----:B-----5:R-:W-:-:S03]  /*29430*/  IMAD R4, R10, UR52, RZ ;  /* 0x000000340a047c24 */ /* 0x020fc6000f8e02ff */
[----:B------:R-:W5:Y:S01]  /*29440*/  LDL.LU R59, [R1+0x5d4] ;  /* 0x0005d400013b7983 */ /* 0x000f620000300800 */
[----:B------:R-:W-:Y:S01]  /*29450*/  @P2 IMAD.MOV.U32 R5, RZ, RZ, R58 ;  /* 0x000000ffff052224 */ /* 0x000fe200078e003a */
[C---:B---3--:R-:W-:Y:S01]  /*29460*/  SEL R3, R20.reuse, R61, !P3 ;  /* 0x0000003d14037207 */ /* 0x048fe20005800000 */
[----:B------:R-:W3:Y:S01]  /*29470*/  LDCU UR52, c[0x0][0x3b0] ;  /* 0x00007600ff3477ac */ /* 0x000ee20008000800 */
[----:B------:R-:W-:Y:S01]  /*29480*/  SEL R10, R20, R63, !P3 ;  /* 0x0000003f140a7207 */ /* 0x000fe20005800000 */
[----:B--2---:R-:W-:Y:S04]  /*29490*/  STL [R1+0x1d04], R28 ;  /* 0x001d041c01007387 */ /* 0x004fe80000100800 */
[----:B------:R2:W-:Y:S04]  /*294a0*/  STL [R1+0xcfc], R4 ;  /* 0x000cfc0401007387 */ /* 0x0005e80000100800 */
[----:B------:R-:W3:Y:S04]  /*294b0*/  LDL.LU R60, [R1+0x490] ;  /* 0x00049000013c7983 */ /* 0x000ee80000300800 */
[----:B------:R-:W3:Y:S01]  /*294c0*/  LDL R61, [R1+0x15a4] ;  /* 0x0015a400013d7983 */ /* 0x000ee20000100800 */
[----:B--2---:R-:W-:-:S03]  /*294d0*/  @P2 IMAD.MOV.U32 R4, RZ, RZ, R64 ;  /* 0x000000ffff042224 */ /* 0x004fc600078e0040 */
[----:B------:R-:W2:Y:S04]  /*294e0*/  LDL R63, [R1+0x15a8] ;  /* 0x0015a800013f7983 */ /* 0x000ea80000100800 */
[----:B------:R4:W2:Y:S02]  /*294f0*/  @P2 LDG.E.U8 R27, desc[UR20][R4.64] ;  /* 0x00000014041b2981 */ /* 0x0008a4000c1e1100 */
[----:B----4-:R-:W-:Y:S02]  /*29500*/  @P2 IMAD.MOV.U32 R4, RZ, RZ, R57 ;  /* 0x000000ffff042224 */ /* 0x010fe400078e0039 */
[----:B------:R-:W-:-:S05]  /*29510*/  @P2 IMAD.MOV.U32 R5, RZ, RZ, R56 ;  /* 0x000000ffff052224 */ /* 0x000fca00078e0038 */
[----:B------:R-:W4:Y:S01]  /*29520*/  @P2 LDG.E.U8 R26, desc[UR20][R4.64] ;  /* 0x00000014041a2981 */ /* 0x000f22000c1e1100 */
[----:B------:R-:W-:Y:S02]  /*29530*/  IMAD R28, R3, UR53, RZ ;  /* 0x00000035031c7c24 */ /* 0x000fe4000f8e02ff */
[----:B------:R-:W-:Y:S01]  /*29540*/  IMAD R29, R10, UR54, RZ ;  /* 0x000000360a1d7c24 */ /* 0x000fe2000f8e02ff */
[C---:B------:R-:W-:Y:S01]  /*29550*/  SEL R3, R20.reuse, R65, !P3 ;  /* 0x0000004114037207 */ /* 0x040fe20005800000 */
[----:B------:R-:W0:Y:S01]  /*29560*/  LDCU UR54, c[0x0][0x3b0] ;  /* 0x00007600ff3677ac */ /* 0x000e220008000800 */
[----:B------:R-:W-:Y:S01]  /*29570*/  STL [R1+0x1d10], R28 ;  /* 0x001d101c01007387 */ /* 0x000fe20000100800 */
[C---:B------:R-:W-:Y:S02]  /*29580*/  SEL R10, R20.reuse, R14, !P3 ;  /* 0x0000000e140a7207 */ /* 0x040fe40005800000 */
[----:B------:R-:W-:Y:S01]  /*29590*/  IMAD R30, R3, UR55, RZ ;  /* 0x00000037031e7c24 */ /* 0x000fe2000f8e02ff */
[----:B-----5:R-:W-:Y:S01]  /*295a0*/  SEL R3, R20, R59, !P3 ;  /* 0x0000003b14037207 */ /* 0x020fe20005800000 */
[----:B------:R-:W5:Y:S01]  /*295b0*/  LDCU UR55, c[0x0][0x3b0] ;  /* 0x00007600ff3777ac */ /* 0x000f620008000800 */
[----:B------:R-:W-:-:S03]  /*295c0*/  IMAD R31, R10, UR56, RZ ;  /* 0x000000380a1f7c24 */ /* 0x000fc6000f8e02ff */
[----:B------:R-:W-:Y:S01]  /*295d0*/  IMAD R32, R3, UR57, RZ ;  /* 0x0000003903207c24 */ /* 0x000fe2000f8e02ff */
[----:B------:R-:W0:Y:S01]  /*295e0*/  LDCU UR56, c[0x0][0x3b0] ;  /* 0x00007600ff3877ac */ /* 0x000e220008000800 */
[----:B------:R-:W0:Y:S01]  /*295f0*/  LDCU UR53, c[0x0][0x3b0] ;  /* 0x00007600ff3577ac */ /* 0x000e220008000800 */
[----:B------:R-:W0:Y:S01]  /*29600*/  LDCU UR57, c[0x0][0x3b0] ;  /* 0x00007600ff3977ac */ /* 0x000e220008000800 */
[----:B--2---:R-:W-:Y:S04]  /*29610*/  STL [R1+0x1d08], R27 ;  /* 0x001d081b01007387 */ /* 0x004fe80000100800 */
[----:B------:R-:W2:Y:S04]  /*29620*/  LDL.LU R64, [R1+0x494] ;  /* 0x0004940001407983 */ /* 0x000ea80000300800 */
[----:B------:R-:W-:Y:S04]  /*29630*/  STL [R1+0x1d0c], R29 ;  /* 0x001d0c1d01007387 */ /* 0x000fe80000100800 */
[----:B------:R-:W2:Y:S04]  /*29640*/  LDL.LU R65, [R1+0x484] ;  /* 0x0004840001417983 */ /* 0x000ea80000300800 */
[----:B------:R-:W2:Y:S04]  /*29650*/  LDL R58, [R1+0x15b4] ;  /* 0x0015b400013a7983 */ /* 0x000ea80000100800 */
[----:B------:R-:W5:Y:S01]  /*29660*/  LDL R14, [R1+0x15b8] ;  /* 0x0015b800010e7983 */ /* 0x000f620000100800 */
[----:B---3--:R-:W-:-:S03]  /*29670*/  SEL R10, R20, R60, !P3 ;  /* 0x0000003c140a7207 */ /* 0x008fc60005800000 */
[----:B------:R3:W-:Y:S04]  /*29680*/  STL [R1+0x1d14], R30 ;  /* 0x001d141e01007387 */ /* 0x0007e80000100800 */
[----:B----4-:R-:W-:Y:S01]  /*29690*/  STL [R1+0x1d18], R26 ;  /* 0x001d181a01007387 */ /* 0x010fe20000100800 */
[----:B------:R-:W-:-:S03]  /*296a0*/  @P2 IMAD.MOV.U32 R4, RZ, RZ, R63 ;  /* 0x000000ffff042224 */ /* 0x000fc600078e003f */
[----:B------:R-:W4:Y:S01]  /*296b0*/  LDL.LU R59, [R1+0x488] ;  /* 0x00048800013b7983 */ /* 0x000f220000300800 */
[----:B------:R-:W-:-:S03]  /*296c0*/  @P2 IMAD.MOV.U32 R5, RZ, RZ, R61 ;  /* 0x000000ffff052224 */ /* 0x000fc600078e003d */
[----:B------:R-:W-:Y:S04]  /*296d0*/  STL [R1+0x1d1c], R31 ;  /* 0x001d1c1f01007387 */ /* 0x000fe80000100800 */
[----:B------:R-:W3:Y:S04]  /*296e0*/  LDL.LU R60, [R1+0x48c] ;  /* 0x00048c00013c7983 */ /* 0x000ee80000300800 */
[----:B------:R-:W-:Y:S04]  /*296f0*/  STL [R1+0x1d20], R32 ;  /* 0x001d202001007387 */ /* 0x000fe80000100800 */
[----:B------:R-:W3:Y:S04]  /*29700*/  LDL R61, [R1+0x5cc] ;  /* 0x0005cc00013d7983 */ /* 0x000ee80000100800 */
[----:B------:R-:W4:Y:S04]  /*29710*/  LDL R63, [R1+0x5d0] ;  /* 0x0005d000013f7983 */ /* 0x000f280000100800 */
[----:B------:R2:W4:Y:S02]  /*29720*/  @P2 LDG.E.U8 R25, desc[UR20][R4.64] ;  /* 0x0000001404192981 */ /* 0x000524000c1e1100 */
[----:B--2---:R-:W-:-:S02]  /*29730*/  @P2 IMAD.MOV.U32 R5, RZ, RZ, R58 ;  /* 0x000000ffff052224 */ /* 0x004fc400078e003a */
[----:B-----5:R-:W-:-:S05]  /*29740*/  @P2 IMAD.MOV.U32 R4, RZ, RZ, R14 ;  /* 0x000000ffff042224 */ /* 0x020fca00078e000e */
[----:B------:R3:W2:Y:S02]  /*29750*/  @P2 LDG.E.U8 R24, desc[UR20][R4.64] ;  /* 0x0000001404182981 */ /* 0x0006a4000c1e1100 */
[----:B---3--:R-:W-:Y:S02]  /*29760*/  @P2 IMAD.MOV.U32 R5, RZ, RZ, R61 ;  /* 0x000000ffff052224 */ /* 0x008fe400078e003d */
[----:B----4-:R-:W-:-:S05]  /*29770*/  @P2 IMAD.MOV.U32 R4, RZ, RZ, R63 ;  /* 0x000000ffff042224 */ /* 0x010fca00078e003f */
[----:B------:R-:W3:Y:S01]  /*29780*/  @P2 LDG.E.U8 R23, desc[UR20][R4.64] ;  /* 0x0000001404172981 */ /* 0x000ee2000c1e1100 */
[----:B------:R-:W-:Y:S01]  /*29790*/  SEL R3, R20, R64, !P3 ;  /* 0x0000004014037207 */ /* 0x000fe20005800000 */
[----:B------:R-:W-:Y:S02]  /*297a0*/  IMAD R33, R10, UR58, RZ ;  /* 0x0000003a0a217c24 */ /* 0x000fe4000f8e02ff */
[----:B------:R-:W-:Y:S02]  /*297b0*/  STL [R1+0x1d24], R25 ;  /* 0x001d241901007387 */ /* 0x000fe40000100800 */
[----:B------:R-:W-:Y:S01]  /*297c0*/  IMAD R34, R3, UR59, RZ ;  /* 0x0000003b03227c24 */ /* 0x000fe2000f8e02ff */
[C---:B------:R-:W-:Y:S01]  /*297d0*/  SEL R10, R20.reuse, R65, !P3 ;  /* 0x00000041140a7207 */ /* 0x040fe20005800000 */
[----:B------:R-:W4:Y:S01]  /*297e0*/  LDL.LU R64, [R1+0x480] ;  /* 0x0004800001407983 */ /* 0x000f220000300800 */
[----:B------:R-:W-:Y:S01]  /*297f0*/  SEL R3, R20, R59, !P3 ;  /* 0x0000003b14037207 */ /* 0x000fe20005800000 */
[----:B------:R-:W5:Y:S02]  /*29800*/  LDCU UR58, c[0x0][0x3b0] ;  /* 0x00007600ff3a77ac */ /* 0x000f640008000800 */
[----:B------:R-:W-:Y:S01]  /*29810*/  STL [R1+0x1d28], R33 ;  /* 0x001d282101007387 */ /* 0x000fe20000100800 */
[----:B------:R-:W0:Y:S03]  /*29820*/  LDCU UR59, c[0x0][0x3b0] ;  /* 0x00007600ff3b77ac */ /* 0x000e260008000800 */
[----:B------:R-:W5:Y:S01]  /*29830*/  LDL.LU R65, [R1+0x47c] ;  /* 0x00047c0001417983 */ /* 0x000f620000300800 */
[----:B------:R-:W-:-:S03]  /*29840*/  IMAD R35, R10, UR60, RZ ;  /* 0x0000003c0a237c24 */ /* 0x000fc6000f8e02ff */
[----:B------:R-:W-:Y:S01]  /*29850*/  STL [R1+0x1d2c], R34 ;  /* 0x001d2c2201007387 */ /* 0x000fe20000100800 */
[----:B------:R-:W-:Y:S01]  /*29860*/  IMAD R36, R3, UR61, RZ ;  /* 0x0000003d03247c24 */ /* 0x000fe2000f8e02ff */
[----:B------:R-:W-:Y:S01]  /*29870*/  SEL R10, R20, R60, !P3 ;  /* 0x0000003c140a7207 */ /* 0x000fe20005800000 */
[----:B------:R-:W0:Y:S01]  /*29880*/  LDCU UR61, c[0x0][0x3b0] ;  /* 0x00007600ff3d77ac */ /* 0x000e220008000800 */
[----:B------:R-:W5:Y:S01]  /*29890*/  LDL R55, [R1+0x62c] ;  /* 0x00062c0001377983 */ /* 0x000f620000100800 */
[----:B------:R-:W0:Y:S03]  /*298a0*/  LDCU UR60, c[0x0][0x3b0] ;  /* 0x00007600ff3c77ac */ /* 0x000e260008000800 */
[----:B------:R-:W5:Y:S04]  /*298b0*/  LDL R56, [R1+0x630] ;  /* 0x0006300001387983 */ /* 0x000f680000100800 */
[----:B------:R-:W5:Y:S04]  /*298c0*/  LDL.LU R14, [R1+0x474] ;  /* 0x00047400010e7983 */ /* 0x000f680000300800 */
[----:B--2---:R-:W-:Y:S04]  /*298d0*/  STL [R1+0x1d30], R24 ;  /* 0x001d301801007387 */ /* 0x004fe80000100800 */
[----:B------:R-:W2:Y:S04]  /*298e0*/  LDL.LU R57, [R1+0x478] ;  /* 0x0004780001397983 */ /* 0x000ea80000300800 */
[----:B------:R-:W-:Y:S04]  /*298f0*/  STL [R1+0x1d34], R35 ;  /* 0x001d342301007387 */ /* 0x000fe80000100800 */
[----:B------:R-:W2:Y:S04]  /*29900*/  LDL R58, [R1+0x11c4] ;  /* 0x0011c400013a7983 */ /* 0x000ea80000100800 */
[----:B------:R-:W2:Y:S04]  /*29910*/  LDL R59, [R1+0x11c8] ;  /* 0x0011c800013b7983 */ /* 0x000ea80000100800 */
[----:B------:R-:W-:Y:S04]  /*29920*/  STL [R1+0x1d38], R36 ;  /* 0x001d382401007387 */ /* 0x000fe80000100800 */
[----:B------:R-:W2:Y:S04]  /*29930*/  LDL.LU R60, [R1+0x46c] ;  /* 0x00046c00013c7983 */ /* 0x000ea80000300800 */
[----:B---3--:R-:W-:Y:S04]  /*29940*/  STL [R1+0x1d3c], R23 ;  /* 0x001d3c1701007387 */ /* 0x008fe80000100800 */
[----:B------:R-:W3:Y:S01]  /*29950*/  LDL.LU R61, [R1+0x468] ;  /* 0x00046800013d7983 */ /* 0x000ee20000300800 */
[----:B------:R-:W-:Y:S01]  /*29960*/  IMAD R37, R10, UR62, RZ ;  /* 0x0000003e0a257c24 */ /* 0x000fe2000f8e02ff */
[----:B------:R-:W0:Y:S01]  /*29970*/  LDCU UR62, c[0x0][0x3b0] ;  /* 0x00007600ff3e77ac */ /* 0x000e220008000800 */
[C---:B----4-:R-:W-:Y:S01]  /*29980*/  SEL R3, R20.reuse, R64, !P3 ;  /* 0x0000004014037207 */ /* 0x050fe20005800000 */
[----:B------:R-:W4:Y:S04]  /*29990*/  LDL R63, [R1+0x11dc] ;  /* 0x0011dc00013f7983 */ /* 0x000f280000100800 */
[----:B------:R-:W4:Y:S01]  /*299a0*/  LDL R64, [R1+0x11e0] ;  /* 0x0011e00001407983 */ /* 0x000f220000100800 */
[----:B------:R-:W-:Y:S01]  /*299b0*/  IMAD R38, R3, UR63, RZ ;  /* 0x0000003f03267c24 */ /* 0x000fe2000f8e02ff */
[----:B------:R-:W0:Y:S01]  /*299c0*/  LDCU UR63, c[0x0][0x3b0] ;  /* 0x00007600ff3f77ac */ /* 0x000e220008000800 */
[----:B-----5:R-:W-:Y:S01]  /*299d0*/  SEL R10, R20, R65, !P3 ;  /* 0x00000041140a7207 */ /* 0x020fe20005800000 */
[----:B------:R-:W-:Y:S04]  /*299e0*/  STL [R1+0x1d40], R37 ;  /* 0x001d402501007387 */ /* 0x000fe80000100800 */
[----:B------:R-:W5:Y:S01]  /*299f0*/  LDL.LU R65, [R1+0x460] ;  /* 0x0004600001417983 */ /* 0x000f620000300800 */
[----:B------:R-:W-:-:S02]  /*29a00*/  @P2 IMAD.MOV.U32 R5, RZ, RZ, R55 ;  /* 0x000000ffff052224 */ /* 0x000fc400078e0037 */
[----:B------:R-:W-:Y:S01]  /*29a10*/  @P2 IMAD.MOV.U32 R4, RZ, RZ, R56 ;  /* 0x000000ffff042224 */ /* 0x000fe200078e0038 */
[----:B------:R-:W-:Y:S01]  /*29a20*/  SEL R3, R20, R14, !P3 ;  /* 0x0000000e14037207 */ /* 0x000fe20005800000 */
[----:B------:R-:W-:Y:S01]  /*29a30*/  IMAD R39, R10, UR64, RZ ;  /* 0x000000400a277c24 */ /* 0x000fe2000f8e02ff */
[----:B------:R-:W5:Y:S01]  /*29a40*/  LDL.LU R14, [R1+0x42c] ;  /* 0x00042c00010e7983 */ /* 0x000f620000300800 */
[----:B------:R-:W0:Y:S03]  /*29a50*/  LDCU UR64, c[0x0][0x3b0] ;  /* 0x00007600ff4077ac */ /* 0x000e260008000800 */
[----:B------:R-:W5:Y:S04]  /*29a60*/  LDL R54, [R1+0x11f4] ;  /* 0x0011f40001367983 */ /* 0x000f680000100800 */
[----:B------:R-:W5:Y:S04]  /*29a70*/  LDL R55, [R1+0x11f8] ;  /* 0x0011f80001377983 */ /* 0x000f680000100800 */
[----:B------:R0:W5:Y:S04]  /*29a80*/  @P2 LDG.E.U8 R22, desc[UR20][R4.64] ;  /* 0x0000001404162981 */ /* 0x000168000c1e1100 */
[----:B------:R-:W5:Y:S01]  /*29a90*/  LDL.LU R56, [R1+0x430] ;  /* 0x0004300001387983 */ /* 0x000f620000300800 */
[----:B------:R-:W-:Y:S01]  /*29aa0*/  IMAD R40, R3, UR65, RZ ;  /* 0x0000004103287c24 */ /* 0x000fe2000f8e02ff */
[----:B------:R-:W0:Y:S01]  /*29ab0*/  LDCU UR65, c[0x0][0x3b0] ;  /* 0x00007600ff4177ac */ /* 0x000e220008000800 */
[----:B--2---:R-:W-:-:S02]  /*29ac0*/  SEL R10, R20, R57, !P3 ;  /* 0x00000039140a7207 */ /* 0x004fc40005800000 */
[----:B------:R-:W2:Y:S01]  /*29ad0*/  LDL.LU R57, [R1+0x434] ;  /* 0x0004340001397983 */ /* 0x000ea20000300800 */
[----:B0-----:R-:W-:-:S03]  /*29ae0*/  @P2 IMAD.MOV.U32 R5, RZ, RZ, R58 ;  /* 0x000000ffff052224 */ /* 0x001fc600078e003a */
[----:B------:R-:W2:Y:S01]  /*29af0*/  LDL R58, [R1+0x120c] ;  /* 0x00120c00013a7983 */ /* 0x000ea20000100800 */
[----:B------:R-:W-:-:S03]  /*29b00*/  @P2 IMAD.MOV.U32 R4, RZ, RZ, R59 ;  /* 0x000000ffff042224 */ /* 0x000fc600078e003b */
[----:B------:R-:W2:Y:S01]  /*29b10*/  LDL.LU R59, [R1+0x428] ;  /* 0x00042800013b7983 */ /* 0x000ea20000300800 */
[----:B------:R-:W-:Y:S01]  /*29b20*/  IMAD R41, R10, UR66, RZ ;  /* 0x000000420a297c24 */ /* 0x000fe2000f8e02ff */
[----:B------:R-:W0:Y:S02]  /*29b30*/  LDCU UR66, c[0x0][0x3b0] ;  /* 0x00007600ff4277ac */ /* 0x000e240008000800 */
[----:B------:R4:W2:Y:S01]  /*29b40*/  @P2 LDG.E.U8 R21, desc[UR20][R4.64] ;  /* 0x0000001404152981 */ /* 0x0008a2000c1e1100 */
[----:B------:R-:W-:-:S03]  /*29b50*/  SEL R3, R20, R60, !P3 ;  /* 0x0000003c14037207 */ /* 0x000fc60005800000 */
[----:B------:R-:W2:Y:S01]  /*29b60*/  LDL.LU R60, [R1+0x400] ;  /* 0x00040000013c7983 */ /* 0x000ea20000300800 */
[----:B---3--:R-:W-:-:S03]  /*29b70*/  SEL R10, R20, R61, !P3 ;  /* 0x0000003d140a7207 */ /* 0x008fc60005800000 */
[----:B------:R-:W3:Y:S01]  /*29b80*/  LDL.LU R61, [R1+0x408] ;  /* 0x00040800013d7983 */ /* 0x000ee20000300800 */
[----:B----4-:R-:W-:Y:S02]  /*29b90*/  @P2 IMAD.MOV.U32 R5, RZ, RZ, R63 ;  /* 0x000000ffff052224 */ /* 0x010fe400078e003f */
[----:B------:R-:W-:Y:S01]  /*29ba0*/  @P2 IMAD.MOV.U32 R4, RZ, RZ, R64 ;  /* 0x000000ffff042224 */ /* 0x000fe200078e0040 */
[----:B------:R-:W4:Y:S04]  /*29bb0*/  LDL.LU R63, [R1+0x3f4] ;  /* 0x0003f400013f7983 */ /* 0x000f280000300800 */
[----:B------:R0:W3:Y:S01]  /*29bc0*/  @P2 LDG.E.U8 R19, desc[UR20][R4.64] ;  /* 0x0000001404132981 */ /* 0x0000e2000c1e1100 */
[----:B------:R-:W-:Y:S01]  /*29bd0*/  IMAD R42, R3, UR67, RZ ;  /* 0x00000043032a7c24 */ /* 0x000fe2000f8e02ff */
[----:B------:R-:W0:Y:S01]  /*29be0*/  LDCU UR67, c[0x0][0x3b0] ;  /* 0x00007600ff4377ac */ /* 0x000e220008000800 */
[----:B------:R-:W-:Y:S01]  /*29bf0*/  IMAD R43, R10, UR68, RZ ;  /* 0x000000440a2b7c24 */ /* 0x000fe2000f8e02ff */
[----:B-----5:R-:W-:Y:S01]  /*29c00*/  SEL R3, R20, R65, !P3 ;  /* 0x0000004114037207 */ /* 0x020fe20005800000 */
[----:B------:R-:W5:Y:S01]  /*29c10*/  LDL.LU R64, [R1+0x694] ;  /* 0x0006940001407983 */ /* 0x000f620000300800 */
[----:B------:R-:W1:Y:S03]  /*29c20*/  LDCU UR68, c[0x0][0x3b0] ;  /* 0x00007600ff4477ac */ /* 0x000e660008000800 */
[----:B------:R-:W3:Y:S01]  /*29c30*/  LDL R65, [R1+0x165c] ;  /* 0x00165c0001417983 */ /* 0x000ee20000100800 */
[----:B0-----:R-:W-:-:S02]  /*29c40*/  @P2 IMAD.MOV.U32 R5, RZ, RZ, R54 ;  /* 0x000000ffff052224 */ /* 0x001fc400078e0036 */
[----:B------:R-:W-:Y:S01]  /*29c50*/  @P2 IMAD.MOV.U32 R4, RZ, RZ, R55 ;  /* 0x000000ffff042224 */ /* 0x000fe200078e0037 */
[----:B------:R-:W-:Y:S02]  /*29c60*/  SEL R10, R20, R14, !P3 ;  /* 0x0000000e140a7207 */ /* 0x000fe40005800000 */
[----:B------:R-:W4:Y:S04]  /*29c70*/  LDL R14, [R1+0x1660] ;  /* 0x00166000010e7983 */ /* 0x000f280000100800 */
[----:B------:R0:W4:Y:S02]  /*29c80*/  @P2 LDG.E.U8 R18, desc[UR20][R4.64] ;  /* 0x0000001404122981 */ /* 0x000124000c1e1100 */
[----:B0-----:R-:W-:Y:S02]  /*29c90*/  @P2 IMAD.MOV.U32 R4, RZ, RZ, R0 ;  /* 0x000000ffff042224 */ /* 0x001fe400078e0000 */
[----:B------:R-:W5:Y:S01]  /*29ca0*/  LDL.LU R0, [R1+0x1d4c] ;  /* 0x001d4c0001007983 */ /* 0x000f620000300800 */
[----:B------:R-:W-:Y:S01]  /*29cb0*/  IMAD R45, R10, UR70, RZ ;  /* 0x000000460a2d7c24 */ /* 0x000fe2000f8e02ff */
[----:B------:R-:W0:Y:S01]  /*29cc0*/  LDCU UR70, c[0x0][0x3b0] ;  /* 0x00007600ff4677ac */ /* 0x000e220008000800 */
[----:B------:R-:W-:Y:S01]  /*29cd0*/  IMAD R44, R3, UR69, RZ ;  /* 0x00000045032c7c24 */ /* 0x000fe2000f8e02ff */
[----:B------:R-:W-:Y:S01]  /*29ce0*/  SEL R3, R20, R56, !P3 ;  /* 0x0000003814037207 */ /* 0x000fe20005800000 */
[----:B------:R-:W0:Y:S04]  /*29cf0*/  LDCU UR69, c[0x0][0x3b0] ;  /* 0x00007600ff4577ac */ /* 0x000e280008000800 */
[----:B------:R-:W-:Y:S01]  /*29d00*/  IMAD R46, R3, UR71, RZ ;  /* 0x00000047032e7c24 */ /* 0x000fe2000f8e02ff */
[----:B------:R-:W0:Y:S01]  /*29d10*/  LDCU UR71, c[0x0][0x3b0] ;  /* 0x00007600ff4777ac */ /* 0x000e220008000800 */
[----:B--2---:R-:W-:-:S05]  /*29d20*/  @P2 IMAD.MOV.U32 R5, RZ, RZ, R58 ;  /* 0x000000ffff052224 */ /* 0x004fca00078e003a */
[----:B------:R2:W5:Y:S01]  /*29d30*/  @P2 LDG.E.U8 R17, desc[UR20][R4.64] ;  /* 0x0000001404112981 */ /* 0x000562000c1e1100 */
[C---:B------:R-:W-:Y:S01]  /*29d40*/  SEL R10, R20.reuse, R57, !P3 ;  /* 0x00000039140a7207 */ /* 0x040fe20005800000 */
[----:B--2---:R-:W-:Y:S02]  /*29d50*/  @P2 IMAD.MOV.U32 R5, RZ, RZ, R76 ;  /* 0x000000ffff052224 */ /* 0x004fe400078e004c */
[----:B------:R-:W-:Y:S01]  /*29d60*/  @P2 IMAD.MOV.U32 R4, RZ, RZ, R74 ;  /* 0x000000ffff042224 */ /* 0x000fe200078e004a */
        /* <DEDUP_REMOVED lines=8> */
[----:B------:R-:W2:Y:S01]  /*29df0*/  LDL.LU R28, [R1+0x20] ;  /* 0x00002000011c7983 */ /* 0x000ea20000300800 */
[----:B------:R-:W-:-:S03]  /*29e00*/  SEL R3, R20, R59, !P3 ;  /* 0x0000003b14037207 */ /* 0x000fc60005800000 */
[----:B------:R-:W2:Y:S01]  /*29e10*/  LDL.LU R59, [R1+0x1c] ;  /* 0x00001c00013b7983 */ /* 0x000ea20000300800 */
[----:B------:R-:W-:Y:S01]  /*29e20*/  IMAD R47, R10, UR72, RZ ;  /* 0x000000480a2f7c24 */ /* 0x000fe2000f8e02ff */
[C---:B------:R-:W-:Y:S01]  /*29e30*/  SEL R10, R20.reuse, R60, !P3 ;  /* 0x0000003c140a7207 */ /* 0x040fe20005800000 */
[----:B------:R-:W-:Y:S01]  /*29e40*/  IMAD R48, R3, UR73, RZ ;  /* 0x0000004903307c24 */ /* 0x000fe2000f8e02ff */
[----:B------:R-:W2:Y:S01]  /*29e50*/  LDL.LU R60, [R1+0x18] ;  /* 0x00001800013c7983 */ /* 0x000ea20000300800 */
[----:B---3--:R-:W-:Y:S01]  /*29e60*/  SEL R3, R20, R61, !P3 ;  /* 0x0000003d14037207 */ /* 0x008fe20005800000 */
[----:B------:R-:W3:Y:S02]  /*29e70*/  LDCU UR72, c[0x0][0x3b0] ;  /* 0x00007600ff4877ac */ /* 0x000ee40008000800 */
[----:B------:R-:W3:Y:S04]  /*29e80*/  LDL.LU R61, [R1+0x14] ;  /* 0x00001400013d7983 */ /* 0x000ee80000300800 */
[----:B------:R4:W3:Y:S01]  /*29e90*/  @P2 LDG.E.U8 R16, desc[UR20][R4.64] ;  /* 0x0000001404102981 */ /* 0x0008e2000c1e1100 */
[----:B------:R-:W-:Y:S01]  /*29ea0*/  IMAD R49, R10, UR74, RZ ;  /* 0x0000004a0a317c24 */ /* 0x000fe2000f8e02ff */
[----:B------:R-:W0:Y:S02]  /*29eb0*/  LDCU UR73, c[0x0][0x3b0] ;  /* 0x00007600ff4977ac */ /* 0x000e240008000800 */
[----:B------:R-:W3:Y:S01]  /*29ec0*/  LDL.LU R52, [R1+0x10] ;  /* 0x0000100001347983 */ /* 0x000ee20000300800 */
[----:B------:R-:W-:-:S02]  /*29ed0*/  IMAD R50, R3, UR75, RZ ;  /* 0x0000004b03327c24 */ /* 0x000fc4000f8e02ff */
[----:B----4-:R-:W-:Y:S01]  /*29ee0*/  @P0 IMAD.MOV.U32 R4, RZ, RZ, R14 ;  /* 0x000000ffff040224 */ /* 0x010fe200078e000e */
[----:B------:R-:W4:Y:S01]  /*29ef0*/  LDL.LU R53, [R1+0xc] ;  /* 0x00000c0001357983 */ /* 0x000f220000300800 */
[----:B------:R-:W-:Y:S01]  /*29f00*/  @P0 IMAD.MOV.U32 R5, RZ, RZ, R65 ;  /* 0x000000ffff050224 */ /* 0x000fe200078e0041 */
[C---:B-----5:R-:W-:Y:S01]  /*29f10*/  SEL R3, R20.reuse, R64, !P3 ;  /* 0x0000004014037207 */ /* 0x060fe20005800000 */
[----:B------:R-:W5:Y:S03]  /*29f20*/  LDCU UR74, c[0x0][0x3b0] ;  /* 0x00007600ff4a77ac */ /* 0x000f660008000800 */
[----:B------:R0:W3:Y:S01]  /*29f30*/  @P0 LDG.E.U8 R15, desc[UR20][R4.64] ;  /* 0x00000014040f0981 */ /* 0x0000e2000c1e1100 */
[----:B------:R-:W-:Y:S01]  /*29f40*/  SEL R10, R20, R63, !P3 ;  /* 0x0000003f140a7207 */ /* 0x000fe20005800000 */
[C---:B------:R-:W-:Y:S01]  /*29f50*/  VIADD R14, R0.reuse, 0x1d4 ;  /* 0x000001d4000e7836 */ /* 0x040fe20000000000 */
[----:B------:R-:W1:Y:S01]  /*29f60*/  LDCU UR75, c[0x0][0x3b0] ;  /* 0x00007600ff4b77ac */ /* 0x000e620008000800 */
[----:B------:R1:W-:Y:S01]  /*29f70*/  STL [R1+0x17ec], R0 ;  /* 0x0017ec0001007387 */ /* 0x0003e20000100800 */
[----:B------:R-:W-:-:S02]  /*29f80*/  VIADD R65, R0, 0x1d5 ;  /* 0x000001d500417836 */ /* 0x000fc40000000000 */
[----:B0-----:R-:W-:Y:S02]  /*29f90*/  IMAD R4, R3, UR5, RZ ;  /* 0x0000000503047c24 */ /* 0x001fe4000f8e02ff */
[C---:B------:R-:W-:Y:S02]  /*29fa0*/  VIADD R3, R0.reuse, 0x1d2 ;  /* 0x000001d200037836 */ /* 0x040fe40000000000 */
[----:B------:R-:W-:Y:S01]  /*29fb0*/  VIADD R5, R0, 0x1d3 ;  /* 0x000001d300057836 */ /* 0x000fe20000000000 */
[----:B------:R-:W-:-:S04]  /*29fc0*/  IADD3 R63, P0, PT, R4, R7, RZ ;  /* 0x00000007043f7210 */ /* 0x000fc80007f1e0ff */
[----:B------:R-:W-:Y:S01]  /*29fd0*/  LEA.HI.X.SX32 R64, R4, R6, 0x1, P0 ;  /* 0x0000000604407211 */ /* 0x000fe200000f0eff */
[----:B------:R-:W-:Y:S01]  /*29fe0*/  IMAD R51, R10, UR76, RZ ;  /* 0x0000004c0a337c24 */ /* 0x000fe2000f8e02ff */
[----:B------:R-:W0:Y:S01]  /*29ff0*/  LDCU UR76, c[0x0][0x3b0] ;  /* 0x00007600ff4c77ac */ /* 0x000e220008000800 */
[----:B--2---:R-:W-:Y:S02]  /*2a000*/  @!P6 IMAD.MOV R76, RZ, RZ, -R76 ;  /* 0x000000ffff4ce224 */ /* 0x004fe400078e0a4c */
[----:B------:R-:W-:-:S03]  /*2a010*/  @!P5 IMAD.MOV R74, RZ, RZ, -R74 ;  /* 0x000000ffff4ad224 */ /* 0x000fc600078e0a4a */
[----:B------:R-:W-:Y:S01]  /*2a020*/  STL [R1+0x17f0], R76 ;  /* 0x0017f04c01007387 */ /* 0x000fe20000100800 */
[----:B-1----:R-:W-:-:S03]  /*2a030*/  IADD3 R0, P6, PT, R57, R7, RZ ;  /* 0x0000000739007210 */ /* 0x002fc60007fde0ff */
[----:B------:R-:W-:Y:S04]  /*2a040*/  STL [R1+0x17f4], R74 ;  /* 0x0017f44a01007387 */ /* 0x000fe80000100800 */
[----:B------:R-:W2:Y:S04]  /*2a050*/  LDL.LU R55, [R1+0x8] ;  /* 0x0000080001377983 */ /* 0x000ea80000300800 */
[----:B------:R-:W-:Y:S04]  /*2a060*/  STL [R1+0x11b8], R63 ;  /* 0x0011b83f01007387 */ /* 0x000fe80000100800 */
[----:B------:R1:W-:Y:S04]  /*2a070*/  STL [R1+0x5d8], R0 ;  /* 0x0005d80001007387 */ /* 0x0003e80000100800 */
[----:B------:R-:W5:Y:S01]  /*2a080*/  LDL.LU R56, [R1+0x4] ;  /* 0x0000040001387983 */ /* 0x000f620000300800 */
[----:B-1----:R-:W-:-:S02]  /*2a090*/  IADD3 R0, P5, PT, R30, R7, RZ ;  /* 0x000000071e007210 */ /* 0x002fc40007fbe0ff */
[----:B------:R-:W-:-:S03]  /*2a0a0*/  LEA.HI.X.SX32 R4, R57, R6, 0x1, P6 ;  /* 0x0000000639047211 */ /* 0x000fc600030f0eff */
[----:B------:R1:W-:Y:S04]  /*2a0b0*/  STL [R1+0x5e0], R0 ;  /* 0x0005e00001007387 */ /* 0x0003e80000100800 */
[----:B------:R-:W5:Y:S01]  /*2a0c0*/  LDL.LU R57, [R1] ;  /* 0x0000000001397983 */ /* 0x000f620000300800 */
[----:B-1----:R-:W-:Y:S02]  /*2a0d0*/  IADD3 R0, P0, PT, R29, R7, RZ ;  /* 0x000000071d007210 */ /* 0x002fe40007f1e0ff */
[----:B------:R-:W-:-:S03]  /*2a0e0*/  LEA.HI.X.SX32 R10, R30, R6, 0x1, P5 ;  /* 0x000000061e0a7211 */ /* 0x000fc600028f0eff */
[----:B------:R1:W-:Y:S04]  /*2a0f0*/  STL [R1+0x5e8], R0 ;  /* 0x0005e80001007387 */ /* 0x0003e80000100800 */
[----:B------:R0:W-:Y:S01]  /*2a100*/  STL [R1+0x5d4], R4 ;  /* 0x0005d40401007387 */ /* 0x0001e20000100800 */
[----:B-1----:R-:W-:-:S03]  /*2a110*/  IADD3 R0, P6, PT, R54, R7, RZ ;  /* 0x0000000736007210 */ /* 0x002fc60007fde0ff */
[----:B------:R-:W-:Y:S04]  /*2a120*/  STL [R1+0x11b4], R64 ;  /* 0x0011b44001007387 */ /* 0x000fe80000100800 */
[----:B------:R1:W-:Y:S01]  /*2a130*/  STL [R1+0x610], R0 ;  /* 0x0006100001007387 */ /* 0x0003e20000100800 */
[----:B0-----:R-:W-:-:S03]  /*2a140*/  LEA.HI.X.SX32 R4, R29, R6, 0x1, P0 ;  /* 0x000000061d047211 */ /* 0x001fc600000f0eff */
[----:B------:R0:W-:Y:S01]  /*2a150*/  STL [R1+0x5dc], R10 ;  /* 0x0005dc0a01007387 */ /* 0x0001e20000100800 */
[-C--:B-1----:R-:W-:Y:S02]  /*2a160*/  IADD3 R0, P5, PT, R58, R7.reuse, RZ ;  /* 0x000000073a007210 */ /* 0x082fe40007fbe0ff */
[----:B0-----:R-:W-:-:S03]  /*2a170*/  IADD3 R10, P0, PT, R27, R7, RZ ;  /* 0x000000071b0a7210 */ /* 0x001fc60007f1e0ff */
[----:B------:R0:W-:Y:S04]  /*2a180*/  STL [R1+0x618], R0 ;  /* 0x0006180001007387 */ /* 0x0001e80000100800 */
[----:B------:R1:W-:Y:S04]  /*2a190*/  STL [R1+0x5e4], R4 ;  /* 0x0005e40401007387 */ /* 0x0003e80000100800 */
[----:B------:R-:W-:Y:S01]  /*2a1a0*/  STL [R1+0x638], R10 ;  /* 0x0006380a01007387 */ /* 0x000fe20000100800 */
[----:B0-----:R-:W-:-:S03]  /*2a1b0*/  LEA.HI.X.SX32 R0, R54, R6, 0x1, P6 ;  /* 0x0000000636007211 */ /* 0x001fc600030f0eff */
[----:B------:R-:W5:Y:S01]  /*2a1c0*/  LDL.LU R54, [R1+0x40] ;  /* 0x0000400001367983 */ /* 0x000f620000300800 */
[----:B-1----:R-:W-:-:S03]  /*2a1d0*/  IADD3 R4, P6, PT, R28, R7, RZ ;  /* 0x000000071c047210 */ /* 0x002fc60007fde0ff */
[----:B------:R0:W-:Y:S04]  /*2a1e0*/  STL [R1+0x60c], R0 ;  /* 0x00060c0001007387 */ /* 0x0001e80000100800 */
[----:B------:R1:W-:Y:S01]  /*2a1f0*/  STL [R1+0x640], R4 ;  /* 0x0006400401007387 */ /* 0x0003e20000100800 */
[----:B0-----:R-:W-:-:S03]  /*2a200*/  LEA.HI.X.SX32 R0, R58, R6, 0x1, P5 ;  /* 0x000000063a007211 */ /* 0x001fc600028f0eff */
[----:B------:R-:W5:Y:S01]  /*2a210*/  LDL.LU R58, [R1+0x44] ;  /* 0x00004400013a7983 */ /* 0x000f620000300800 */
[----:B-1----:R-:W-:-:S03]  /*2a220*/  IADD3 R4, P5, PT, R59, R7, RZ ;  /* 0x000000073b047210 */ /* 0x002fc60007fbe0ff */
[----:B------:R0:W-:Y:S01]  /*2a230*/  STL [R1+0x614], R0 ;  /* 0x0006140001007387 */ /* 0x0001e20000100800 */
[----:B------:R-:W-:-:S03]  /*2a240*/  LEA.HI.X.SX32 R10, R28, R6, 0x1, P6 ;  /* 0x000000061c0a7211 */ /* 0x000fc600030f0eff */
[----:B------:R1:W-:Y:S01]  /*2a250*/  STL [R1+0x648], R4 ;  /* 0x0006480401007387 */ /* 0x0003e20000100800 */
[----:B0-----:R-:W-:Y:S02]  /*2a260*/  LEA.HI.X.SX32 R0, R27, R6, 0x1, P0 ;  /* 0x000000061b007211 */ /* 0x001fe400000f0eff */
[----:B-1----:R-:W-:-:S03]  /*2a270*/  IADD3 R4, P0, PT, R60, R7, RZ ;  /* 0x000000073c047210 */ /* 0x002fc60007f1e0ff */
[----:B------:R3:W-:Y:S04]  /*2a280*/  STL [R1+0x634], R0 ;  /* 0x0006340001007387 */ /* 0x0007e80000100800 */
[----:B------:R0:W-:Y:S04]  /*2a290*/  STL [R1+0x650], R4 ;  /* 0x0006500401007387 */ /* 0x0001e80000100800 */
[----:B------:R-:W-:Y:S01]  /*2a2a0*/  STL [R1+0x63c], R10 ;  /* 0x00063c0a01007387 */ /* 0x000fe20000100800 */
[----:B---3--:R-:W-:Y:S02]  /*2a2b0*/  IADD3 R0, P6, PT, R61, R7, RZ ;  /* 0x000000073d007210 */ /* 0x008fe40007fde0ff */
[----:B0-----:R-:W-:-:S02]  /*2a2c0*/  LEA.HI.X.SX32 R4, R59, R6, 0x1, P5 ;  /* 0x000000063b047211 */ /* 0x001fc400028f0eff */
[----:B------:R-:W3:Y:S04]  /*2a2d0*/  LDL.LU R59, [R1+0x48] ;  /* 0x00004800013b7983 */ /* 0x000ee80000300800 */
[----:B------:R0:W-:Y:S04]  /*2a2e0*/  STL [R1+0x658], R0 ;  /* 0x0006580001007387 */ /* 0x0001e80000100800 */
[----:B------:R1:W-:Y:S01]  /*2a2f0*/  STL [R1+0x644], R4 ;  /* 0x0006440401007387 */ /* 0x0003e20000100800 */
[----:B0-----:R-:W-:Y:S02]  /*2a300*/  IADD3 R0, P5, PT, R52, R7, RZ ;  /* 0x0000000734007210 */ /* 0x001fe40007fbe0ff */
[----:B-1----:R-:W-:-:S02]  /*2a310*/  LEA.HI.X.SX32 R4, R60, R6, 0x1, P0 ;  /* 0x000000063c047211 */ /* 0x002fc400000f0eff */
[----:B------:R-:W3:Y:S04]  /*2a320*/  LDL.LU R60, [R1+0x4c] ;  /* 0x00004c00013c7983 */ /* 0x000ee80000300800 */
[----:B------:R4:W-:Y:S04]  /*2a330*/  STL [R1+0x668], R0 ;  /* 0x0006680001007387 */ /* 0x0009e80000100800 */
[----:B------:R0:W-:Y:S01]  /*2a340*/  STL [R1+0x64c], R4 ;  /* 0x00064c0401007387 */ /* 0x0001e20000100800 */
[----:B----4-:R-:W-:Y:S02]  /*2a350*/  IADD3 R0, P0, PT, R53, R7, RZ ;  /* 0x0000000735007210 */ /* 0x010fe40007f1e0ff */
[----:B0-----:R-:W-:-:S02]  /*2a360*/  LEA.HI.X.SX32 R4, R61, R6, 0x1, P6 ;  /* 0x000000063d047211 */ /* 0x001fc400030f0eff */
[----:B------:R-:W4:Y:S04]  /*2a370*/  LDL.LU R61, [R1+0x50] ;  /* 0x00005000013d7983 */ /* 0x000f280000300800 */
[----:B------:R-:W-:Y:S04]  /*2a380*/  STL [R1+0x670], R0 ;  /* 0x0006700001007387 */ /* 0x000fe80000100800 */
[----:B------:R0:W-:Y:S04]  /*2a390*/  STL [R1+0x654], R4 ;  /* 0x0006540401007387 */ /* 0x0001e80000100800 */
[----:B------:R-:W4:Y:S01]  /*2a3a0*/  LDL.LU R29, [R1+0x58] ;  /* 0x00005800011d7983 */ /* 0x000f220000300800 */
[----:B0-----:R-:W-:-:S02]  /*2a3b0*/  LEA.HI.X.SX32 R4, R52, R6, 0x1, P5 ;  /* 0x0000000634047211 */ /* 0x001fc400028f0eff */
[----:B--2---:R-:W-:-:S05]  /*2a3c0*/  IADD3 R0, P6, PT, R55, R7, RZ ;  /* 0x0000000737007210 */ /* 0x004fca0007fde0ff */
[----:B------:R5:W-:Y:S04]  /*2a3d0*/  STL [R1+0x678], R0 ;  /* 0x0006780001007387 */ /* 0x000be80000100800 */
[----:B------:R0:W-:Y:S04]  /*2a3e0*/  STL [R1+0x664], R4 ;  /* 0x0006640401007387 */ /* 0x0001e80000100800 */
[----:B------:R-:W2:Y:S01]  /*2a3f0*/  LDL.LU R27, [R1+0x5c] ;  /* 0x00005c00011b7983 */ /* 0x000ea20000300800 */
[----:B-----5:R-:W-:Y:S02]  /*2a400*/  IADD3 R0, P5, PT, R56, R7, RZ ;  /* 0x0000000738007210 */ /* 0x020fe40007fbe0ff */
[----:B0-----:R-:W-:-:S03]  /*2a410*/  LEA.HI.X.SX32 R4, R53, R6, 0x1, P0 ;  /* 0x0000000635047211 */ /* 0x001fc600000f0eff */
[----:B------:R0:W-:Y:S04]  /*2a420*/  STL [R1+0x680], R0 ;  /* 0x0006800001007387 */ /* 0x0001e80000100800 */
[----:B------:R1:W-:Y:S04]  /*2a430*/  STL [R1+0x66c], R4 ;  /* 0x00066c0401007387 */ /* 0x0003e80000100800 */
[----:B------:R-:W5:Y:S01]  /*2a440*/  LDL.LU R28, [R1+0x60] ;  /* 0x00006000011c7983 */ /* 0x000f620000300800 */
[----:B0-----:R-:W-:Y:S02]  /*2a450*/  IADD3 R0, P0, PT, R57, R7, RZ ;  /* 0x0000000739007210 */ /* 0x001fe40007f1e0ff */
[----:B-1----:R-:W-:-:S03]  /*2a460*/  LEA.HI.X.SX32 R4, R55, R6, 0x1, P6 ;  /* 0x0000000637047211 */ /* 0x002fc600030f0eff */
        /* <DEDUP_REMOVED lines=10> */
[----:B------:R-:W-:Y:S04]  /*2a510*/  STL [R1+0x698], R0 ;  /* 0x0006980001007387 */ /* 0x000fe80000100800 */
[----:B------:R0:W-:Y:S04]  /*2a520*/  STL [R1+0x684], R4 ;  /* 0x0006840401007387 */ /* 0x0001e80000100800 */
[----:B------:R-:W5:Y:S01]  /*2a530*/  LDL.LU R56, [R1+0x6c] ;  /* 0x00006c0001387983 */ /* 0x000f620000300800 */
[----:B0-----:R-:W-:Y:S02]  /*2a540*/  LEA.HI.X.SX32 R4, R93, R6, 0x1, P6 ;  /* 0x000000065d047211 */ /* 0x001fe400030f0eff */
[----:B------:R-:W-:-:S05]  /*2a550*/  IADD3 R0, P0, PT, R54, R7, RZ ;  /* 0x0000000736007210 */ /* 0x000fca0007f1e0ff */
        /* <DEDUP_REMOVED lines=14> */
[----:B---3--:R-:W-:-:S05]  /*2a640*/  IADD3 R0, P0, PT, R59, R7, RZ ;  /* 0x000000073b007210 */ /* 0x008fca0007f1e0ff */
[----:B------:R0:W-:Y:S04]  /*2a650*/  STL [R1+0x6b8], R0 ;  /* 0x0006b80001007387 */ /* 0x0001e80000100800 */
[----:B------:R1:W-:Y:S04]  /*2a660*/  STL [R1+0x6a4], R4 ;  /* 0x0006a40401007387 */ /* 0x0003e80000100800 */
[----:B------:R-:W3:Y:S01]  /*2a670*/  LDL.LU R58, [R1+0x7c] ;  /* 0x00007c00013a7983 */ /* 0x000ee20000300800 */
[----:B0-----:R-:W-:Y:S02]  /*2a680*/  IADD3 R0, P6, PT, R60, R7, RZ ;  /* 0x000000073c007210 */ /* 0x001fe40007fde0ff */
[----:B-1----:R-:W-:-:S03]  /*2a690*/  LEA.HI.X.SX32 R4, R89, R6, 0x1, P5 ;  /* 0x0000000659047211 */ /* 0x002fc600028f0eff */
[----:B------:R-:W-:Y:S04]  /*2a6a0*/  STL [R1+0x6c0], R0 ;  /* 0x0006c00001007387 */ /* 0x000fe80000100800 */
[----:B------:R0:W-:Y:S02]  /*2a6b0*/  STL [R1+0x6ac], R4 ;  /* 0x0006ac0401007387 */ /* 0x0001e40000100800 */
[----:B0-----:R-:W-:Y:S02]  /*2a6c0*/  LEA.HI.X.SX32 R4, R59, R6, 0x1, P0 ;  /* 0x000000063b047211 */ /* 0x001fe400000f0eff */
[-C--:B----4-:R-:W-:Y:S01]  /*2a6d0*/  IADD3 R0, P5, PT, R61, R7.reuse, RZ ;  /* 0x000000073d007210 */ /* 0x090fe20007fbe0ff */
[----:B------:R-:W4:Y:S04]  /*2a6e0*/  LDL.LU R59, [R1+0x80] ;  /* 0x00008000013b7983 */ /* 0x000f280000300800 */
[----:B------:R0:W-:Y:S04]  /*2a6f0*/  STL [R1+0x6c8], R0 ;  /* 0x0006c80001007387 */ /* 0x0001e80000100800 */
[----:B------:R1:W-:Y:S01]  /*2a700*/  STL [R1+0x6b4], R4 ;  /* 0x0006b40401007387 */ /* 0x0003e20000100800 */
[----:B0-----:R-:W-:-:S02]  /*2a710*/  IADD3 R0, P0, PT, R29, R7, RZ ;  /* 0x000000071d007210 */ /* 0x001fc40007f1e0ff */
[-C--:B-1----:R-:W-:Y:S02]  /*2a720*/  LEA.HI.X.SX32 R4, R60, R6.reuse, 0x1, P6 ;  /* 0x000000063c047211 */ /* 0x082fe400030f0eff */
[----:B------:R-:W4:Y:S04]  /*2a730*/  LDL.LU R60, [R1+0x84] ;  /* 0x00008400013c7983 */ /* 0x000f280000300800 */
[----:B------:R-:W-:Y:S04]  /*2a740*/  STL [R1+0x6d0], R0 ;  /* 0x0006d00001007387 */ /* 0x000fe80000100800 */
[----:B------:R0:W-:Y:S02]  /*2a750*/  STL [R1+0x6bc], R4 ;  /* 0x0006bc0401007387 */ /* 0x0001e40000100800 */
[----:B0-----:R-:W-:-:S02]  /*2a760*/  LEA.HI.X.SX32 R4, R61, R6, 0x1, P5 ;  /* 0x000000063d047211 */ /* 0x001fc400028f0eff */
[----:B------:R-:W4:Y:S01]  /*2a770*/  LDL.LU R61, [R1+0x88] ;  /* 0x00008800013d7983 */ /* 0x000f220000300800 */
[----:B--2---:R-:W-:-:S05]  /*2a780*/  IADD3 R0, P6, PT, R27, R7, RZ ;  /* 0x000000071b007210 */ /* 0x004fca0007fde0ff */
[----:B------:R5:W-:Y:S04]  /*2a790*/  STL [R1+0x6d8], R0 ;  /* 0x0006d80001007387 */ /* 0x000be80000100800 */
[----:B------:R0:W-:Y:S01]  /*2a7a0*/  STL [R1+0x6c4], R4 ;  /* 0x0006c40401007387 */ /* 0x0001e20000100800 */
[-C--:B-----5:R-:W-:Y:S02]  /*2a7b0*/  IADD3 R0, P5, PT, R28, R7.reuse, RZ ;  /* 0x000000071c007210 */ /* 0x0a0fe40007fbe0ff */
[----:B0-----:R-:W-:Y:S02]  /*2a7c0*/  LEA.HI.X.SX32 R4, R29, R6, 0x1, P0 ;  /* 0x000000061d047211 */ /* 0x001fe400000f0eff */
[----:B------:R-:W2:Y:S04]  /*2a7d0*/  LDL.LU R29, [R1+0x8c] ;  /* 0x00008c00011d7983 */ /* 0x000ea80000300800 */
[----:B------:R0:W-:Y:S04]  /*2a7e0*/  STL [R1+0x6e0], R0 ;  /* 0x0006e00001007387 */ /* 0x0001e80000100800 */
[----:B------:R1:W-:Y:S01]  /*2a7f0*/  STL [R1+0x6cc], R4 ;  /* 0x0006cc0401007387 */ /* 0x0003e20000100800 */
[----:B0-----:R-:W-:-:S02]  /*2a800*/  IADD3 R0, P0, PT, R53, R7, RZ ;  /* 0x0000000735007210 */ /* 0x001fc40007f1e0ff */
[----:B-1----:R-:W-:Y:S02]  /*2a810*/  LEA.HI.X.SX32 R4, R27, R6, 0x1, P6 ;  /* 0x000000061b047211 */ /* 0x002fe400030f0eff */
[----:B------:R-:W5:Y:S04]  /*2a820*/  LDL.LU R27, [R1+0x90] ;  /* 0x00009000011b7983 */ /* 0x000f680000300800 */
        /* <DEDUP_REMOVED lines=27> */
[----:B---3--:R-:W-:-:S02]  /*2a9e0*/  IADD3 R0, P0, PT, R58, R7, RZ ;  /* 0x000000073a007210 */ /* 0x008fc40007f1e0ff */
[----:B0-----:R-:W-:Y:S02]  /*2a9f0*/  LEA.HI.X.SX32 R4, R52, R6, 0x1, P6 ;  /* 0x0000000634047211 */ /* 0x001fe400030f0eff */
[----:B------:R-:W3:Y:S04]  /*2aa00*/  LDL.LU R52, [R1+0xa8] ;  /* 0x0000a80001347983 */ /* 0x000ee80000300800 */
[----:B------:R4:W-:Y:S04]  /*2aa10*/  STL [R1+0x718], R0 ;  /* 0x0007180001007387 */ /* 0x0009e80000100800 */
[----:B------:R0:W-:Y:S01]  /*2aa20*/  STL [R1+0x704], R4 ;  /* 0x0007040401007387 */ /* 0x0001e20000100800 */
[----:B----4-:R-:W-:-:S02]  /*2aa30*/  IADD3 R0, P6, PT, R59, R7, RZ ;  /* 0x000000073b007210 */ /* 0x010fc40007fde0ff */
[----:B0-----:R-:W-:Y:S02]  /*2aa40*/  LEA.HI.X.SX32 R4, R54, R6, 0x1, P5 ;  /* 0x0000000636047211 */ /* 0x001fe400028f0eff */
[----:B------:R-:W4:Y:S04]  /*2aa50*/  LDL.LU R54, [R1+0xac] ;  /* 0x0000ac0001367983 */ /* 0x000f280000300800 */
[----:B------:R0:W-:Y:S04]  /*2aa60*/  STL [R1+0x720], R0 ;  /* 0x0007200001007387 */ /* 0x0001e80000100800 */
[----:B------:R1:W-:Y:S01]  /*2aa70*/  STL [R1+0x70c], R4 ;  /* 0x00070c0401007387 */ /* 0x0003e20000100800 */
[----:B0-----:R-:W-:-:S02]  /*2aa80*/  IADD3 R0, P5, PT, R60, R7, RZ ;  /* 0x000000073c007210 */ /* 0x001fc40007fbe0ff */
[----:B-1----:R-:W-:Y:S02]  /*2aa90*/  LEA.HI.X.SX32 R4, R58, R6, 0x1, P0 ;  /* 0x000000063a047211 */ /* 0x002fe400000f0eff */
        /* <DEDUP_REMOVED lines=11> */
[----:B------:R-:W-:Y:S04]  /*2ab50*/  STL [R1+0x738], R0 ;  /* 0x0007380001007387 */ /* 0x000fe80000100800 */
[----:B------:R0:W-:Y:S02]  /*2ab60*/  STL [R1+0x724], R4 ;  /* 0x0007240401007387 */ /* 0x0001e40000100800 */
[----:B0-----:R-:W-:Y:S02]  /*2ab70*/  LEA.HI.X.SX32 R4, R61, R6, 0x1, P0 ;  /* 0x000000063d047211 */ /* 0x001fe400000f0eff */
[-C--:B-----5:R-:W-:Y:S01]  /*2ab80*/  IADD3 R0, P5, PT, R27, R7.reuse, RZ ;  /* 0x000000071b007210 */ /* 0x0a0fe20007fbe0ff */
        /* <DEDUP_REMOVED lines=42> */
[----:B------:R1:W-:Y:S04]  /*2ae30*/  STL [R1+0x76c], R4 ;  /* 0x00076c0401007387 */ /* 0x0003e80000100800 */
[----:B------:R-:W4:Y:S01]  /*2ae40*/  LDL.LU R30, [R1+0xe0] ;  /* 0x0000e000011e7983 */ /* 0x000f220000300800 */
[----:B0-----:R-:W-:-:S02]  /*2ae50*/  IADD3 R0, P5, PT, R59, R7, RZ ;  /* 0x000000073b007210 */ /* 0x001fc40007fbe0ff */
[----:B-1----:R-:W-:-:S03]  /*2ae60*/  LEA.HI.X.SX32 R4, R54, R6, 0x1, P0 ;  /* 0x0000000636047211 */ /* 0x002fc600000f0eff */
[----:B------:R-:W-:Y:S04]  /*2ae70*/  STL [R1+0x788], R0 ;  /* 0x0007880001007387 */ /* 0x000fe80000100800 */
[----:B------:R0:W-:Y:S04]  /*2ae80*/  STL [R1+0x774], R4 ;  /* 0x0007740401007387 */ /* 0x0001e80000100800 */
[----:B------:R-:W4:Y:S01]  /*2ae90*/  LDL.LU R54, [R1+0xe8] ;  /* 0x0000e80001367983 */ /* 0x000f220000300800 */
[----:B0-----:R-:W-:Y:S02]  /*2aea0*/  LEA.HI.X.SX32 R4, R58, R6, 0x1, P6 ;  /* 0x000000063a047211 */ /* 0x001fe400030f0eff */
[----:B------:R-:W-:-:S05]  /*2aeb0*/  IADD3 R0, P0, PT, R60, R7, RZ ;  /* 0x000000073c007210 */ /* 0x000fca0007f1e0ff */
[----:B------:R-:W-:Y:S04]  /*2aec0*/  STL [R1+0x790], R0 ;  /* 0x0007900001007387 */ /* 0x000fe80000100800 */
[----:B------:R0:W-:Y:S04]  /*2aed0*/  STL [R1+0x77c], R4 ;  /* 0x00077c0401007387 */ /* 0x0001e80000100800 */
[----:B------:R-:W4:Y:S01]  /*2aee0*/  LDL.LU R58, [R1+0xec] ;  /* 0x0000ec00013a7983 */ /* 0x000f220000300800 */
[----:B0-----:R-:W-:Y:S02]  /*2aef0*/  LEA.HI.X.SX32 R4, R59, R6, 0x1, P5 ;  /* 0x000000063b047211 */ /* 0x001fe400028f0eff */
[----:B--2---:R-:W-:-:S05]  /*2af00*/  IADD3 R0, P6, PT, R61, R7, RZ ;  /* 0x000000073d007210 */ /* 0x004fca0007fde0ff */
[----:B------:R-:W-:Y:S04]  /*2af10*/  STL [R1+0x798], R0 ;  /* 0x0007980001007387 */ /* 0x000fe80000100800 */
[----:B------:R0:W-:Y:S04]  /*2af20*/  STL [R1+0x784], R4 ;  /* 0x0007840401007387 */ /* 0x0001e80000100800 */
[----:B------:R-:W2:Y:S01]  /*2af30*/  LDL.LU R59, [R1+0xf8] ;  /* 0x0000f800013b7983 */ /* 0x000ea20000300800 */
[----:B0-----:R-:W-:Y:S02]  /*2af40*/  LEA.HI.X.SX32 R4, R60, R6, 0x1, P0 ;  /* 0x000000063c047211 */ /* 0x001fe400000f0eff */
[----:B-----5:R-:W-:-:S05]  /*2af50*/  IADD3 R0, P5, PT, R29, R7, RZ ;  /* 0x000000071d007210 */ /* 0x020fca0007fbe0ff */
        /* <DEDUP_REMOVED lines=11> */
[----:B------:R-:W5:Y:S04]  /*2b010*/  LDL.LU R29, [R1+0x104] ;  /* 0x00010400011d7983 */ /* 0x000f680000300800 */
[----:B------:R1:W-:Y:S01]  /*2b020*/  STL [R1+0x79c], R4 ;  /* 0x00079c0401007387 */ /* 0x0003e20000100800 */
        /* <DEDUP_REMOVED lines=10> */
[----:B---3--:R-:W-:Y:S02]  /*2b0d0*/  IADD3 R0, P6, PT, R56, R7, RZ ;  /* 0x0000000738007210 */ /* 0x008fe40007fde0ff */
[----:B0-----:R-:W-:-:S03]  /*2b0e0*/  LEA.HI.X.SX32 R4, R53, R6, 0x1, P5 ;  /* 0x0000000635047211 */ /* 0x001fc600028f0eff */
[----:B------:R4:W-:Y:S04]  /*2b0f0*/  STL [R1+0x7c8], R0 ;  /* 0x0007c80001007387 */ /* 0x0009e80000100800 */
[----:B------:R-:W3:Y:S04]  /*2b100*/  LDL.LU R53, [R1+0x110] ;  /* 0x0001100001357983 */ /* 0x000ee80000300800 */
[----:B------:R0:W-:Y:S01]  /*2b110*/  STL [R1+0x7b4], R4 ;  /* 0x0007b40401007387 */ /* 0x0001e20000100800 */
[----:B----4-:R-:W-:Y:S02]  /*2b120*/  IADD3 R0, P5, PT, R57, R7, RZ ;  /* 0x0000000739007210 */ /* 0x010fe40007fbe0ff */
[----:B0-----:R-:W-:-:S03]  /*2b130*/  LEA.HI.X.SX32 R4, R55, R6, 0x1, P0 ;  /* 0x0000000637047211 */ /* 0x001fc600000f0eff */
[----:B------:R0:W-:Y:S04]  /*2b140*/  STL [R1+0x7d0], R0 ;  /* 0x0007d00001007387 */ /* 0x0001e80000100800 */
[----:B------:R-:W4:Y:S04]  /*2b150*/  LDL.LU R55, [R1+0x114] ;  /* 0x0001140001377983 */ /* 0x000f280000300800 */
[----:B------:R1:W-:Y:S01]  /*2b160*/  STL [R1+0x7bc], R4 ;  /* 0x0007bc0401007387 */ /* 0x0003e20000100800 */
[----:B0-----:R-:W-:Y:S02]  /*2b170*/  IADD3 R0, P0, PT, R52, R7, RZ ;  /* 0x0000000734007210 */ /* 0x001fe40007f1e0ff */
[----:B-1----:R-:W-:-:S03]  /*2b180*/  LEA.HI.X.SX32 R4, R56, R6, 0x1, P6 ;  /* 0x0000000638047211 */ /* 0x002fc600030f0eff */
[----:B------:R0:W-:Y:S04]  /*2b190*/  STL [R1+0x7d8], R0 ;  /* 0x0007d80001007387 */ /* 0x0001e80000100800 */
[----:B------:R-:W4:Y:S01]  /*2b1a0*/  LDL.LU R56, [R1+0x118] ;  /* 0x0001180001387983 */ /* 0x000f220000300800 */
[----:B0-----:R-:W-:-:S03]  /*2b1b0*/  IADD3 R0, P6, PT, R30, R7, RZ ;  /* 0x000000071e007210 */ /* 0x001fc60007fde0ff */
[----:B------:R0:W-:Y:S04]  /*2b1c0*/  STL [R1+0x7c4], R4 ;  /* 0x0007c40401007387 */ /* 0x0001e80000100800 */
[----:B------:R1:W-:Y:S01]  /*2b1d0*/  STL [R1+0x7e0], R0 ;  /* 0x0007e00001007387 */ /* 0x0003e20000100800 */
[----:B0-----:R-:W-:-:S03]  /*2b1e0*/  LEA.HI.X.SX32 R4, R57, R6, 0x1, P5 ;  /* 0x0000000639047211 */ /* 0x001fc600028f0eff */
[----:B------:R-:W4:Y:S01]  /*2b1f0*/  LDL.LU R57, [R1+0x11c] ;  /* 0x00011c0001397983 */ /* 0x000f220000300800 */
[----:B-1----:R-:W-:-:S03]  /*2b200*/  IADD3 R0, P5, PT, R54, R7, RZ ;  /* 0x0000000736007210 */ /* 0x002fc60007fbe0ff */
[----:B------:R0:W-:Y:S01]  /*2b210*/  STL [R1+0x7cc], R4 ;  /* 0x0007cc0401007387 */ /* 0x0001e20000100800 */
[----:B------:R-:W-:-:S03]  /*2b220*/  LEA.HI.X.SX32 R10, R30, R6, 0x1, P6 ;  /* 0x000000061e0a7211 */ /* 0x000fc600030f0eff */
[----:B------:R1:W-:Y:S01]  /*2b230*/  STL [R1+0x7e8], R0 ;  /* 0x0007e80001007387 */ /* 0x0003e20000100800 */
[----:B0-----:R-:W-:-:S03]  /*2b240*/  LEA.HI.X.SX32 R4, R52, R6, 0x1, P0 ;  /* 0x0000000634047211 */ /* 0x001fc600000f0eff */
[----:B------:R-:W4:Y:S01]  /*2b250*/  LDL.LU R52, [R1+0x120] ;  /* 0x0001200001347983 */ /* 0x000f220000300800 */
[----:B-1----:R-:W-:-:S03]  /*2b260*/  IADD3 R0, P0, PT, R58, R7, RZ ;  /* 0x000000073a007210 */ /* 0x002fc60007f1e0ff */
[----:B------:R-:W-:Y:S04]  /*2b270*/  STL [R1+0x7d4], R4 ;  /* 0x0007d40401007387 */ /* 0x000fe80000100800 */
[----:B------:R0:W-:Y:S04]  /*2b280*/  STL [R1+0x7f0], R0 ;  /* 0x0007f00001007387 */ /* 0x0001e80000100800 */
[----:B------:R-:W-:Y:S01]  /*2b290*/  STL [R1+0x7dc], R10 ;  /* 0x0007dc0a01007387 */ /* 0x000fe20000100800 */
[----:B0-----:R-:W-:-:S03]  /*2b2a0*/  LEA.HI.X.SX32 R0, R54, R6, 0x1, P5 ;  /* 0x0000000636007211 */ /* 0x001fc600028f0eff */
[----:B------:R-:W4:Y:S01]  /*2b2b0*/  LDL.LU R54, [R1+0x124] ;  /* 0x0001240001367983 */ /* 0x000f220000300800 */
[----:B--2---:R-:W-:-:S05]  /*2b2c0*/  IADD3 R4, P6, PT, R59, R7, RZ ;  /* 0x000000073b047210 */ /* 0x004fca0007fde0ff */
[----:B------:R0:W-:Y:S04]  /*2b2d0*/  STL [R1+0x7f8], R4 ;  /* 0x0007f80401007387 */ /* 0x0001e80000100800 */
[----:B------:R1:W-:Y:S01]  /*2b2e0*/  STL [R1+0x7e4], R0 ;  /* 0x0007e40001007387 */ /* 0x0003e20000100800 */
[----:B0-----:R-:W-:Y:S02]  /*2b2f0*/  LEA.HI.X.SX32 R4, R58, R6, 0x1, P0 ;  /* 0x000000063a047211 */ /* 0x001fe400000f0eff */
[----:B-----5:R-:W-:-:S05]  /*2b300*/  IADD3 R10, P5, PT, R60, R7, RZ ;  /* 0x000000073c0a7210 */ /* 0x020fca0007fbe0ff */
[----:B------:R-:W-:Y:S04]  /*2b310*/  STL [R1+0x800], R10 ;  /* 0x0008000a01007387 */ /* 0x000fe80000100800 */
[----:B------:R-:W2:Y:S04]  /*2b320*/  LDL.LU R58, [R1+0x128] ;  /* 0x00012800013a7983 */ /* 0x000ea80000300800 */
[----:B------:R0:W-:Y:S01]  /*2b330*/  STL [R1+0x7ec], R4 ;  /* 0x0007ec0401007387 */ /* 0x0001e20000100800 */
[----:B-1----:R-:W-:Y:S02]  /*2b340*/  IADD3 R0, P0, PT, R61, R7, RZ ;  /* 0x000000073d007210 */ /* 0x002fe40007f1e0ff */
[----:B0-----:R-:W-:-:S03]  /*2b350*/  LEA.HI.X.SX32 R4, R59, R6, 0x1, P6 ;  /* 0x000000063b047211 */ /* 0x001fc600030f0eff */
[----:B------:R0:W-:Y:S04]  /*2b360*/  STL [R1+0x808], R0 ;  /* 0x0008080001007387 */ /* 0x0001e80000100800 */
[----:B------:R-:W5:Y:S01]  /*2b370*/  LDL.LU R59, [R1+0x12c] ;  /* 0x00012c00013b7983 */ /* 0x000f620000300800 */
[----:B0-----:R-:W-:-:S03]  /*2b380*/  IADD3 R0, P6, PT, R29, R7, RZ ;  /* 0x000000071d007210 */ /* 0x001fc60007fde0ff */
[----:B------:R0:W-:Y:S04]  /*2b390*/  STL [R1+0x7f4], R4 ;  /* 0x0007f40401007387 */ /* 0x0001e80000100800 */
[----:B------:R1:W-:Y:S01]  /*2b3a0*/  STL [R1+0x810], R0 ;  /* 0x0008100001007387 */ /* 0x0003e20000100800 */
        /* <DEDUP_REMOVED lines=8> */
[----:B------:R0:W-:Y:S04]  /*2b430*/  STL [R1+0x804], R4 ;  /* 0x0008040401007387 */ /* 0x0001e80000100800 */
[----:B------:R3:W-:Y:S01]  /*2b440*/  STL [R1+0x820], R0 ;  /* 0x0008200001007387 */ /* 0x0007e20000100800 */
[----:B------:R-:W-:-:S03]  /*2b450*/  LEA.HI.X.SX32 R10, R27, R6, 0x1, P5 ;  /* 0x000000061b0a7211 */ /* 0x000fc600028f0eff */
[----:B------:R-:W5:Y:S01]  /*2b460*/  LDL.LU R31, [R1+0x138] ;  /* 0x00013800011f7983 */ /* 0x000f620000300800 */
[----:B0-----:R-:W-:-:S05]  /*2b470*/  LEA.HI.X.SX32 R4, R29, R6, 0x1, P6 ;  /* 0x000000061d047211 */ /* 0x001fca00030f0eff */
[----:B------:R0:W-:Y:S01]  /*2b480*/  STL [R1+0x80c], R4 ;  /* 0x00080c0401007387 */ /* 0x0001e20000100800 */
[----:B---3--:R-:W-:-:S05]  /*2b490*/  IADD3 R0, P6, PT, R53, R7, RZ ;  /* 0x0000000735007210 */ /* 0x008fca0007fde0ff */
[----:B------:R4:W-:Y:S01]  /*2b4a0*/  STL [R1+0x828], R0 ;  /* 0x0008280001007387 */ /* 0x0009e20000100800 */
[----:B0-----:R-:W-:-:S03]  /*2b4b0*/  LEA.HI.X.SX32 R4, R28, R6, 0x1, P0 ;  /* 0x000000061c047211 */ /* 0x001fc600000f0eff */
[----:B------:R-:W-:Y:S04]  /*2b4c0*/  STL [R1+0x814], R10 ;  /* 0x0008140a01007387 */ /* 0x000fe80000100800 */
[----:B------:R-:W3:Y:S01]  /*2b4d0*/  LDL.LU R26, [R1+0x13c] ;  /* 0x00013c00011a7983 */ /* 0x000ee20000300800 */
[----:B----4-:R-:W-:-:S05]  /*2b4e0*/  IADD3 R0, P5, PT, R55, R7, RZ ;  /* 0x0000000737007210 */ /* 0x010fca0007fbe0ff */
[----:B------:R-:W-:Y:S04]  /*2b4f0*/  STL [R1+0x830], R0 ;  /* 0x0008300001007387 */ /* 0x000fe80000100800 */
[----:B------:R0:W-:Y:S04]  /*2b500*/  STL [R1+0x81c], R4 ;  /* 0x00081c0401007387 */ /* 0x0001e80000100800 */
[----:B------:R-:W4:Y:S01]  /*2b510*/  LDL.LU R30, [R1+0x140] ;  /* 0x00014000011e7983 */ /* 0x000f220000300800 */
[----:B0-----:R-:W-:Y:S02]  /*2b520*/  LEA.HI.X.SX32 R4, R53, R6, 0x1, P6 ;  /* 0x0000000635047211 */ /* 0x001fe400030f0eff */
[----:B------:R-:W-:-:S05]  /*2b530*/  IADD3 R0, P0, PT, R56, R7, RZ ;  /* 0x0000000738007210 */ /* 0x000fca0007f1e0ff */
[----:B------:R0:W-:Y:S04]  /*2b540*/  STL [R1+0x838], R0 ;  /* 0x0008380001007387 */ /* 0x0001e80000100800 */
[----:B------:R1:W-:Y:S04]  /*2b550*/  STL [R1+0x824], R4 ;  /* 0x0008240401007387 */ /* 0x0003e80000100800 */
[----:B------:R-:W4:Y:S01]  /*2b560*/  LDL.LU R29, [R1+0x144] ;  /* 0x00014400011d7983 */ /* 0x000f220000300800 */
[----:B0-----:R-:W-:Y:S02]  /*2b570*/  IADD3 R0, P6, PT, R57, R7, RZ ;  /* 0x0000000739007210 */ /* 0x001fe40007fde0ff */
[----:B-1----:R-:W-:-:S03]  /*2b580*/  LEA.HI.X.SX32 R4, R55, R6, 0x1, P5 ;  /* 0x0000000637047211 */ /* 0x002fc600028f0eff */
[----:B------:R0:W-:Y:S04]  /*2b590*/  STL [R1+0x840], R0 ;  /* 0x0008400001007387 */ /* 0x0001e80000100800 */
[----:B------:R1:W-:Y:S04]  /*2b5a0*/  STL [R1+0x82c], R4 ;  /* 0x00082c0401007387 */ /* 0x0003e80000100800 */
[----:B------:R-:W4:Y:S01]  /*2b5b0*/  LDL.LU R27, [R1+0x148] ;  /* 0x00014800011b7983 */ /* 0x000f220000300800 */
[----:B0-----:R-:W-:Y:S02]  /*2b5c0*/  IADD3 R0, P5, PT, R52, R7, RZ ;  /* 0x0000000734007210 */ /* 0x001fe40007fbe0ff */
[----:B-1----:R-:W-:-:S03]  /*2b5d0*/  LEA.HI.X.SX32 R4, R56, R6, 0x1, P0 ;  /* 0x0000000638047211 */ /* 0x002fc600000f0eff */
[----:B------:R0:W-:Y:S04]  /*2b5e0*/  STL [R1+0x848], R0 ;  /* 0x0008480001007387 */ /* 0x0001e80000100800 */
[----:B------:R-:W4:Y:S04]  /*2b5f0*/  LDL.LU R53, [R1+0x14c] ;  /* 0x00014c0001357983 */ /* 0x000f280000300800 */
[----:B------:R1:W-:Y:S04]  /*2b600*/  STL [R1+0x834], R4 ;  /* 0x0008340401007387 */ /* 0x0003e80000100800 */
[----:B------:R-:W4:Y:S01]  /*2b610*/  LDL.LU R55, [R1+0x150] ;  /* 0x0001500001377983 */ /* 0x000f220000300800 */
[----:B0-----:R-:W-:-:S05]  /*2b620*/  IADD3 R0, P0, PT, R54, R7, RZ ;  /* 0x0000000736007210 */ /* 0x001fca0007f1e0ff */
[----:B------:R-:W-:Y:S04]  /*2b630*/  STL [R1+0x850], R0 ;  /* 0x0008500001007387 */ /* 0x000fe80000100800 */
[----:B------:R-:W4:Y:S01]  /*2b640*/  LDL.LU R56, [R1+0x154] ;  /* 0x0001540001387983 */ /* 0x000f220000300800 */
[----:B-1----:R-:W-:-:S05]  /*2b650*/  LEA.HI.X.SX32 R4, R57, R6, 0x1, P6 ;  /* 0x0000000639047211 */ /* 0x002fca00030f0eff */
[----:B------:R0:W-:Y:S04]  /*2b660*/  STL [R1+0x83c], R4 ;  /* 0x00083c0401007387 */ /* 0x0001e80000100800 */
[----:B------:R-:W4:Y:S01]  /*2b670*/  LDL.LU R57, [R1+0x158] ;  /* 0x0001580001397983 */ /* 0x000f220000300800 */
[----:B0-----:R-:W-:Y:S02]  /*2b680*/  LEA.HI.X.SX32 R4, R52, R6, 0x1, P5 ;  /* 0x0000000634047211 */ /* 0x001fe400028f0eff */
[----:B--2---:R-:W-:-:S05]  /*2b690*/  IADD3 R0, P6, PT, R58, R7, RZ ;  /* 0x000000073a007210 */ /* 0x004fca0007fde0ff */
[----:B------:R5:W-:Y:S04]  /*2b6a0*/  STL [R1+0x858], R0 ;  /* 0x0008580001007387 */ /* 0x000be80000100800 */
[----:B------:R-:W2:Y:S04]  /*2b6b0*/  LDL.LU R28, [R1+0x15c] ;  /* 0x00015c00011c7983 */ /* 0x000ea80000300800 */
[----:B------:R0:W-:Y:S01]  /*2b6c0*/  STL [R1+0x844], R4 ;  /* 0x0008440401007387 */ /* 0x0001e20000100800 */
[----:B-----5:R-:W-:Y:S02]  /*2b6d0*/  IADD3 R0, P5, PT, R59, R7, RZ ;  /* 0x000000073b007210 */ /* 0x020fe40007fbe0ff */
[----:B0-----:R-:W-:-:S03]  /*2b6e0*/  LEA.HI.X.SX32 R4, R54, R6, 0x1, P0 ;  /* 0x0000000636047211 */ /* 0x001fc600000f0eff */
        /* <DEDUP_REMOVED lines=13> */
[----:B0-----:R-:W-:-:S05]  /*2b7c0*/  IADD3 R0, P5, PT, R31, R7, RZ ;  /* 0x000000071f007210 */ /* 0x001fca0007fbe0ff */
[----:B------:R-:W-:Y:S01]  /*2b7d0*/  STL [R1+0x878], R0 ;  /* 0x0008780001007387 */ /* 0x000fe20000100800 */
[----:B-1----:R-:W-:-:S03]  /*2b7e0*/  LEA.HI.X.SX32 R4, R60, R6, 0x1, P0 ;  /* 0x000000063c047211 */ /* 0x002fc600000f0eff */
[----:B------:R-:W5:Y:S04]  /*2b7f0*/  LDL.LU R60, [R1+0x16c] ;  /* 0x00016c00013c7983 */ /* 0x000f680000300800 */
[----:B------:R0:W-:Y:S04]  /*2b800*/  STL [R1+0x864], R4 ;  /* 0x0008640401007387 */ /* 0x0001e80000100800 */
[----:B------:R-:W5:Y:S01]  /*2b810*/  LDL.LU R58, [R1+0x170] ;  /* 0x00017000013a7983 */ /* 0x000f620000300800 */
[----:B0-----:R-:W-:Y:S02]  /*2b820*/  LEA.HI.X.SX32 R4, R61, R6, 0x1, P6 ;  /* 0x000000063d047211 */ /* 0x001fe400030f0eff */
[----:B---3--:R-:W-:-:S02]  /*2b830*/  IADD3 R0, P0, PT, R26, R7, RZ ;  /* 0x000000071a007210 */ /* 0x008fc40007f1e0ff */
[----:B------:R-:W-:-:S03]  /*2b840*/  LEA.HI.X.SX32 R10, R31, R6, 0x1, P5 ;  /* 0x000000061f0a7211 */ /* 0x000fc600028f0eff */
[----:B------:R4:W-:Y:S04]  /*2b850*/  STL [R1+0x880], R0 ;  /* 0x0008800001007387 */ /* 0x0009e80000100800 */
[----:B------:R-:W-:Y:S04]  /*2b860*/  STL [R1+0x86c], R4 ;  /* 0x00086c0401007387 */ /* 0x000fe80000100800 */
[----:B------:R-:W3:Y:S01]  /*2b870*/  LDL.LU R61, [R1+0x174] ;  /* 0x00017400013d7983 */ /* 0x000ee20000300800 */
[----:B----4-:R-:W-:-:S05]  /*2b880*/  IADD3 R0, P6, PT, R30, R7, RZ ;  /* 0x000000071e007210 */ /* 0x010fca0007fde0ff */
[----:B------:R0:W-:Y:S04]  /*2b890*/  STL [R1+0x888], R0 ;  /* 0x0008880001007387 */ /* 0x0001e80000100800 */
[----:B------:R1:W-:Y:S01]  /*2b8a0*/  STL [R1+0x874], R10 ;  /* 0x0008740a01007387 */ /* 0x0003e20000100800 */
[----:B0-----:R-:W-:Y:S02]  /*2b8b0*/  LEA.HI.X.SX32 R0, R26, R6, 0x1, P0 ;  /* 0x000000061a007211 */ /* 0x001fe400000f0eff */
[----:B------:R-:W-:-:S05]  /*2b8c0*/  IADD3 R4, P5, PT, R29, R7, RZ ;  /* 0x000000071d047210 */ /* 0x000fca0007fbe0ff */
[----:B------:R0:W-:Y:S04]  /*2b8d0*/  STL [R1+0x890], R4 ;  /* 0x0008900401007387 */ /* 0x0001e80000100800 */
[----:B------:R4:W-:Y:S01]  /*2b8e0*/  STL [R1+0x87c], R0 ;  /* 0x00087c0001007387 */ /* 0x0009e20000100800 */
[----:B-1----:R-:W-:Y:S02]  /*2b8f0*/  IADD3 R10, P0, PT, R27, R7, RZ ;  /* 0x000000071b0a7210 */ /* 0x002fe40007f1e0ff */
[----:B0-----:R-:W-:-:S03]  /*2b900*/  LEA.HI.X.SX32 R4, R30, R6, 0x1, P6 ;  /* 0x000000061e047211 */ /* 0x001fc600030f0eff */
[----:B------:R0:W-:Y:S01]  /*2b910*/  STL [R1+0x898], R10 ;  /* 0x0008980a01007387 */ /* 0x0001e20000100800 */
[-C--:B----4-:R-:W-:Y:S02]  /*2b920*/  IADD3 R0, P6, PT, R53, R7.reuse, RZ ;  /* 0x0000000735007210 */ /* 0x090fe40007fde0ff */
[----:B0-----:R-:W-:Y:S01]  /*2b930*/  LEA.HI.X.SX32 R10, R29, R6, 0x1, P5 ;  /* 0x000000061d0a7211 */ /* 0x001fe200028f0eff */
[----:B------:R0:W-:Y:S04]  /*2b940*/  STL [R1+0x884], R4 ;  /* 0x0008840401007387 */ /* 0x0001e80000100800 */
[----:B------:R1:W-:Y:S04]  /*2b950*/  STL [R1+0x8a0], R0 ;  /* 0x0008a00001007387 */ /* 0x0003e80000100800 */
[----:B------:R4:W-:Y:S01]  /*2b960*/  STL [R1+0x88c], R10 ;  /* 0x00088c0a01007387 */ /* 0x0009e20000100800 */
[----:B0-----:R-:W-:-:S02]  /*2b970*/  IADD3 R4, P5, PT, R55, R7, RZ ;  /* 0x0000000737047210 */ /* 0x001fc40007fbe0ff */
[----:B-1----:R-:W-:-:S03]  /*2b980*/  LEA.HI.X.SX32 R0, R27, R6, 0x1, P0 ;  /* 0x000000061b007211 */ /* 0x002fc600000f0eff */
[----:B------:R0:W-:Y:S01]  /*2b990*/  STL [R1+0x8a8], R4 ;  /* 0x0008a80401007387 */ /* 0x0001e20000100800 */
[----:B----4-:R-:W-:-:S03]  /*2b9a0*/  IADD3 R10, P0, PT, R56, R7, RZ ;  /* 0x00000007380a7210 */ /* 0x010fc60007f1e0ff */
[----:B------:R1:W-:Y:S04]  /*2b9b0*/  STL [R1+0x894], R0 ;  /* 0x0008940001007387 */ /* 0x0003e80000100800 */
[----:B------:R4:W-:Y:S01]  /*2b9c0*/  STL [R1+0x8b0], R10 ;  /* 0x0008b00a01007387 */ /* 0x0009e20000100800 */
[----:B0-----:R-:W-:-:S03]  /*2b9d0*/  LEA.HI.X.SX32 R4, R53, R6, 0x1, P6 ;  /* 0x0000000635047211 */ /* 0x001fc600030f0eff */
[----:B------:R-:W3:Y:S01]  /*2b9e0*/  LDL.LU R53, [R1+0x178] ;  /* 0x0001780001357983 */ /* 0x000ee20000300800 */
[----:B-1----:R-:W-:-:S03]  /*2b9f0*/  IADD3 R0, P6, PT, R57, R7, RZ ;  /* 0x0000000739007210 */ /* 0x002fc60007fde0ff */
[----:B------:R0:W-:Y:S01]  /*2ba00*/  STL [R1+0x89c], R4 ;  /* 0x00089c0401007387 */ /* 0x0001e20000100800 */
[----:B----4-:R-:W-:-:S03]  /*2ba10*/  LEA.HI.X.SX32 R10, R55, R6, 0x1, P5 ;  /* 0x00000006370a7211 */ /* 0x010fc600028f0eff */
[----:B------:R2:W-:Y:S04]  /*2ba20*/  STL [R1+0x8b8], R0 ;  /* 0x0008b80001007387 */ /* 0x0005e80000100800 */
[----:B------:R-:W-:Y:S01]  /*2ba30*/  STL [R1+0x8a4], R10 ;  /* 0x0008a40a01007387 */ /* 0x000fe20000100800 */
[----:B0-----:R-:W-:-:S03]  /*2ba40*/  LEA.HI.X.SX32 R4, R56, R6, 0x1, P0 ;  /* 0x0000000638047211 */ /* 0x001fc600000f0eff */
[----:B------:R-:W4:Y:S01]  /*2ba50*/  LDL.LU R55, [R1+0x188] ;  /* 0x0001880001377983 */ /* 0x000f220000300800 */
[----:B--2---:R-:W-:-:S05]  /*2ba60*/  IADD3 R0, P5, PT, R28, R7, RZ ;  /* 0x000000071c007210 */ /* 0x004fca0007fbe0ff */
[----:B------:R5:W-:Y:S04]  /*2ba70*/  STL [R1+0x8c0], R0 ;  /* 0x0008c00001007387 */ /* 0x000be80000100800 */
[----:B------:R0:W-:Y:S04]  /*2ba80*/  STL [R1+0x8ac], R4 ;  /* 0x0008ac0401007387 */ /* 0x0001e80000100800 */
[----:B------:R-:W2:Y:S01]  /*2ba90*/  LDL.LU R56, [R1+0x184] ;  /* 0x0001840001387983 */ /* 0x000ea20000300800 */
[----:B-----5:R-:W-:Y:S02]  /*2baa0*/  IADD3 R0, P0, PT, R52, R7, RZ ;  /* 0x0000000734007210 */ /* 0x020fe40007f1e0ff */
[----:B0-----:R-:W-:-:S03]  /*2bab0*/  LEA.HI.X.SX32 R4, R57, R6, 0x1, P6 ;  /* 0x0000000639047211 */ /* 0x001fc600030f0eff */
[----:B------:R0:W-:Y:S04]  /*2bac0*/  STL [R1+0x8c8], R0 ;  /* 0x0008c80001007387 */ /* 0x0001e80000100800 */
[----:B------:R1:W-:Y:S01]  /*2bad0*/  STL [R1+0x8b4], R4 ;  /* 0x0008b40401007387 */ /* 0x0003e20000100800 */
[----:B------:R-:W-:-:S03]  /*2bae0*/  LEA.HI.X.SX32 R10, R52, R6, 0x1, P0 ;  /* 0x00000006340a7211 */ /* 0x000fc600000f0eff */
[----:B------:R-:W5:Y:S01]  /*2baf0*/  LDL.LU R57, [R1+0x198] ;  /* 0x0001980001397983 */ /* 0x000f620000300800 */
[----:B0-----:R-:W-:Y:S02]  /*2bb00*/  IADD3 R0, P6, PT, R54, R7, RZ ;  /* 0x0000000736007210 */ /* 0x001fe40007fde0ff */
[----:B-1----:R-:W-:-:S03]  /*2bb10*/  LEA.HI.X.SX32 R4, R28, R6, 0x1, P5 ;  /* 0x000000061c047211 */ /* 0x002fc600028f0eff */
[----:B------:R0:W-:Y:S04]  /*2bb20*/  STL [R1+0x8d0], R0 ;  /* 0x0008d00001007387 */ /* 0x0001e80000100800 */
[----:B------:R-:W-:Y:S01]  /*2bb30*/  STL [R1+0x8bc], R4 ;  /* 0x0008bc0401007387 */ /* 0x000fe20000100800 */
[----:B0-----:R-:W-:-:S05]  /*2bb40*/  IADD3 R0, P5, PT, R59, R7, RZ ;  /* 0x000000073b007210 */ /* 0x001fca0007fbe0ff */
[----:B------:R0:W-:Y:S04]  /*2bb50*/  STL [R1+0x8d8], R0 ;  /* 0x0008d80001007387 */ /* 0x0001e80000100800 */
[----:B------:R1:W-:Y:S04]  /*2bb60*/  STL [R1+0x8c4], R10 ;  /* 0x0008c40a01007387 */ /* 0x0003e80000100800 */
[----:B------:R-:W5:Y:S01]  /*2bb70*/  LDL.LU R30, [R1+0x3c] ;  /* 0x00003c00011e7983 */ /* 0x000f620000300800 */
[----:B0-----:R-:W-:Y:S02]  /*2bb80*/  LEA.HI.X.SX32 R0, R54, R6, 0x1, P6 ;  /* 0x0000000636007211 */ /* 0x001fe400030f0eff */
[----:B------:R-:W-:-:S05]  /*2bb90*/  IADD3 R4, P0, PT, R60, R7, RZ ;  /* 0x000000073c047210 */ /* 0x000fca0007f1e0ff */
[----:B------:R-:W-:Y:S01]  /*2bba0*/  STL [R1+0x8e0], R4 ;  /* 0x0008e00401007387 */ /* 0x000fe20000100800 */
[----:B-1----:R-:W-:-:S03]  /*2bbb0*/  IADD3 R10, P6, PT, R58, R7, RZ ;  /* 0x000000073a0a7210 */ /* 0x002fc60007fde0ff */
[----:B------:R0:W-:Y:S04]  /*2bbc0*/  STL [R1+0x8cc], R0 ;  /* 0x0008cc0001007387 */ /* 0x0001e80000100800 */
[----:B------:R-:W-:Y:S01]  /*2bbd0*/  STL [R1+0x8e8], R10 ;  /* 0x0008e80a01007387 */ /* 0x000fe20000100800 */
[----:B0-----:R-:W-:-:S03]  /*2bbe0*/  LEA.HI.X.SX32 R0, R59, R6, 0x1, P5 ;  /* 0x000000063b007211 */ /* 0x001fc600028f0eff */
[----:B------:R-:W5:Y:S04]  /*2bbf0*/  LDL.LU R59, [R1+0x190] ;  /* 0x00019000013b7983 */ /* 0x000f680000300800 */
[----:B------:R0:W-:Y:S01]  /*2bc00*/  STL [R1+0x8d4], R0 ;  /* 0x0008d40001007387 */ /* 0x0001e20000100800 */
[----:B---3--:R-:W-:-:S05]  /*2bc10*/  IADD3 R4, P5, PT, R61, R7, RZ ;  /* 0x000000073d047210 */ /* 0x008fca0007fbe0ff */
[----:B------:R1:W-:Y:S01]  /*2bc20*/  STL [R1+0x8f0], R4 ;  /* 0x0008f00401007387 */ /* 0x0003e20000100800 */
[----:B0-----:R-:W-:-:S03]  /*2bc30*/  LEA.HI.X.SX32 R0, R60, R6, 0x1, P0 ;  /* 0x000000063c007211 */ /* 0x001fc600000f0eff */
[----:B------:R-:W3:Y:S01]  /*2bc40*/  LDL.LU R60, [R1+0x18c] ;  /* 0x00018c00013c7983 */ /* 0x000ee20000300800 */
[----:B-1----:R-:W-:-:S03]  /*2bc50*/  IADD3 R4, P0, PT, R13, R7, RZ ;  /* 0x000000070d047210 */ /* 0x002fc60007f1e0ff */
[----:B------:R0:W-:Y:S04]  /*2bc60*/  STL [R1+0x8dc], R0 ;  /* 0x0008dc0001007387 */ /* 0x0001e80000100800 */
[----:B------:R1:W-:Y:S04]  /*2bc70*/  STL [R1+0x8f8], R4 ;  /* 0x0008f80401007387 */ /* 0x0003e80000100800 */
[----:B------:R-:W3:Y:S01]  /*2bc80*/  LDL.LU R28, [R1+0x1a0] ;  /* 0x0001a000011c7983 */ /* 0x000ee20000300800 */
[----:B0-----:R-:W-:Y:S02]  /*2bc90*/  LEA.HI.X.SX32 R0, R58, R6, 0x1, P6 ;  /* 0x000000063a007211 */ /* 0x001fe400030f0eff */
[----:B-1----:R-:W-:-:S03]  /*2bca0*/  IADD3 R4, P6, PT, R12, R7, RZ ;  /* 0x000000070c047210 */ /* 0x002fc60007fde0ff */
[----:B------:R0:W-:Y:S04]  /*2bcb0*/  STL [R1+0x8e4], R0 ;  /* 0x0008e40001007387 */ /* 0x0001e80000100800 */
[----:B------:R1:W-:Y:S04]  /*2bcc0*/  STL [R1+0x900], R4 ;  /* 0x0009000401007387 */ /* 0x0003e80000100800 */
[----:B------:R-:W3:Y:S01]  /*2bcd0*/  LDL.LU R29, [R1+0x93c] ;  /* 0x00093c00011d7983 */ /* 0x000ee20000300800 */
[----:B0-----:R-:W-:Y:S02]  /*2bce0*/  LEA.HI.X.SX32 R0, R61, R6, 0x1, P5 ;  /* 0x000000063d007211 */ /* 0x001fe400028f0eff */
[----:B-1----:R-:W-:-:S03]  /*2bcf0*/  IADD3 R4, P5, PT, R11, R7, RZ ;  /* 0x000000070b047210 */ /* 0x002fc60007fbe0ff */
[----:B------:R0:W-:Y:S04]  /*2bd00*/  STL [R1+0x8ec], R0 ;  /* 0x0008ec0001007387 */ /* 0x0001e80000100800 */
[----:B------:R-:W3:Y:S04]  /*2bd10*/  LDL.LU R61, [R1+0x19c] ;  /* 0x00019c00013d7983 */ /* 0x000ee80000300800 */
[----:B------:R1:W-:Y:S01]  /*2bd20*/  STL [R1+0x908], R4 ;  /* 0x0009080401007387 */ /* 0x0003e20000100800 */
[----:B0-----:R-:W-:-:S03]  /*2bd30*/  LEA.HI.X.SX32 R0, R13, R6, 0x1, P0 ;  /* 0x000000060d007211 */ /* 0x001fc600000f0eff */
[----:B------:R-:W3:Y:S04]  /*2bd40*/  LDL.LU R54, [R1+0x1ac] ;  /* 0x0001ac0001367983 */ /* 0x000ee80000300800 */
[----:B------:R0:W-:Y:S01]  /*2bd50*/  STL [R1+0x8f4], R0 ;  /* 0x0008f40001007387 */ /* 0x0001e20000100800 */
[----:B-1----:R-:W-:-:S05]  /*2bd60*/  IADD3 R4, P0, PT, R53, R7, RZ ;  /* 0x0000000735047210 */ /* 0x002fca0007f1e0ff */
[----:B------:R4:W-:Y:S04]  /*2bd70*/  STL [R1+0x910], R4 ;  /* 0x0009100401007387 */ /* 0x0009e80000100800 */
[----:B------:R-:W3:Y:S01]  /*2bd80*/  LDL.LU R58, [R1+0x94c] ;  /* 0x00094c00013a7983 */ /* 0x000ee20000300800 */
[----:B0-----:R-:W-:-:S05]  /*2bd90*/  LEA.HI.X.SX32 R0, R12, R6, 0x1, P6 ;  /* 0x000000060c007211 */ /* 0x001fca00030f0eff */
[----:B------:R0:W-:Y:S01]  /*2bda0*/  STL [R1+0x8fc], R0 ;  /* 0x0008fc0001007387 */ /* 0x0001e20000100800 */
[----:B----4-:R-:W-:-:S03]  /*2bdb0*/  IADD3 R4, P6, PT, R55, R7, RZ ;  /* 0x0000000737047210 */ /* 0x010fc60007fde0ff */
[----:B------:R-:W4:Y:S01]  /*2bdc0*/  LDL.LU R52, [R1+0x1a8] ;  /* 0x0001a80001347983 */ /* 0x000f220000300800 */
[----:B0-----:R-:W-:-:S03]  /*2bdd0*/  LEA.HI.X.SX32 R0, R11, R6, 0x1, P5 ;  /* 0x000000060b007211 */ /* 0x001fc600028f0eff */
[----:B------:R-:W-:Y:S04]  /*2bde0*/  STL [R1+0x918], R4 ;  /* 0x0009180401007387 */ /* 0x000fe80000100800 */
[----:B------:R0:W-:Y:S02]  /*2bdf0*/  STL [R1+0x904], R0 ;  /* 0x0009040001007387 */ /* 0x0001e40000100800 */
[----:B0-----:R-:W-:Y:S02]  /*2be00*/  LEA.HI.X.SX32 R0, R53, R6, 0x1, P0 ;  /* 0x0000000635007211 */ /* 0x001fe400000f0eff */
[----:B--2---:R-:W-:-:S05]  /*2be10*/  IADD3 R10, P5, PT, R56, R7, RZ ;  /* 0x00000007380a7210 */ /* 0x004fca0007fbe0ff */
[----:B------:R-:W-:Y:S04]  /*2be20*/  STL [R1+0x920], R10 ;  /* 0x0009200a01007387 */ /* 0x000fe80000100800 */
[----:B------:R-:W2:Y:S04]  /*2be30*/  LDL.LU R53, [R1+0x1b8] ;  /* 0x0001b80001357983 */ /* 0x000ea80000300800 */
[----:B------:R0:W-:Y:S01]  /*2be40*/  STL [R1+0x90c], R0 ;  /* 0x00090c0001007387 */ /* 0x0001e20000100800 */
[----:B-----5:R-:W-:Y:S02]  /*2be50*/  IADD3 R4, P0, PT, R57, R7, RZ ;  /* 0x0000000739047210 */ /* 0x020fe40007f1e0ff */
[----:B0-----:R-:W-:-:S03]  /*2be60*/  LEA.HI.X.SX32 R0, R55, R6, 0x1, P6 ;  /* 0x0000000637007211 */ /* 0x001fc600030f0eff */
[----:B------:R-:W-:Y:S04]  /*2be70*/  STL [R1+0x928], R4 ;  /* 0x0009280401007387 */ /* 0x000fe80000100800 */
[----:B------:R-:W5:Y:S04]  /*2be80*/  LDL.LU R27, [R1+0x95c] ;  /* 0x00095c00011b7983 */ /* 0x000f680000300800 */
[----:B------:R0:W-:Y:S04]  /*2be90*/  STL [R1+0x914], R0 ;  /* 0x0009140001007387 */ /* 0x0001e80000100800 */
[----:B------:R-:W5:Y:S01]  /*2bea0*/  LDL.LU R55, [R1+0x1b0] ;  /* 0x0001b00001377983 */ /* 0x000f620000300800 */
[----:B0-----:R-:W-:-:S05]  /*2beb0*/  LEA.HI.X.SX32 R0, R56, R6, 0x1, P5 ;  /* 0x0000000638007211 */ /* 0x001fca00028f0eff */
[----:B------:R0:W-:Y:S01]  /*2bec0*/  STL [R1+0x91c], R0 ;  /* 0x00091c0001007387 */ /* 0x0001e20000100800 */
[----:B------:R-:W-:Y:S02]  /*2bed0*/  IADD3 R4, P5, PT, R30, R7, RZ ;  /* 0x000000071e047210 */ /* 0x000fe40007fbe0ff */
[----:B0-----:R-:W-:-:S03]  /*2bee0*/  LEA.HI.X.SX32 R0, R57, R6, 0x1, P0 ;  /* 0x0000000639007211 */ /* 0x001fc600000f0eff */
[----:B------:R0:W-:Y:S04]  /*2bef0*/  STL [R1+0x930], R4 ;  /* 0x0009300401007387 */ /* 0x0001e80000100800 */
[----:B------:R-:W5:Y:S04]  /*2bf00*/  LDL.LU R57, [R1+0x1c4] ;  /* 0x0001c40001397983 */ /* 0x000f680000300800 */
[----:B------:R1:W-:Y:S04]  /*2bf10*/  STL [R1+0x924], R0 ;  /* 0x0009240001007387 */ /* 0x0003e80000100800 */
[----:B------:R-:W5:Y:S01]  /*2bf20*/  LDL.LU R56, [R1+0x96c] ;  /* 0x00096c0001387983 */ /* 0x000f620000300800 */
[----:B------:R-:W-:-:S02]  /*2bf30*/  LEA.HI.X.SX32 R10, R30, R6, 0x1, P5 ;  /* 0x000000061e0a7211 */ /* 0x000fc400028f0eff */
[----:B0-----:R-:W-:Y:S02]  /*2bf40*/  IADD3 R4, P0, PT, R59, R7, RZ ;  /* 0x000000073b047210 */ /* 0x001fe40007f1e0ff */
[----:B------:R-:W-:-:S03]  /*2bf50*/  ISETP.GE.AND P6, PT, R3, RZ, PT ;  /* 0x000000ff0300720c */ /* 0x000fc60003fc6270 */
[----:B------:R3:W-:Y:S01]  /*2bf60*/  STL [R1+0x938], R4 ;  /* 0x0009380401007387 */ /* 0x0007e20000100800 */
[----:B-1----:R-:W-:Y:S02]  /*2bf70*/  IABS R0, R3 ;  /* 0x0000000300007213 */ /* 0x002fe40000000000 */
[----:B------:R-:W-:Y:S01]  /*2bf80*/  LEA.HI.X.SX32 R3, R59, R6, 0x1, P0 ;  /* 0x000000063b037211 */ /* 0x000fe200000f0eff */
[----:B------:R0:W-:Y:S04]  /*2bf90*/  STL [R1+0x92c], R10 ;  /* 0x00092c0a01007387 */ /* 0x0001e80000100800 */
[----:B------:R-:W5:Y:S01]  /*2bfa0*/  LDL.LU R59, [R1+0x1c0] ;  /* 0x0001c000013b7983 */ /* 0x000f620000300800 */
[----:B---3--:R-:W-:-:S05]  /*2bfb0*/  IADD3 R4, P5, PT, R60, R7, RZ ;  /* 0x000000073c047210 */ /* 0x008fca0007fbe0ff */
[----:B------:R1:W-:Y:S01]  /*2bfc0*/  STL [R1+0x940], R4 ;  /* 0x0009400401007387 */ /* 0x0003e20000100800 */
[----:B0-----:R-:W-:-:S03]  /*2bfd0*/  LEA.HI.X.SX32 R10, R60, R6, 0x1, P5 ;  /* 0x000000063c0a7211 */ /* 0x001fc600028f0eff */
[----:B------:R-:W-:Y:S01]  /*2bfe0*/  STL [R1+0x934], R3 ;  /* 0x0009340301007387 */ /* 0x000fe20000100800 */
[----:B-1----:R-:W-:-:S05]  /*2bff0*/  IADD3 R4, P0, PT, R28, R7, RZ ;  /* 0x000000071c047210 */ /* 0x002fca0007f1e0ff */
[----:B------:R0:W-:Y:S04]  /*2c000*/  STL [R1+0x948], R4 ;  /* 0x0009480401007387 */ /* 0x0001e80000100800 */
[----:B------:R-:W3:Y:S04]  /*2c010*/  LDL.LU R32, [R1+0x1d0] ;  /* 0x0001d00001207983 */ /* 0x000ee80000300800 */
[----:B------:R1:W-:Y:S04]  /*2c020*/  STL [R1+0x93c], R10 ;  /* 0x00093c0a01007387 */ /* 0x0003e80000100800 */
[----:B------:R-:W3:Y:S01]  /*2c030*/  LDL.LU R60, [R1+0x97c] ;  /* 0x00097c00013c7983 */ /* 0x000ee20000300800 */
[----:B------:R-:W-:-:S02]  /*2c040*/  LEA.HI.X.SX32 R11, R28, R6, 0x1, P0 ;  /* 0x000000061c0b7211 */ /* 0x000fc400000f0eff */
[----:B0-----:R-:W-:-:S05]  /*2c050*/  IADD3 R4, P5, PT, R61, R7, RZ ;  /* 0x000000073d047210 */ /* 0x001fca0007fbe0ff */
[----:B------:R-:W-:Y:S01]  /*2c060*/  STL [R1+0x950], R4 ;  /* 0x0009500401007387 */ /* 0x000fe20000100800 */
[----:B-1----:R-:W-:-:S03]  /*2c070*/  IADD3 R10, P0, PT, R54, R7, RZ ;  /* 0x00000007360a7210 */ /* 0x002fc60007f1e0ff */
[----:B------:R0:W-:Y:S02]  /*2c080*/  STL [R1+0x944], R11 ;  /* 0x0009440b01007387 */ /* 0x0001e40000100800 */
[----:B0-----:R-:W-:Y:S02]  /*2c090*/  LEA.HI.X.SX32 R11, R61, R6, 0x1, P5 ;  /* 0x000000063d0b7211 */ /* 0x001fe400028f0eff */
[----:B------:R-:W-:Y:S02]  /*2c0a0*/  SEL R4, R20, R58, !P3 ;  /* 0x0000003a14047207 */ /* 0x000fe40005800000 */
[----:B------:R-:W3:Y:S04]  /*2c0b0*/  LDL.LU R58, [R1+0x1cc] ;  /* 0x0001cc00013a7983 */ /* 0x000ee80000300800 */
[----:B------:R4:W-:Y:S04]  /*2c0c0*/  STL [R1+0x958], R10 ;  /* 0x0009580a01007387 */ /* 0x0009e80000100800 */
[----:B------:R-:W3:Y:S04]  /*2c0d0*/  LDL.LU R28, [R1+0x1e0] ;  /* 0x0001e000011c7983 */ /* 0x000ee80000300800 */
[----:B------:R-:W-:Y:S04]  /*2c0e0*/  STL [R1+0x94c], R11 ;  /* 0x00094c0b01007387 */ /* 0x000fe80000100800 */
[----:B------:R-:W3:Y:S04]  /*2c0f0*/  LDL.LU R31, [R1+0x98c] ;  /* 0x00098c00011f7983 */ /* 0x000ee80000300800 */
[----:B------:R-:W3:Y:S01]  /*2c100*/  LDL.LU R61, [R1+0x1d8] ;  /* 0x0001d800013d7983 */ /* 0x000ee20000300800 */
[----:B----4-:R-:W-:-:S05]  /*2c110*/  IADD3 R10, P5, PT, R52, R7, RZ ;  /* 0x00000007340a7210 */ /* 0x010fca0007fbe0ff */
[----:B------:R0:W-:Y:S02]  /*2c120*/  STL [R1+0x960], R10 ;  /* 0x0009600a01007387 */ /* 0x0001e40000100800 */
[----:B0-----:R-:W-:Y:S02]  /*2c130*/  LEA.HI.X.SX32 R10, R54, R6, 0x1, P0 ;  /* 0x00000006360a7211 */ /* 0x001fe400000f0eff */
[----:B------:R-:W4:Y:S04]  /*2c140*/  LDL.LU R54, [R1+0x1e8] ;  /* 0x0001e80001367983 */ /* 0x000f280000300800 */
[----:B------:R-:W-:Y:S01]  /*2c150*/  STL [R1+0x954], R10 ;  /* 0x0009540a01007387 */ /* 0x000fe20000100800 */
[----:B------:R-:W-:Y:S02]  /*2c160*/  SEL R3, R20, R29, !P3 ;  /* 0x0000001d14037207 */ /* 0x000fe40005800000 */
[----:B--2---:R-:W-:-:S05]  /*2c170*/  IADD3 R11, P0, PT, R53, R7, RZ ;  /* 0x00000007350b7210 */ /* 0x004fca0007f1e0ff */
[----:B------:R0:W-:Y:S04]  /*2c180*/  STL [R1+0x968], R11 ;  /* 0x0009680b01007387 */ /* 0x0001e80000100800 */
[----:B------:R-:W2:Y:S04]  /*2c190*/  LDL.LU R26, [R1+0x99c] ;  /* 0x00099c00011a7983 */ /* 0x000ea80000300800 */
[----:B------:R-:W2:Y:S01]  /*2c1a0*/  LDL.LU R29, [R1+0x1e4] ;  /* 0x0001e400011d7983 */ /* 0x000ea20000300800 */
[----:B0-----:R-:W-:-:S05]  /*2c1b0*/  LEA.HI.X.SX32 R11, R52, R6, 0x1, P5 ;  /* 0x00000006340b7211 */ /* 0x001fca00028f0eff */
[----:B------:R0:W-:Y:S01]  /*2c1c0*/  STL [R1+0x95c], R11 ;  /* 0x00095c0b01007387 */ /* 0x0001e20000100800 */
[----:B-----5:R-:W-:Y:S02]  /*2c1d0*/  SEL R10, R20, R27, !P3 ;  /* 0x0000001b140a7207 */ /* 0x020fe40005800000 */
[----:B------:R-:W-:Y:S02]  /*2c1e0*/  IADD3 R13, P5, PT, R55, R7, RZ ;  /* 0x00000007370d7210 */ /* 0x000fe40007fbe0ff */
[----:B0-----:R-:W-:-:S03]  /*2c1f0*/  LEA.HI.X.SX32 R11, R53, R6, 0x1, P0 ;  /* 0x00000006350b7211 */ /* 0x001fc600000f0eff */
[----:B------:R-:W-:Y:S04]  /*2c200*/  STL [R1+0x970], R13 ;  /* 0x0009700d01007387 */ /* 0x000fe80000100800 */
[----:B------:R-:W5:Y:S04]  /*2c210*/  LDL.LU R27, [R1+0x1f8] ;  /* 0x0001f800011b7983 */ /* 0x000f680000300800 */
[----:B------:R0:W-:Y:S01]  /*2c220*/  STL [R1+0x964], R11 ;  /* 0x0009640b01007387 */ /* 0x0001e20000100800 */
[----:B------:R-:W-:-:S05]  /*2c230*/  IADD3 R12, P0, PT, R57, R7, RZ ;  /* 0x00000007390c7210 */ /* 0x000fca0007f1e0ff */
[----:B------:R1:W-:Y:S01]  /*2c240*/  STL [R1+0x978], R12 ;  /* 0x0009780c01007387 */ /* 0x0003e20000100800 */
[----:B0-----:R-:W-:-:S03]  /*2c250*/  SEL R11, R20, R56, !P3 ;  /* 0x00000038140b7207 */ /* 0x001fc60005800000 */
[----:B------:R-:W5:Y:S04]  /*2c260*/  LDL.LU R30, [R1+0x9ac] ;  /* 0x0009ac00011e7983 */ /* 0x000f680000300800 */
[----:B------:R-:W5:Y:S01]  /*2c270*/  LDL.LU R56, [R1+0x1f0] ;  /* 0x0001f00001387983 */ /* 0x000f620000300800 */
[----:B-1----:R-:W-:-:S03]  /*2c280*/  LEA.HI.X.SX32 R12, R55, R6, 0x1, P5 ;  /* 0x00000006370c7211 */ /* 0x002fc600028f0eff */
[----:B------:R-:W5:Y:S04]  /*2c290*/  LDL.LU R52, [R1+0x204] ;  /* 0x0002040001347983 */ /* 0x000f680000300800 */
[----:B------:R0:W-:Y:S04]  /*2c2a0*/  STL [R1+0x96c], R12 ;  /* 0x00096c0c01007387 */ /* 0x0001e80000100800 */
[----:B------:R-:W5:Y:S01]  /*2c2b0*/  LDL.LU R55, [R1+0x9bc] ;  /* 0x0009bc0001377983 */ /* 0x000f620000300800 */
[----:B------:R-:W-:Y:S02]  /*2c2c0*/  IADD3 R13, P5, PT, R59, R7, RZ ;  /* 0x000000073b0d7210 */ /* 0x000fe40007fbe0ff */
[----:B0-----:R-:W-:-:S03]  /*2c2d0*/  LEA.HI.X.SX32 R12, R57, R6, 0x1, P0 ;  /* 0x00000006390c7211 */ /* 0x001fc600000f0eff */
[----:B------:R3:W-:Y:S04]  /*2c2e0*/  STL [R1+0x980], R13 ;  /* 0x0009800d01007387 */ /* 0x0007e80000100800 */
[----:B------:R-:W5:Y:S04]  /*2c2f0*/  LDL.LU R57, [R1+0x200] ;  /* 0x0002000001397983 */ /* 0x000f680000300800 */
[----:B------:R0:W-:Y:S01]  /*2c300*/  STL [R1+0x974], R12 ;  /* 0x0009740c01007387 */ /* 0x0001e20000100800 */
[----:B---3--:R-:W-:Y:S02]  /*2c310*/  IADD3 R13, P0, PT, R32, R7, RZ ;  /* 0x00000007200d7210 */ /* 0x008fe40007f1e0ff */
[----:B0-----:R-:W-:-:S02]  /*2c320*/  SEL R12, R20, R60, !P3 ;  /* 0x0000003c140c7207 */ /* 0x001fc40005800000 */
[----:B------:R-:W3:Y:S04]  /*2c330*/  LDL.LU R60, [R1+0x214] ;  /* 0x00021400013c7983 */ /* 0x000ee80000300800 */
[----:B------:R0:W-:Y:S04]  /*2c340*/  STL [R1+0x988], R13 ;  /* 0x0009880d01007387 */ /* 0x0001e80000100800 */
[----:B------:R-:W3:Y:S01]  /*2c350*/  LDL.LU R53, [R1+0x9cc] ;  /* 0x0009cc0001357983 */ /* 0x000ee20000300800 */
[----:B0-----:R-:W-:-:S03]  /*2c360*/  LEA.HI.X.SX32 R13, R59, R6, 0x1, P5 ;  /* 0x000000063b0d7211 */ /* 0x001fc600028f0eff */
[----:B------:R-:W3:Y:S01]  /*2c370*/  LDL.LU R59, [R1+0x210] ;  /* 0x00021000013b7983 */ /* 0x000ee20000300800 */
[----:B------:R-:W-:-:S03]  /*2c380*/  LEA.HI.X.SX32 R24, R32, R6, 0x1, P0 ;  /* 0x0000000620187211 */ /* 0x000fc600000f0eff */
[----:B------:R0:W-:Y:S02]  /*2c390*/  STL [R1+0x97c], R13 ;  /* 0x00097c0d01007387 */ /* 0x0001e40000100800 */
[----:B0-----:R-:W-:-:S05]  /*2c3a0*/  IADD3 R13, P5, PT, R58, R7, RZ ;  /* 0x000000073a0d7210 */ /* 0x001fca0007fbe0ff */
[----:B------:R-:W-:Y:S01]  /*2c3b0*/  STL [R1+0x990], R13 ;  /* 0x0009900d01007387 */ /* 0x000fe20000100800 */
[----:B------:R-:W-:-:S03]  /*2c3c0*/  IADD3 R23, P0, PT, R28, R7, RZ ;  /* 0x000000071c177210 */ /* 0x000fc60007f1e0ff */
[----:B------:R0:W-:Y:S04]  /*2c3d0*/  STL [R1+0x984], R24 ;  /* 0x0009841801007387 */ /* 0x0001e80000100800 */
[----:B------:R1:W-:Y:S01]  /*2c3e0*/  STL [R1+0x998], R23 ;  /* 0x0009981701007387 */ /* 0x0003e20000100800 */
[----:B0-----:R-:W-:-:S03]  /*2c3f0*/  LEA.HI.X.SX32 R24, R58, R6, 0x1, P5 ;  /* 0x000000063a187211 */ /* 0x001fc600028f0eff */
[----:B------:R-:W3:Y:S01]  /*2c400*/  LDL.LU R58, [R1+0x9dc] ;  /* 0x0009dc00013a7983 */ /* 0x000ee20000300800 */
[----:B-1----:R-:W-:-:S03]  /*2c410*/  IADD3 R23, P5, PT, R61, R7, RZ ;  /* 0x000000073d177210 */ /* 0x002fc60007fbe0ff */
[----:B------:R0:W-:Y:S04]  /*2c420*/  STL [R1+0x98c], R24 ;  /* 0x00098c1801007387 */ /* 0x0001e80000100800 */
[----:B------:R4:W-:Y:S01]  /*2c430*/  STL [R1+0x9a0], R23 ;  /* 0x0009a01701007387 */ /* 0x0009e20000100800 */
[----:B0-----:R-:W-:-:S03]  /*2c440*/  LEA.HI.X.SX32 R24, R28, R6, 0x1, P0 ;  /* 0x000000061c187211 */ /* 0x001fc600000f0eff */
[----:B------:R-:W3:Y:S01]  /*2c450*/  LDL.LU R28, [R1+0x21c] ;  /* 0x00021c00011c7983 */ /* 0x000ee20000300800 */
[----:B----4-:R-:W-:-:S03]  /*2c460*/  IADD3 R23, P0, PT, R54, R7, RZ ;  /* 0x0000000736177210 */ /* 0x010fc60007f1e0ff */
[----:B------:R-:W-:Y:S04]  /*2c470*/  STL [R1+0x994], R24 ;  /* 0x0009941801007387 */ /* 0x000fe80000100800 */
[----:B------:R0:W-:Y:S02]  /*2c480*/  STL [R1+0x9a8], R23 ;  /* 0x0009a81701007387 */ /* 0x0001e40000100800 */
[-C--:B0-----:R-:W-:Y:S02]  /*2c490*/  LEA.HI.X.SX32 R23, R61, R6.reuse, 0x1, P5 ;  /* 0x000000063d177211 */ /* 0x081fe400028f0eff */
[----:B------:R-:W4:Y:S04]  /*2c4a0*/  LDL.LU R61, [R1+0x230] ;  /* 0x00023000013d7983 */ /* 0x000f280000300800 */
[----:B------:R0:W-:Y:S02]  /*2c4b0*/  STL [R1+0x99c], R23 ;  /* 0x00099c1701007387 */ /* 0x0001e40000100800 */
[----:B0-----:R-:W-:-:S02]  /*2c4c0*/  LEA.HI.X.SX32 R23, R54, R6, 0x1, P0 ;  /* 0x0000000636177211 */ /* 0x001fc400000f0eff */
[----:B------:R-:W-:Y:S02]  /*2c4d0*/  SEL R13, R20, R31, !P3 ;  /* 0x0000001f140d7207 */ /* 0x000fe40005800000 */
[----:B--2---:R-:W-:-:S05]  /*2c4e0*/  IADD3 R24, P5, PT, R29, R7, RZ ;  /* 0x000000071d187210 */ /* 0x004fca0007fbe0ff */
[----:B------:R-:W-:Y:S04]  /*2c4f0*/  STL [R1+0x9b0], R24 ;  /* 0x0009b01801007387 */ /* 0x000fe80000100800 */
[----:B------:R-:W2:Y:S04]  /*2c500*/  LDL.LU R54, [R1+0x9ec] ;  /* 0x0009ec0001367983 */ /* 0x000ea80000300800 */
[----:B------:R0:W-:Y:S02]  /*2c510*/  STL [R1+0x9a4], R23 ;  /* 0x0009a41701007387 */ /* 0x0001e40000100800 */
[----:B0-----:R-:W-:-:S02]  /*2c520*/  LEA.HI.X.SX32 R23, R29, R6, 0x1, P5 ;  /* 0x000000061d177211 */ /* 0x001fc400028f0eff */
[----:B-----5:R-:W-:-:S05]  /*2c530*/  IADD3 R24, P0, PT, R27, R7, RZ ;  /* 0x000000071b187210 */ /* 0x020fca0007f1e0ff */
[----:B------:R0:W-:Y:S04]  /*2c540*/  STL [R1+0x9b8], R24 ;  /* 0x0009b81801007387 */ /* 0x0001e80000100800 */
[----:B------:R1:W-:Y:S01]  /*2c550*/  STL [R1+0x9ac], R23 ;  /* 0x0009ac1701007387 */ /* 0x0003e20000100800 */
[----:B0-----:R-:W-:Y:S02]  /*2c560*/  LEA.HI.X.SX32 R24, R27, R6, 0x1, P0 ;  /* 0x000000061b187211 */ /* 0x001fe400000f0eff */
[-C--:B------:R-:W-:Y:S02]  /*2c570*/  IADD3 R25, P5, PT, R56, R7.reuse, RZ ;  /* 0x0000000738197210 */ /* 0x080fe40007fbe0ff */
[----:B-1----:R-:W-:-:S03]  /*2c580*/  IADD3 R23, P0, PT, R52, R7, RZ ;  /* 0x0000000734177210 */ /* 0x002fc60007f1e0ff */
[----:B------:R-:W-:Y:S04]  /*2c590*/  STL [R1+0x9c0], R25 ;  /* 0x0009c01901007387 */ /* 0x000fe80000100800 */
[----:B------:R0:W-:Y:S01]  /*2c5a0*/  STL [R1+0x9b4], R24 ;  /* 0x0009b41801007387 */ /* 0x0001e20000100800 */
[----:B------:R-:W-:-:S03]  /*2c5b0*/  SEL R93, R20, R55, !P3 ;  /* 0x00000037145d7207 */ /* 0x000fc60005800000 */
[----:B------:R-:W5:Y:S04]  /*2c5c0*/  LDL.LU R55, [R1+0x9fc] ;  /* 0x0009fc0001377983 */ /* 0x000f680000300800 */
[----:B------:R1:W-:Y:S01]  /*2c5d0*/  STL [R1+0x9c8], R23 ;  /* 0x0009c81701007387 */ /* 0x0003e20000100800 */
[----:B0-----:R-:W-:-:S03]  /*2c5e0*/  LEA.HI.X.SX32 R24, R56, R6, 0x1, P5 ;  /* 0x0000000638187211 */ /* 0x001fc600028f0eff */
[----:B------:R-:W2:Y:S04]  /*2c5f0*/  LDL.LU R56, [R1+0x234] ;  /* 0x0002340001387983 */ /* 0x000ea80000300800 */
[----:B------:R0:W-:Y:S01]  /*2c600*/  STL [R1+0x9bc], R24 ;  /* 0x0009bc1801007387 */ /* 0x0001e20000100800 */
[----:B-1----:R-:W-:-:S05]  /*2c610*/  IADD3 R23, P5, PT, R57, R7, RZ ;  /* 0x0000000739177210 */ /* 0x002fca0007fbe0ff */
[----:B------:R-:W-:Y:S01]  /*2c620*/  STL [R1+0x9d0], R23 ;  /* 0x0009d01701007387 */ /* 0x000fe20000100800 */
[----:B0-----:R-:W-:-:S05]  /*2c630*/  LEA.HI.X.SX32 R24, R52, R6, 0x1, P0 ;  /* 0x0000000634187211 */ /* 0x001fca00000f0eff */
[----:B------:R0:W-:Y:S02]  /*2c640*/  STL [R1+0x9c4], R24 ;  /* 0x0009c41801007387 */ /* 0x0001e40000100800 */
[----:B0-----:R-:W-:Y:S02]  /*2c650*/  LEA.HI.X.SX32 R24, R57, R6, 0x1, P5 ;  /* 0x0000000639187211 */ /* 0x001fe400028f0eff */
[----:B---3--:R-:W-:-:S05]  /*2c660*/  IADD3 R23, P0, PT, R60, R7, RZ ;  /* 0x000000073c177210 */ /* 0x008fca0007f1e0ff */
[----:B------:R0:W-:Y:S04]  /*2c670*/  STL [R1+0x9d8], R23 ;  /* 0x0009d81701007387 */ /* 0x0001e80000100800 */
[----:B------:R-:W3:Y:S04]  /*2c680*/  LDL.LU R57, [R1+0xa0c] ;  /* 0x000a0c0001397983 */ /* 0x000ee80000300800 */
[----:B------:R1:W-:Y:S01]  /*2c690*/  STL [R1+0x9cc], R24 ;  /* 0x0009cc1801007387 */ /* 0x0003e20000100800 */
[----:B0-----:R-:W-:-:S03]  /*2c6a0*/  IADD3 R23, P5, PT, R59, R7, RZ ;  /* 0x000000073b177210 */ /* 0x001fc60007fbe0ff */
[----:B------:R-:W3:Y:S04]  /*2c6b0*/  LDL.LU R31, [R1+0x244] ;  /* 0x00024400011f7983 */ /* 0x000ee80000300800 */
[----:B------:R0:W-:Y:S01]  /*2c6c0*/  STL [R1+0x9e0], R23 ;  /* 0x0009e01701007387 */ /* 0x0001e20000100800 */
[----:B-1----:R-:W-:-:S03]  /*2c6d0*/  LEA.HI.X.SX32 R24, R60, R6, 0x1, P0 ;  /* 0x000000063c187211 */ /* 0x002fc600000f0eff */
[----:B------:R-:W5:Y:S01]  /*2c6e0*/  LDL.LU R60, [R1+0x254] ;  /* 0x00025400013c7983 */ /* 0x000f620000300800 */
[----:B0-----:R-:W-:-:S03]  /*2c6f0*/  IADD3 R23, P0, PT, R90, R7, RZ ;  /* 0x000000075a177210 */ /* 0x001fc60007f1e0ff */
[----:B------:R-:W-:Y:S01]  /*2c700*/  STL [R1+0x9d4], R24 ;  /* 0x0009d41801007387 */ /* 0x000fe20000100800 */
[----:B------:R-:W-:-:S03]  /*2c710*/  SEL R52, R20, R53, !P3 ;  /* 0x0000003514347207 */ /* 0x000fc60005800000 */
[----:B------:R0:W-:Y:S01]  /*2c720*/  STL [R1+0x9e8], R23 ;  /* 0x0009e81701007387 */ /* 0x0001e20000100800 */
[C---:B------:R-:W-:Y:S02]  /*2c730*/  SEL R89, R20.reuse, R26, !P3 ;  /* 0x0000001a14597207 */ /* 0x040fe40005800000 */
[----:B0-----:R-:W-:Y:S02]  /*2c740*/  LEA.HI.X.SX32 R23, R59, R6, 0x1, P5 ;  /* 0x000000063b177211 */ /* 0x001fe400028f0eff */
[----:B------:R-:W-:Y:S02]  /*2c750*/  SEL R53, R20, R58, !P3 ;  /* 0x0000003a14357207 */ /* 0x000fe40005800000 */
[----:B------:R-:W5:Y:S04]  /*2c760*/  LDL.LU R58, [R1+0xa1c] ;  /* 0x000a1c00013a7983 */ /* 0x000f680000300800 */
[----:B------:R-:W5:Y:S04]  /*2c770*/  LDL.LU R59, [R1+0x250] ;  /* 0x00025000013b7983 */ /* 0x000f680000300800 */
[----:B------:R0:W-:Y:S04]  /*2c780*/  STL [R1+0x9dc], R23 ;  /* 0x0009dc1701007387 */ /* 0x0001e80000100800 */
[----:B------:R-:W5:Y:S01]  /*2c790*/  LDL.LU R26, [R1+0x25c] ;  /* 0x00025c00011a7983 */ /* 0x000f620000300800 */
[----:B------:R-:W-:-:S02]  /*2c7a0*/  IADD3 R24, P5, PT, R28, R7, RZ ;  /* 0x000000071c187210 */ /* 0x000fc40007fbe0ff */
[----:B0-----:R-:W-:-:S03]  /*2c7b0*/  LEA.HI.X.SX32 R23, R90, R6, 0x1, P0 ;  /* 0x000000065a177211 */ /* 0x001fc600000f0eff */
[----:B------:R4:W-:Y:S04]  /*2c7c0*/  STL [R1+0x9f0], R24 ;  /* 0x0009f01801007387 */ /* 0x0009e80000100800 */
[----:B------:R-:W5:Y:S01]  /*2c7d0*/  LDL.LU R90, [R1+0xa2c] ;  /* 0x000a2c00015a7983 */ /* 0x000f620000300800 */
[----:B------:R-:W-:-:S03]  /*2c7e0*/  SEL R92, R20, R30, !P3 ;  /* 0x0000001e145c7207 */ /* 0x000fc60005800000 */
[----:B------:R0:W-:Y:S01]  /*2c7f0*/  STL [R1+0x9e4], R23 ;  /* 0x0009e41701007387 */ /* 0x0001e20000100800 */
[----:B----4-:R-:W-:Y:S02]  /*2c800*/  IADD3 R24, P0, PT, R61, R7, RZ ;  /* 0x000000073d187210 */ /* 0x010fe40007f1e0ff */
[----:B0-----:R-:W-:-:S03]  /*2c810*/  LEA.HI.X.SX32 R23, R28, R6, 0x1, P5 ;  /* 0x000000061c177211 */ /* 0x001fc600028f0eff */
[----:B------:R0:W-:Y:S04]  /*2c820*/  STL [R1+0x9f8], R24 ;  /* 0x0009f81801007387 */ /* 0x0001e80000100800 */
[----:B------:R-:W4:Y:S01]  /*2c830*/  LDL.LU R30, [R1+0x274] ;  /* 0x00027400011e7983 */ /* 0x000f220000300800 */
[----:B0-----:R-:W-:-:S03]  /*2c840*/  IADD3 R24, P5, PT, R9, R7, RZ ;  /* 0x0000000709187210 */ /* 0x001fc60007fbe0ff */
[----:B------:R0:W-:Y:S04]  /*2c850*/  STL [R1+0x9ec], R23 ;  /* 0x0009ec1701007387 */ /* 0x0001e80000100800 */
[----:B------:R1:W-:Y:S01]  /*2c860*/  STL [R1+0xa00], R24 ;  /* 0x000a001801007387 */ /* 0x0003e20000100800 */
[----:B0-----:R-:W-:-:S03]  /*2c870*/  LEA.HI.X.SX32 R23, R61, R6, 0x1, P0 ;  /* 0x000000063d177211 */ /* 0x001fc600000f0eff */
[----:B------:R-:W4:Y:S04]  /*2c880*/  LDL.LU R61, [R1+0xa3c] ;  /* 0x000a3c00013d7983 */ /* 0x000f280000300800 */
[----:B------:R-:W4:Y:S04]  /*2c890*/  LDL.LU R29, [R1+0x26c] ;  /* 0x00026c00011d7983 */ /* 0x000f280000300800 */
[----:B------:R0:W-:Y:S04]  /*2c8a0*/  STL [R1+0x9f4], R23 ;  /* 0x0009f41701007387 */ /* 0x0001e80000100800 */
[----:B------:R-:W4:Y:S01]  /*2c8b0*/  LDL.LU R27, [R1+0x280] ;  /* 0x00028000011b7983 */ /* 0x000f220000300800 */
[----:B-1----:R-:W-:-:S02]  /*2c8c0*/  LEA.HI.X.SX32 R24, R9, R6, 0x1, P5 ;  /* 0x0000000609187211 */ /* 0x002fc400028f0eff */
[----:B0-----:R-:W-:-:S05]  /*2c8d0*/  IADD3 R23, P0, PT, R8, R7, RZ ;  /* 0x0000000708177210 */ /* 0x001fca0007f1e0ff */
[----:B------:R2:W-:Y:S04]  /*2c8e0*/  STL [R1+0xa08], R23 ;  /* 0x000a081701007387 */ /* 0x0005e80000100800 */
[----:B------:R-:W4:Y:S04]  /*2c8f0*/  LDL.LU R9, [R1+0xa4c] ;  /* 0x000a4c0001097983 */ /* 0x000f280000300800 */
[----:B------:R-:W-:Y:S01]  /*2c900*/  STL [R1+0x9fc], R24 ;  /* 0x0009fc1801007387 */ /* 0x000fe20000100800 */
[----:B------:R-:W-:-:S03]  /*2c910*/  LEA.HI.X.SX32 R8, R8, R6, 0x1, P0 ;  /* 0x0000000608087211 */ /* 0x000fc600000f0eff */
[----:B------:R-:W4:Y:S01]  /*2c920*/  LDL.LU R28, [R1+0x290] ;  /* 0x00029000011c7983 */ /* 0x000f220000300800 */
[----:B--2---:R-:W-:-:S05]  /*2c930*/  IADD3 R23, P5, PT, R56, R7, RZ ;  /* 0x0000000738177210 */ /* 0x004fca0007fbe0ff */
[----:B------:R0:W-:Y:S01]  /*2c940*/  STL [R1+0xa10], R23 ;  /* 0x000a101701007387 */ /* 0x0001e20000100800 */
[----:B------:R-:W-:-:S03]  /*2c950*/  LEA.HI.X.SX32 R25, R56, R6, 0x1, P5 ;  /* 0x0000000638197211 */ /* 0x000fc600028f0eff */
[----:B------:R1:W-:Y:S01]  /*2c960*/  STL [R1+0xa04], R8 ;  /* 0x000a040801007387 */ /* 0x0003e20000100800 */
[----:B0-----:R-:W-:-:S03]  /*2c970*/  IADD3 R23, P0, PT, R91, R7, RZ ;  /* 0x000000075b177210 */ /* 0x001fc60007f1e0ff */
[----:B-1----:R-:W2:Y:S04]  /*2c980*/  LDL.LU R8, [R1+0xa5c] ;  /* 0x000a5c0001087983 */ /* 0x002ea80000300800 */
[----:B------:R3:W-:Y:S04]  /*2c990*/  STL [R1+0xa18], R23 ;  /* 0x000a181701007387 */ /* 0x0007e80000100800 */
[----:B------:R-:W-:Y:S04]  /*2c9a0*/  STL [R1+0xa0c], R25 ;  /* 0x000a0c1901007387 */ /* 0x000fe80000100800 */
[----:B------:R-:W2:Y:S01]  /*2c9b0*/  LDL.LU R56, [R1+0x2a0] ;  /* 0x0002a00001387983 */ /* 0x000ea20000300800 */
[----:B------:R-:W-:-:S02]  /*2c9c0*/  LEA.HI.X.SX32 R24, R91, R6, 0x1, P0 ;  /* 0x000000065b187211 */ /* 0x000fc400000f0eff */
[----:B---3--:R-:W-:-:S05]  /*2c9d0*/  IADD3 R23, P5, PT, R31, R7, RZ ;  /* 0x000000071f177210 */ /* 0x008fca0007fbe0ff */
[----:B------:R5:W-:Y:S04]  /*2c9e0*/  STL [R1+0xa20], R23 ;  /* 0x000a201701007387 */ /* 0x000be80000100800 */
[----:B------:R0:W-:Y:S04]  /*2c9f0*/  STL [R1+0xa14], R24 ;  /* 0x000a141801007387 */ /* 0x0001e80000100800 */
[----:B------:R-:W3:Y:S01]  /*2ca00*/  LDL.LU R91, [R1+0xa6c] ;  /* 0x000a6c00015b7983 */ /* 0x000ee20000300800 */
[----:B-----5:R-:W-:-:S05]  /*2ca10*/  IADD3 R23, P0, PT, R60, R7, RZ ;  /* 0x000000073c177210 */ /* 0x020fca0007f1e0ff */
[----:B------:R1:W-:Y:S01]  /*2ca20*/  STL [R1+0xa28], R23 ;  /* 0x000a281701007387 */ /* 0x0003e20000100800 */
[-C--:B0-----:R-:W-:Y:S02]  /*2ca30*/  LEA.HI.X.SX32 R24, R60, R6.reuse, 0x1, P0 ;  /* 0x000000063c187211 */ /* 0x081fe400000f0eff */
[----:B-1----:R-:W-:-:S05]  /*2ca40*/  LEA.HI.X.SX32 R23, R31, R6, 0x1, P5 ;  /* 0x000000061f177211 */ /* 0x002fca00028f0eff */
[----:B------:R0:W-:Y:S01]  /*2ca50*/  STL [R1+0xa1c], R23 ;  /* 0x000a1c1701007387 */ /* 0x0001e20000100800 */
[----:B------:R-:W-:-:S05]  /*2ca60*/  IADD3 R25, P5, PT, R59, R7, RZ ;  /* 0x000000073b197210 */ /* 0x000fca0007fbe0ff */
[----:B------:R-:W-:Y:S01]  /*2ca70*/  STL [R1+0xa30], R25 ;  /* 0x000a301901007387 */ /* 0x000fe20000100800 */
[----:B0-----:R-:W-:-:S03]  /*2ca80*/  IADD3 R23, P0, PT, R26, R7, RZ ;  /* 0x000000071a177210 */ /* 0x001fc60007f1e0ff */
[----:B------:R-:W-:Y:S01]  /*2ca90*/  STL [R1+0xa24], R24 ;  /* 0x000a241801007387 */ /* 0x000fe20000100800 */
[----:B------:R-:W-:-:S03]  /*2caa0*/  SEL R60, R20, R90, !P3 ;  /* 0x0000005a143c7207 */ /* 0x000fc60005800000 */
[----:B------:R-:W5:Y:S04]  /*2cab0*/  LDL.LU R90, [R1+0xa7c] ;  /* 0x000a7c00015a7983 */ /* 0x000f680000300800 */
[----:B------:R0:W-:Y:S02]  /*2cac0*/  STL [R1+0xa38], R23 ;  /* 0x000a381701007387 */ /* 0x0001e40000100800 */
[----:B0-----:R-:W-:Y:S02]  /*2cad0*/  LEA.HI.X.SX32 R23, R59, R6, 0x1, P5 ;  /* 0x000000063b177211 */ /* 0x001fe400028f0eff */
[----:B------:R-:W3:Y:S01]  /*2cae0*/  LDL.LU R59, [R1+0x2a8] ;  /* 0x0002a800013b7983 */ /* 0x000ee20000300800 */
[----:B------:R-:W-:-:S03]  /*2caf0*/  IADD3 R24, P5, PT, R87, R7, RZ ;  /* 0x0000000757187210 */ /* 0x000fc60007fbe0ff */
[----:B------:R0:W-:Y:S04]  /*2cb00*/  STL [R1+0xa2c], R23 ;  /* 0x000a2c1701007387 */ /* 0x0001e80000100800 */
[----:B------:R4:W-:Y:S01]  /*2cb10*/  STL [R1+0xa40], R24 ;  /* 0x000a401801007387 */ /* 0x0009e20000100800 */
[----:B0-----:R-:W-:Y:S02]  /*2cb20*/  LEA.HI.X.SX32 R23, R26, R6, 0x1, P0 ;  /* 0x000000061a177211 */ /* 0x001fe400000f0eff */
[----:B----4-:R-:W-:-:S03]  /*2cb30*/  IADD3 R24, P0, PT, R30, R7, RZ ;  /* 0x000000071e187210 */ /* 0x010fc60007f1e0ff */
[----:B------:R0:W-:Y:S04]  /*2cb40*/  STL [R1+0xa34], R23 ;  /* 0x000a341701007387 */ /* 0x0001e80000100800 */
[----:B------:R1:W-:Y:S01]  /*2cb50*/  STL [R1+0xa48], R24 ;  /* 0x000a481801007387 */ /* 0x0003e20000100800 */
[----:B0-----:R-:W-:-:S03]  /*2cb60*/  LEA.HI.X.SX32 R23, R87, R6, 0x1, P5 ;  /* 0x0000000657177211 */ /* 0x001fc600028f0eff */
[----:B------:R-:W4:Y:S01]  /*2cb70*/  LDL.LU R87, [R1+0xa8c] ;  /* 0x000a8c0001577983 */ /* 0x000f220000300800 */
[----:B-1----:R-:W-:-:S03]  /*2cb80*/  IADD3 R24, P5, PT, R29, R7, RZ ;  /* 0x000000071d187210 */ /* 0x002fc60007fbe0ff */
[----:B------:R0:W-:Y:S04]  /*2cb90*/  STL [R1+0xa3c], R23 ;  /* 0x000a3c1701007387 */ /* 0x0001e80000100800 */
[----:B------:R1:W-:Y:S01]  /*2cba0*/  STL [R1+0xa50], R24 ;  /* 0x000a501801007387 */ /* 0x0003e20000100800 */
[----:B0-----:R-:W-:Y:S02]  /*2cbb0*/  LEA.HI.X.SX32 R23, R30, R6, 0x1, P0 ;  /* 0x000000061e177211 */ /* 0x001fe400000f0eff */
[----:B-1----:R-:W-:-:S03]  /*2cbc0*/  IADD3 R24, P0, PT, R27, R7, RZ ;  /* 0x000000071b187210 */ /* 0x002fc60007f1e0ff */
[----:B------:R0:W-:Y:S04]  /*2cbd0*/  STL [R1+0xa44], R23 ;  /* 0x000a441701007387 */ /* 0x0001e80000100800 */
[----:B------:R1:W-:Y:S01]  /*2cbe0*/  STL [R1+0xa58], R24 ;  /* 0x000a581801007387 */ /* 0x0003e20000100800 */
[-C--:B0-----:R-:W-:Y:S02]  /*2cbf0*/  LEA.HI.X.SX32 R23, R29, R6.reuse, 0x1, P5 ;  /* 0x000000061d177211 */ /* 0x081fe400028f0eff */
[-C--:B------:R-:W-:Y:S02]  /*2cc00*/  IADD3 R25, P5, PT, R86, R7.reuse, RZ ;  /* 0x0000000756197210 */ /* 0x080fe40007fbe0ff */
[----:B-1----:R-:W-:Y:S01]  /*2cc10*/  LEA.HI.X.SX32 R24, R27, R6, 0x1, P0 ;  /* 0x000000061b187211 */ /* 0x002fe200000f0eff */
[----:B------:R0:W-:Y:S04]  /*2cc20*/  STL [R1+0xa4c], R23 ;  /* 0x000a4c1701007387 */ /* 0x0001e80000100800 */
[----:B------:R-:W-:Y:S04]  /*2cc30*/  STL [R1+0xa60], R25 ;  /* 0x000a601901007387 */ /* 0x000fe80000100800 */
[----:B------:R1:W-:Y:S01]  /*2cc40*/  STL [R1+0xa54], R24 ;  /* 0x000a541801007387 */ /* 0x0003e20000100800 */
[----:B0-----:R-:W-:-:S05]  /*2cc50*/  IADD3 R23, P0, PT, R28, R7, RZ ;  /* 0x000000071c177210 */ /* 0x001fca0007f1e0ff */
[----:B------:R0:W-:Y:S01]  /*2cc60*/  STL [R1+0xa68], R23 ;  /* 0x000a681701007387 */ /* 0x0001e20000100800 */
[----:B-1----:R-:W-:-:S03]  /*2cc70*/  LEA.HI.X.SX32 R24, R86, R6, 0x1, P5 ;  /* 0x0000000656187211 */ /* 0x002fc600028f0eff */
[----:B------:R-:W4:Y:S04]  /*2cc80*/  LDL.LU R86, [R1+0xa9c] ;  /* 0x000a9c0001567983 */ /* 0x000f280000300800 */
[----:B------:R1:W-:Y:S01]  /*2cc90*/  STL [R1+0xa5c], R24 ;  /* 0x000a5c1801007387 */ /* 0x0003e20000100800 */
[----:B0-----:R-:W-:-:S03]  /*2cca0*/  IADD3 R23, P5, PT, R84, R7, RZ ;  /* 0x0000000754177210 */ /* 0x001fc60007fbe0ff */
[----:B------:R-:W4:Y:S01]  /*2ccb0*/  LDL.LU R31, [R1+0x2c8] ;  /* 0x0002c800011f7983 */ /* 0x000f220000300800 */
[----:B-1----:R-:W-:-:S03]  /*2ccc0*/  LEA.HI.X.SX32 R24, R28, R6, 0x1, P0 ;  /* 0x000000061c187211 */ /* 0x002fc600000f0eff */
[----:B------:R2:W-:Y:S04]  /*2ccd0*/  STL [R1+0xa70], R23 ;  /* 0x000a701701007387 */ /* 0x0005e80000100800 */
[----:B------:R0:W-:Y:S04]  /*2cce0*/  STL [R1+0xa64], R24 ;  /* 0x000a641801007387 */ /* 0x0001e80000100800 */
[----:B------:R-:W5:Y:S01]  /*2ccf0*/  LDL.LU R25, [R1+0x2dc] ;  /* 0x0002dc0001197983 */ /* 0x000f620000300800 */
[----:B--2---:R-:W-:-:S05]  /*2cd00*/  IADD3 R23, P0, PT, R56, R7, RZ ;  /* 0x0000000738177210 */ /* 0x004fca0007f1e0ff */
[----:B------:R1:W-:Y:S01]  /*2cd10*/  STL [R1+0xa78], R23 ;  /* 0x000a781701007387 */ /* 0x0003e20000100800 */
[-C--:B0-----:R-:W-:Y:S02]  /*2cd20*/  LEA.HI.X.SX32 R24, R56, R6.reuse, 0x1, P0 ;  /* 0x0000000638187211 */ /* 0x081fe400000f0eff */
[----:B-1----:R-:W-:Y:S02]  /*2cd30*/  LEA.HI.X.SX32 R23, R84, R6, 0x1, P5 ;  /* 0x0000000654177211 */ /* 0x002fe400028f0eff */
[-C--:B------:R-:W-:Y:S01]  /*2cd40*/  IADD3 R26, P5, PT, R83, R7.reuse, RZ ;  /* 0x00000007531a7210 */ /* 0x080fe20007fbe0ff */
[----:B------:R-:W2:Y:S04]  /*2cd50*/  LDL.LU R84, [R1+0xaac] ;  /* 0x000aac0001547983 */ /* 0x000ea80000300800 */
[----:B------:R0:W-:Y:S04]  /*2cd60*/  STL [R1+0xa6c], R23 ;  /* 0x000a6c1701007387 */ /* 0x0001e80000100800 */
[----:B------:R-:W-:Y:S04]  /*2cd70*/  STL [R1+0xa80], R26 ;  /* 0x000a801a01007387 */ /* 0x000fe80000100800 */
[----:B------:R1:W-:Y:S04]  /*2cd80*/  STL [R1+0xa74], R24 ;  /* 0x000a741801007387 */ /* 0x0003e80000100800 */
[----:B------:R-:W2:Y:S01]  /*2cd90*/  LDL.LU R28, [R1+0x2ec] ;  /* 0x0002ec00011c7983 */ /* 0x000ea20000300800 */
[----:B0-----:R-:W-:-:S02]  /*2cda0*/  IADD3 R23, P0, PT, R81, R7, RZ ;  /* 0x0000000751177210 */ /* 0x001fc40007f1e0ff */
[----:B-1----:R-:W-:-:S03]  /*2cdb0*/  LEA.HI.X.SX32 R24, R83, R6, 0x1, P5 ;  /* 0x0000000653187211 */ /* 0x002fc600028f0eff */
[----:B------:R-:W-:Y:S04]  /*2cdc0*/  STL [R1+0xa88], R23 ;  /* 0x000a881701007387 */ /* 0x000fe80000100800 */
[----:B------:R-:W2:Y:S04]  /*2cdd0*/  LDL.LU R83, [R1+0xabc] ;  /* 0x000abc0001537983 */ /* 0x000ea80000300800 */
[----:B------:R0:W-:Y:S04]  /*2cde0*/  STL [R1+0xa7c], R24 ;  /* 0x000a7c1801007387 */ /* 0x0001e80000100800 */
[----:B------:R-:W2:Y:S01]  /*2cdf0*/  LDL.LU R26, [R1+0x2e4] ;  /* 0x0002e400011a7983 */ /* 0x000ea20000300800 */
[----:B0-----:R-:W-:-:S02]  /*2ce00*/  LEA.HI.X.SX32 R24, R81, R6, 0x1, P0 ;  /* 0x0000000651187211 */ /* 0x001fc400000f0eff */
[----:B---3--:R-:W-:-:S05]  /*2ce10*/  IADD3 R23, P5, PT, R59, R7, RZ ;  /* 0x000000073b177210 */ /* 0x008fca0007fbe0ff */
[----:B------:R0:W-:Y:S04]  /*2ce20*/  STL [R1+0xa90], R23 ;  /* 0x000a901701007387 */ /* 0x0001e80000100800 */
[----:B------:R-:W3:Y:S01]  /*2ce30*/  LDL.LU R27, [R1+0x2f8] ;  /* 0x0002f800011b7983 */ /* 0x000ee20000300800 */
[----:B0-----:R-:W-:-:S03]  /*2ce40*/  IADD3 R23, P0, PT, R80, R7, RZ ;  /* 0x0000000750177210 */ /* 0x001fc60007f1e0ff */
[----:B------:R-:W-:Y:S04]  /*2ce50*/  STL [R1+0xa84], R24 ;  /* 0x000a841801007387 */ /* 0x000fe80000100800 */
[----:B------:R0:W-:Y:S04]  /*2ce60*/  STL [R1+0xa98], R23 ;  /* 0x000a981701007387 */ /* 0x0001e80000100800 */
[----:B------:R-:W3:Y:S04]  /*2ce70*/  LDL.LU R81, [R1+0xacc] ;  /* 0x000acc0001517983 */ /* 0x000ee80000300800 */
[----:B------:R-:W3:Y:S01]  /*2ce80*/  LDL.LU R32, [R1+0x2f4] ;  /* 0x0002f40001207983 */ /* 0x000ee20000300800 */
[----:B------:R-:W-:-:S02]  /*2ce90*/  LEA.HI.X.SX32 R29, R59, R6, 0x1, P5 ;  /* 0x000000063b1d7211 */ /* 0x000fc400028f0eff */
[-C--:B0-----:R-:W-:Y:S02]  /*2cea0*/  IADD3 R23, P5, PT, R78, R7.reuse, RZ ;  /* 0x000000074e177210 */ /* 0x081fe40007fbe0ff */
[----:B------:R-:W-:Y:S01]  /*2ceb0*/  LEA.HI.X.SX32 R24, R80, R6, 0x1, P0 ;  /* 0x0000000650187211 */ /* 0x000fe200000f0eff */
[----:B------:R-:W-:Y:S04]  /*2cec0*/  STL [R1+0xa8c], R29 ;  /* 0x000a8c1d01007387 */ /* 0x000fe80000100800 */
[----:B------:R-:W3:Y:S04]  /*2ced0*/  LDL.LU R56, [R1+0x304] ;  /* 0x0003040001387983 */ /* 0x000ee80000300800 */
[----:B------:R0:W-:Y:S04]  /*2cee0*/  STL [R1+0xaa0], R23 ;  /* 0x000aa01701007387 */ /* 0x0001e80000100800 */
[----:B------:R1:W-:Y:S04]  /*2cef0*/  STL [R1+0xa94], R24 ;  /* 0x000a941801007387 */ /* 0x0003e80000100800 */
[----:B------:R-:W3:Y:S01]  /*2cf00*/  LDL.LU R80, [R1+0xadc] ;  /* 0x000adc0001507983 */ /* 0x000ee20000300800 */
[----:B0-----:R-:W-:-:S03]  /*2cf10*/  IADD3 R23, P0, PT, R77, R7, RZ ;  /* 0x000000074d177210 */ /* 0x001fc60007f1e0ff */
[----:B------:R-:W3:Y:S04]  /*2cf20*/  LDL.LU R30, [R1+0x300] ;  /* 0x00030000011e7983 */ /* 0x000ee80000300800 */
[----:B------:R-:W-:Y:S01]  /*2cf30*/  STL [R1+0xaa8], R23 ;  /* 0x000aa81701007387 */ /* 0x000fe20000100800 */
[----:B-1----:R-:W-:-:S03]  /*2cf40*/  LEA.HI.X.SX32 R24, R78, R6, 0x1, P5 ;  /* 0x000000064e187211 */ /* 0x002fc600028f0eff */
[----:B------:R-:W3:Y:S04]  /*2cf50*/  LDL.LU R29, [R1+0x318] ;  /* 0x00031800011d7983 */ /* 0x000ee80000300800 */
[----:B------:R-:W3:Y:S04]  /*2cf60*/  LDL.LU R78, [R1+0xaec] ;  /* 0x000aec00014e7983 */ /* 0x000ee80000300800 */
[----:B------:R0:W-:Y:S04]  /*2cf70*/  STL [R1+0xa9c], R24 ;  /* 0x000a9c1801007387 */ /* 0x0001e80000100800 */
[----:B------:R-:W3:Y:S01]  /*2cf80*/  LDL.LU R59, [R1+0x310] ;  /* 0x00031000013b7983 */ /* 0x000ee20000300800 */
[----:B0-----:R-:W-:-:S02]  /*2cf90*/  LEA.HI.X.SX32 R24, R77, R6, 0x1, P0 ;  /* 0x000000064d187211 */ /* 0x001fc400000f0eff */
[----:B----4-:R-:W-:-:S05]  /*2cfa0*/  IADD3 R23, P5, PT, R31, R7, RZ ;  /* 0x000000071f177210 */ /* 0x010fca0007fbe0ff */
[----:B------:R5:W-:Y:S04]  /*2cfb0*/  STL [R1+0xab0], R23 ;  /* 0x000ab01701007387 */ /* 0x000be80000100800 */
[----:B------:R0:W-:Y:S04]  /*2cfc0*/  STL [R1+0xaa4], R24 ;  /* 0x000aa41801007387 */ /* 0x0001e80000100800 */
[----:B------:R-:W4:Y:S01]  /*2cfd0*/  LDL.LU R77, [R1+0xafc] ;  /* 0x000afc00014d7983 */ /* 0x000f220000300800 */
[----:B-----5:R-:W-:-:S05]  /*2cfe0*/  IADD3 R23, P0, PT, R25, R7, RZ ;  /* 0x0000000719177210 */ /* 0x020fca0007f1e0ff */
[----:B------:R1:W-:Y:S01]  /*2cff0*/  STL [R1+0xab8], R23 ;  /* 0x000ab81701007387 */ /* 0x0003e20000100800 */
[-C--:B0-----:R-:W-:Y:S02]  /*2d000*/  LEA.HI.X.SX32 R24, R25, R6.reuse, 0x1, P0 ;  /* 0x0000000619187211 */ /* 0x081fe400000f0eff */
[----:B-1----:R-:W-:Y:S02]  /*2d010*/  LEA.HI.X.SX32 R23, R31, R6, 0x1, P5 ;  /* 0x000000061f177211 */ /* 0x002fe400028f0eff */
[----:B------:R-:W5:Y:S01]  /*2d020*/  LDL.LU R31, [R1+0x320] ;  /* 0x00032000011f7983 */ /* 0x000f620000300800 */
[----:B------:R-:W-:-:S03]  /*2d030*/  IADD3 R33, P5, PT, R79, R7, RZ ;  /* 0x000000074f217210 */ /* 0x000fc60007fbe0ff */
[----:B------:R-:W-:Y:S04]  /*2d040*/  STL [R1+0xaac], R23 ;  /* 0x000aac1701007387 */ /* 0x000fe80000100800 */
[----:B------:R-:W-:Y:S04]  /*2d050*/  STL [R1+0xac0], R33 ;  /* 0x000ac02101007387 */ /* 0x000fe80000100800 */
[----:B------:R0:W-:Y:S02]  /*2d060*/  STL [R1+0xab4], R24 ;  /* 0x000ab41801007387 */ /* 0x0001e40000100800 */
[----:B0-----:R-:W-:-:S02]  /*2d070*/  LEA.HI.X.SX32 R24, R79, R6, 0x1, P5 ;  /* 0x000000064f187211 */ /* 0x001fc400028f0eff */
[----:B--2---:R-:W-:-:S05]  /*2d080*/  IADD3 R23, P0, PT, R28, R7, RZ ;  /* 0x000000071c177210 */ /* 0x004fca0007f1e0ff */
[----:B------:R0:W-:Y:S04]  /*2d090*/  STL [R1+0xac8], R23 ;  /* 0x000ac81701007387 */ /* 0x0001e80000100800 */
[----:B------:R-:W2:Y:S04]  /*2d0a0*/  LDL.LU R79, [R1+0xb0c] ;  /* 0x000b0c00014f7983 */ /* 0x000ea80000300800 */
[----:B------:R1:W-:Y:S01]  /*2d0b0*/  STL [R1+0xabc], R24 ;  /* 0x000abc1801007387 */ /* 0x0003e20000100800 */
[----:B0-----:R-:W-:Y:S02]  /*2d0c0*/  IADD3 R23, P5, PT, R26, R7, RZ ;  /* 0x000000071a177210 */ /* 0x001fe40007fbe0ff */
[----:B-1----:R-:W-:-:S02]  /*2d0d0*/  LEA.HI.X.SX32 R24, R28, R6, 0x1, P0 ;  /* 0x000000061c187211 */ /* 0x002fc400000f0eff */
[----:B------:R-:W4:Y:S01]  /*2d0e0*/  LDL.LU R28, [R1+0x32c] ;  /* 0x00032c00011c7983 */ /* 0x000f220000300800 */
[----:B------:R-:W-:-:S03]  /*2d0f0*/  LEA.HI.X.SX32 R25, R26, R6, 0x1, P5 ;  /* 0x000000061a197211 */ /* 0x000fc600028f0eff */
[----:B------:R3:W-:Y:S04]  /*2d100*/  STL [R1+0xad0], R23 ;  /* 0x000ad01701007387 */ /* 0x0007e80000100800 */
[----:B------:R0:W-:Y:S01]  /*2d110*/  STL [R1+0xac4], R24 ;  /* 0x000ac41801007387 */ /* 0x0001e20000100800 */
[----:B---3--:R-:W-:-:S05]  /*2d120*/  IADD3 R23, P0, PT, R27, R7, RZ ;  /* 0x000000071b177210 */ /* 0x008fca0007f1e0ff */
[----:B------:R1:W-:Y:S04]  /*2d130*/  STL [R1+0xad8], R23 ;  /* 0x000ad81701007387 */ /* 0x0003e80000100800 */
[----:B------:R-:W-:Y:S04]  /*2d140*/  STL [R1+0xacc], R25 ;  /* 0x000acc1901007387 */ /* 0x000fe80000100800 */
[----:B------:R-:W3:Y:S01]  /*2d150*/  LDL.LU R26, [R1+0xb1c] ;  /* 0x000b1c00011a7983 */ /* 0x000ee20000300800 */
[----:B0-----:R-:W-:Y:S02]  /*2d160*/  IADD3 R24, P5, PT, R32, R7, RZ ;  /* 0x0000000720187210 */ /* 0x001fe40007fbe0ff */
[----:B-1----:R-:W-:-:S03]  /*2d170*/  LEA.HI.X.SX32 R23, R27, R6, 0x1, P0 ;  /* 0x000000061b177211 */ /* 0x002fc600000f0eff */
[----:B------:R0:W-:Y:S04]  /*2d180*/  STL [R1+0xae0], R24 ;  /* 0x000ae01801007387 */ /* 0x0001e80000100800 */
[----:B------:R-:W3:Y:S04]  /*2d190*/  LDL.LU R27, [R1+0x33c] ;  /* 0x00033c00011b7983 */ /* 0x000ee80000300800 */
[----:B------:R1:W-:Y:S01]  /*2d1a0*/  STL [R1+0xad4], R23 ;  /* 0x000ad41701007387 */ /* 0x0003e20000100800 */
[----:B0-----:R-:W-:Y:S02]  /*2d1b0*/  IADD3 R24, P0, PT, R56, R7, RZ ;  /* 0x0000000738187210 */ /* 0x001fe40007f1e0ff */
[----:B-1----:R-:W-:-:S03]  /*2d1c0*/  LEA.HI.X.SX32 R23, R32, R6, 0x1, P5 ;  /* 0x0000000620177211 */ /* 0x002fc600028f0eff */
[----:B------:R0:W-:Y:S01]  /*2d1d0*/  STL [R1+0xae8], R24 ;  /* 0x000ae81801007387 */ /* 0x0001e20000100800 */
[----:B------:R-:W-:-:S03]  /*2d1e0*/  IADD3 R25, P5, PT, R30, R7, RZ ;  /* 0x000000071e197210 */ /* 0x000fc60007fbe0ff */
[----:B------:R1:W-:Y:S01]  /*2d1f0*/  STL [R1+0xadc], R23 ;  /* 0x000adc1701007387 */ /* 0x0003e20000100800 */
[----:B0-----:R-:W-:-:S03]  /*2d200*/  LEA.HI.X.SX32 R24, R56, R6, 0x1, P0 ;  /* 0x0000000638187211 */ /* 0x001fc600000f0eff */
[----:B------:R-:W-:Y:S01]  /*2d210*/  STL [R1+0xaf0], R25 ;  /* 0x000af01901007387 */ /* 0x000fe20000100800 */
[----:B-1----:R-:W-:-:S03]  /*2d220*/  IADD3 R23, P0, PT, R29, R7, RZ ;  /* 0x000000071d177210 */ /* 0x002fc60007f1e0ff */
[----:B------:R-:W3:Y:S04]  /*2d230*/  LDL.LU R56, [R1+0xb2c] ;  /* 0x000b2c0001387983 */ /* 0x000ee80000300800 */
[----:B------:R0:W-:Y:S04]  /*2d240*/  STL [R1+0xae4], R24 ;  /* 0x000ae41801007387 */ /* 0x0001e80000100800 */
[----:B------:R1:W-:Y:S01]  /*2d250*/  STL [R1+0xaf8], R23 ;  /* 0x000af81701007387 */ /* 0x0003e20000100800 */
[-C--:B0-----:R-:W-:Y:S02]  /*2d260*/  LEA.HI.X.SX32 R24, R29, R6.reuse, 0x1, P0 ;  /* 0x000000061d187211 */ /* 0x081fe400000f0eff */
[----:B-1----:R-:W-:-:S02]  /*2d270*/  LEA.HI.X.SX32 R23, R30, R6, 0x1, P5 ;  /* 0x000000061e177211 */ /* 0x002fc400028f0eff */
[----:B------:R-:W-:-:S03]  /*2d280*/  IADD3 R25, P5, PT, R59, R7, RZ ;  /* 0x000000073b197210 */ /* 0x000fc60007fbe0ff */
[----:B------:R0:W-:Y:S04]  /*2d290*/  STL [R1+0xaec], R23 ;  /* 0x000aec1701007387 */ /* 0x0001e80000100800 */
[----:B------:R-:W-:Y:S04]  /*2d2a0*/  STL [R1+0xb00], R25 ;  /* 0x000b001901007387 */ /* 0x000fe80000100800 */
[----:B------:R1:W-:Y:S01]  /*2d2b0*/  STL [R1+0xaf4], R24 ;  /* 0x000af41801007387 */ /* 0x0003e20000100800 */
[----:B0-----:R-:W-:-:S05]  /*2d2c0*/  IADD3 R23, P0, PT, R75, R7, RZ ;  /* 0x000000074b177210 */ /* 0x001fca0007f1e0ff */
[----:B------:R5:W-:Y:S01]  /*2d2d0*/  STL [R1+0xb08], R23 ;  /* 0x000b081701007387 */ /* 0x000be20000100800 */
[----:B-1----:R-:W-:-:S03]  /*2d2e0*/  LEA.HI.X.SX32 R24, R59, R6, 0x1, P5 ;  /* 0x000000063b187211 */ /* 0x002fc600028f0eff */
[----:B------:R-:W3:Y:S04]  /*2d2f0*/  LDL.LU R59, [R1+0xb3c] ;  /* 0x000b3c00013b7983 */ /* 0x000ee80000300800 */
[----:B------:R0:W-:Y:S04]  /*2d300*/  STL [R1+0xafc], R24 ;  /* 0x000afc1801007387 */ /* 0x0001e80000100800 */
[----:B------:R-:W3:Y:S01]  /*2d310*/  LDL.LU R30, [R1+0x358] ;  /* 0x00035800011e7983 */ /* 0x000ee20000300800 */
[----:B-----5:R-:W-:Y:S02]  /*2d320*/  IADD3 R23, P5, PT, R31, R7, RZ ;  /* 0x000000071f177210 */ /* 0x020fe40007fbe0ff */
[----:B0-----:R-:W-:-:S03]  /*2d330*/  LEA.HI.X.SX32 R24, R75, R6, 0x1, P0 ;  /* 0x000000064b187211 */ /* 0x001fc600000f0eff */
[----:B------:R0:W-:Y:S04]  /*2d340*/  STL [R1+0xb10], R23 ;  /* 0x000b101701007387 */ /* 0x0001e80000100800 */
[----:B------:R-:W5:Y:S01]  /*2d350*/  LDL.LU R29, [R1+0x36c] ;  /* 0x00036c00011d7983 */ /* 0x000f620000300800 */
[----:B0-----:R-:W-:-:S03]  /*2d360*/  IADD3 R23, P0, PT, R2, R7, RZ ;  /* 0x0000000702177210 */ /* 0x001fc60007f1e0ff */
[----:B------:R0:W-:Y:S04]  /*2d370*/  STL [R1+0xb04], R24 ;  /* 0x000b041801007387 */ /* 0x0001e80000100800 */
[----:B------:R4:W-:Y:S01]  /*2d380*/  STL [R1+0xb18], R23 ;  /* 0x000b181701007387 */ /* 0x0009e20000100800 */
[----:B0-----:R-:W-:Y:S02]  /*2d390*/  LEA.HI.X.SX32 R24, R31, R6, 0x1, P5 ;  /* 0x000000061f187211 */ /* 0x001fe400028f0eff */
[----:B--2---:R-:W-:Y:S02]  /*2d3a0*/  SEL R75, R20, R79, !P3 ;  /* 0x0000004f144b7207 */ /* 0x004fe40005800000 */
[----:B------:R-:W2:Y:S04]  /*2d3b0*/  LDL.LU R79, [R1+0xb4c] ;  /* 0x000b4c00014f7983 */ /* 0x000ea80000300800 */
[----:B------:R-:W2:Y:S04]  /*2d3c0*/  LDL.LU R33, [R1+0x368] ;  /* 0x0003680001217983 */ /* 0x000ea80000300800 */
[----:B------:R0:W-:Y:S04]  /*2d3d0*/  STL [R1+0xb0c], R24 ;  /* 0x000b0c1801007387 */ /* 0x0001e80000100800 */
[----:B------:R-:W2:Y:S01]  /*2d3e0*/  LDL.LU R25, [R1+0x378] ;  /* 0x0003780001197983 */ /* 0x000ea20000300800 */
[----:B----4-:R-:W-:-:S02]  /*2d3f0*/  IADD3 R23, P5, PT, R28, R7, RZ ;  /* 0x000000071c177210 */ /* 0x010fc40007fbe0ff */
[----:B0-----:R-:W-:-:S03]  /*2d400*/  LEA.HI.X.SX32 R24, R2, R6, 0x1, P0 ;  /* 0x0000000602187211 */ /* 0x001fc600000f0eff */
[----:B------:R0:W-:Y:S04]  /*2d410*/  STL [R1+0xb20], R23 ;  /* 0x000b201701007387 */ /* 0x0001e80000100800 */
[----:B------:R-:W4:Y:S01]  /*2d420*/  LDL.LU R2, [R1+0xb5c] ;  /* 0x000b5c0001027983 */ /* 0x000f220000300800 */
[----:B0-----:R-:W-:-:S03]  /*2d430*/  IADD3 R23, P0, PT, R88, R7, RZ ;  /* 0x0000000758177210 */ /* 0x001fc60007f1e0ff */
[----:B------:R-:W-:Y:S04]  /*2d440*/  STL [R1+0xb14], R24 ;  /* 0x000b141801007387 */ /* 0x000fe80000100800 */
[----:B------:R0:W-:Y:S02]  /*2d450*/  STL [R1+0xb28], R23 ;  /* 0x000b281701007387 */ /* 0x0001e40000100800 */
[-C--:B0-----:R-:W-:Y:S02]  /*2d460*/  LEA.HI.X.SX32 R23, R28, R6.reuse, 0x1, P5 ;  /* 0x000000061c177211 */ /* 0x081fe400028f0eff */
[----:B------:R-:W4:Y:S04]  /*2d470*/  LDL.LU R28, [R1+0x388] ;  /* 0x00038800011c7983 */ /* 0x000f280000300800 */
[----:B------:R0:W-:Y:S02]  /*2d480*/  STL [R1+0xb1c], R23 ;  /* 0x000b1c1701007387 */ /* 0x0001e40000100800 */
[----:B0-----:R-:W-:-:S02]  /*2d490*/  LEA.HI.X.SX32 R23, R88, R6, 0x1, P0 ;  /* 0x0000000658177211 */ /* 0x001fc400000f0eff */
[----:B---3--:R-:W-:-:S05]  /*2d4a0*/  IADD3 R24, P5, PT, R27, R7, RZ ;  /* 0x000000071b187210 */ /* 0x008fca0007fbe0ff */
[----:B------:R0:W-:Y:S04]  /*2d4b0*/  STL [R1+0xb30], R24 ;  /* 0x000b301801007387 */ /* 0x0001e80000100800 */
[----:B------:R-:W3:Y:S04]  /*2d4c0*/  LDL.LU R88, [R1+0xb6c] ;  /* 0x000b6c0001587983 */ /* 0x000ee80000300800 */
[----:B------:R-:W3:Y:S01]  /*2d4d0*/  LDL.LU R32, [R1+0x380] ;  /* 0x0003800001207983 */ /* 0x000ee20000300800 */
[----:B------:R-:W-:-:S03]  /*2d4e0*/  SEL R74, R20, R26, !P3 ;  /* 0x0000001a144a7207 */ /* 0x000fc60005800000 */
[----:B------:R1:W-:Y:S01]  /*2d4f0*/  STL [R1+0xb24], R23 ;  /* 0x000b241701007387 */ /* 0x0003e20000100800 */
[----:B------:R-:W-:Y:S02]  /*2d500*/  LEA.HI.X.SX32 R26, R27, R6, 0x1, P5 ;  /* 0x000000061b1a7211 */ /* 0x000fe400028f0eff */
[-C--:B0-----:R-:W-:Y:S02]  /*2d510*/  IADD3 R24, P5, PT, R82, R7.reuse, RZ ;  /* 0x0000000752187210 */ /* 0x081fe40007fbe0ff */
[----:B-1----:R-:W-:-:S05]  /*2d520*/  IADD3 R23, P0, PT, R85, R7, RZ ;  /* 0x0000000755177210 */ /* 0x002fca0007f1e0ff */
[----:B------:R0:W-:Y:S04]  /*2d530*/  STL [R1+0xb38], R23 ;  /* 0x000b381701007387 */ /* 0x0001e80000100800 */
[----:B------:R-:W-:Y:S01]  /*2d540*/  STL [R1+0xb2c], R26 ;  /* 0x000b2c1a01007387 */ /* 0x000fe20000100800 */
[----:B0-----:R-:W-:-:S03]  /*2d550*/  LEA.HI.X.SX32 R23, R85, R6, 0x1, P0 ;  /* 0x0000000655177211 */ /* 0x001fc600000f0eff */
[----:B------:R-:W3:Y:S04]  /*2d560*/  LDL.LU R85, [R1+0xb7c] ;  /* 0x000b7c0001557983 */ /* 0x000ee80000300800 */
[----:B------:R0:W-:Y:S04]  /*2d570*/  STL [R1+0xb40], R24 ;  /* 0x000b401801007387 */ /* 0x0001e80000100800 */
[----:B------:R-:W3:Y:S04]  /*2d580*/  LDL.LU R31, [R1+0x390] ;  /* 0x00039000011f7983 */ /* 0x000ee80000300800 */
[----:B------:R1:W-:Y:S04]  /*2d590*/  STL [R1+0xb34], R23 ;  /* 0x000b341701007387 */ /* 0x0003e80000100800 */
[----:B------:R-:W3:Y:S01]  /*2d5a0*/  LDL.LU R27, [R1+0x3a8] ;  /* 0x0003a800011b7983 */ /* 0x000ee20000300800 */
[----:B0-----:R-:W-:-:S02]  /*2d5b0*/  LEA.HI.X.SX32 R24, R82, R6, 0x1, P5 ;  /* 0x0000000652187211 */ /* 0x001fc400028f0eff */
[----:B-1----:R-:W-:-:S05]  /*2d5c0*/  IADD3 R23, P0, PT, R62, R7, RZ ;  /* 0x000000073e177210 */ /* 0x002fca0007f1e0ff */
[----:B------:R0:W-:Y:S04]  /*2d5d0*/  STL [R1+0xb48], R23 ;  /* 0x000b481701007387 */ /* 0x0001e80000100800 */
[----:B------:R-:W3:Y:S04]  /*2d5e0*/  LDL.LU R82, [R1+0xb8c] ;  /* 0x000b8c0001527983 */ /* 0x000ee80000300800 */
[----:B------:R1:W-:Y:S04]  /*2d5f0*/  STL [R1+0xb3c], R24 ;  /* 0x000b3c1801007387 */ /* 0x0003e80000100800 */
[----:B------:R-:W3:Y:S01]  /*2d600*/  LDL.LU R26, [R1+0x3b4] ;  /* 0x0003b400011a7983 */ /* 0x000ee20000300800 */
[----:B0-----:R-:W-:-:S02]  /*2d610*/  IADD3 R23, P5, PT, R30, R7, RZ ;  /* 0x000000071e177210 */ /* 0x001fc40007fbe0ff */
[----:B-1----:R-:W-:-:S03]  /*2d620*/  LEA.HI.X.SX32 R24, R62, R6, 0x1, P0 ;  /* 0x000000063e187211 */ /* 0x002fc600000f0eff */
[----:B------:R5:W-:Y:S04]  /*2d630*/  STL [R1+0xb50], R23 ;  /* 0x000b501701007387 */ /* 0x000be80000100800 */
[----:B------:R0:W-:Y:S01]  /*2d640*/  STL [R1+0xb44], R24 ;  /* 0x000b441801007387 */ /* 0x0001e20000100800 */
[----:B-----5:R-:W-:-:S04]  /*2d650*/  IADD3 R23, P0, PT, R29, R7, RZ ;  /* 0x000000071d177210 */ /* 0x020fc80007f1e0ff */
[-C--:B0-----:R-:W-:Y:S02]  /*2d660*/  LEA.HI.X.SX32 R24, R29, R6.reuse, 0x1, P0 ;  /* 0x000000061d187211 */ /* 0x081fe400000f0eff */
[----:B--2---:R-:W-:Y:S02]  /*2d670*/  SEL R62, R20, R79, !P3 ;  /* 0x0000004f143e7207 */ /* 0x004fe40005800000 */
[----:B------:R-:W2:Y:S04]  /*2d680*/  LDL.LU R79, [R1+0x604] ;  /* 0x00060400014f7983 */ /* 0x000ea80000300800 */
[----:B------:R0:W-:Y:S02]  /*2d690*/  STL [R1+0xb58], R23 ;  /* 0x000b581701007387 */ /* 0x0001e40000100800 */
[----:B0-----:R-:W-:-:S02]  /*2d6a0*/  LEA.HI.X.SX32 R23, R30, R6, 0x1, P5 ;  /* 0x000000061e177211 */ /* 0x001fc400028f0eff */
[----:B------:R-:W-:-:S03]  /*2d6b0*/  IADD3 R30, P5, PT, R33, R7, RZ ;  /* 0x00000007211e7210 */ /* 0x000fc60007fbe0ff */
[----:B------:R0:W-:Y:S04]  /*2d6c0*/  STL [R1+0xb4c], R23 ;  /* 0x000b4c1701007387 */ /* 0x0001e80000100800 */
[----:B------:R1:W-:Y:S04]  /*2d6d0*/  STL [R1+0xb60], R30 ;  /* 0x000b601e01007387 */ /* 0x0003e80000100800 */
[----:B------:R-:W5:Y:S01]  /*2d6e0*/  LDL.LU R29, [R1+0x3c0] ;  /* 0x0003c000011d7983 */ /* 0x000f620000300800 */
[----:B0-----:R-:W-:-:S03]  /*2d6f0*/  IADD3 R23, P0, PT, R25, R7, RZ ;  /* 0x0000000719177210 */ /* 0x001fc60007f1e0ff */
[----:B------:R-:W-:Y:S04]  /*2d700*/  STL [R1+0xb54], R24 ;  /* 0x000b541801007387 */ /* 0x000fe80000100800 */
[----:B------:R0:W-:Y:S04]  /*2d710*/  STL [R1+0xb68], R23 ;  /* 0x000b681701007387 */ /* 0x0001e80000100800 */
[----:B-1----:R-:W2:Y:S01]  /*2d720*/  LDL.LU R30, [R1+0xbac] ;  /* 0x000bac00011e7983 */ /* 0x002ea20000300800 */
[----:B0-----:R-:W-:Y:S02]  /*2d730*/  LEA.HI.X.SX32 R23, R33, R6, 0x1, P5 ;  /* 0x0000000621177211 */ /* 0x001fe400028f0eff */
[----:B------:R-:W-:-:S02]  /*2d740*/  IADD3 R33, P5, PT, R69, R7, RZ ;  /* 0x0000000745217210 */ /* 0x000fc40007fbe0ff */
[----:B------:R-:W-:Y:S01]  /*2d750*/  LEA.HI.X.SX32 R24, R25, R6, 0x1, P0 ;  /* 0x0000000619187211 */ /* 0x000fe200000f0eff */
[----:B------:R4:W-:Y:S04]  /*2d760*/  STL [R1+0xb5c], R23 ;  /* 0x000b5c1701007387 */ /* 0x0009e80000100800 */
[----:B------:R-:W-:Y:S01]  /*2d770*/  STL [R1+0xb70], R33 ;  /* 0x000b702101007387 */ /* 0x000fe20000100800 */
[----:B----4-:R-:W-:-:S03]  /*2d780*/  IADD3 R23, P0, PT, R28, R7, RZ ;  /* 0x000000071c177210 */ /* 0x010fc60007f1e0ff */
[----:B------:R0:W-:Y:S04]  /*2d790*/  STL [R1+0xb64], R24 ;  /* 0x000b641801007387 */ /* 0x0001e80000100800 */
[----:B------:R-:W-:Y:S01]  /*2d7a0*/  STL [R1+0xb78], R23 ;  /* 0x000b781701007387 */ /* 0x000fe20000100800 */
[----:B0-----:R-:W-:-:S03]  /*2d7b0*/  LEA.HI.X.SX32 R24, R69, R6, 0x1, P5 ;  /* 0x0000000645187211 */ /* 0x001fc600028f0eff */
[----:B------:R-:W4:Y:S04]  /*2d7c0*/  LDL.LU R69, [R1+0x5ec] ;  /* 0x0005ec0001457983 */ /* 0x000f280000300800 */
[----:B------:R0:W-:Y:S02]  /*2d7d0*/  STL [R1+0xb6c], R24 ;  /* 0x000b6c1801007387 */ /* 0x0001e40000100800 */
[----:B0-----:R-:W-:Y:S02]  /*2d7e0*/  LEA.HI.X.SX32 R24, R28, R6, 0x1, P0 ;  /* 0x000000061c187211 */ /* 0x001fe400000f0eff */
[----:B---3--:R-:W-:-:S05]  /*2d7f0*/  IADD3 R23, P5, PT, R32, R7, RZ ;  /* 0x0000000720177210 */ /* 0x008fca0007fbe0ff */
[----:B------:R0:W-:Y:S04]  /*2d800*/  STL [R1+0xb80], R23 ;  /* 0x000b801701007387 */ /* 0x0001e80000100800 */
[----:B------:R-:W3:Y:S01]  /*2d810*/  LDL.LU R28, [R1+0x3c4] ;  /* 0x0003c400011c7983 */ /* 0x000ee20000300800 */
[----:B0-----:R-:W-:-:S03]  /*2d820*/  IADD3 R23, P0, PT, R73, R7, RZ ;  /* 0x0000000749177210 */ /* 0x001fc60007f1e0ff */
[----:B------:R-:W-:Y:S04]  /*2d830*/  STL [R1+0xb74], R24 ;  /* 0x000b741801007387 */ /* 0x000fe80000100800 */
[----:B------:R0:W-:Y:S02]  /*2d840*/  STL [R1+0xb88], R23 ;  /* 0x000b881701007387 */ /* 0x0001e40000100800 */
[-C--:B0-----:R-:W-:Y:S02]  /*2d850*/  LEA.HI.X.SX32 R23, R32, R6.reuse, 0x1, P5 ;  /* 0x0000000620177211 */ /* 0x081fe400028f0eff */
[----:B------:R-:W-:-:S03]  /*2d860*/  LEA.HI.X.SX32 R24, R73, R6, 0x1, P0 ;  /* 0x0000000649187211 */ /* 0x000fc600000f0eff */
[----:B------:R0:W-:Y:S01]  /*2d870*/  STL [R1+0xb7c], R23 ;  /* 0x000b7c1701007387 */ /* 0x0001e20000100800 */
[----:B------:R-:W-:-:S05]  /*2d880*/  IADD3 R25, P5, PT, R31, R7, RZ ;  /* 0x000000071f197210 */ /* 0x000fca0007fbe0ff */
[----:B------:R-:W-:Y:S01]  /*2d890*/  STL [R1+0xb90], R25 ;  /* 0x000b901901007387 */ /* 0x000fe20000100800 */
[----:B0-----:R-:W-:-:S03]  /*2d8a0*/  IADD3 R23, P0, PT, R27, R7, RZ ;  /* 0x000000071b177210 */ /* 0x001fc60007f1e0ff */
[----:B------:R-:W4:Y:S04]  /*2d8b0*/  LDL.LU R73, [R1+0x5fc] ;  /* 0x0005fc0001497983 */ /* 0x000f280000300800 */
[----:B------:R-:W-:Y:S04]  /*2d8c0*/  STL [R1+0xb84], R24 ;  /* 0x000b841801007387 */ /* 0x000fe80000100800 */
[----:B------:R0:W-:Y:S02]  /*2d8d0*/  STL [R1+0xb98], R23 ;  /* 0x000b981701007387 */ /* 0x0001e40000100800 */
[----:B0-----:R-:W-:-:S02]  /*2d8e0*/  LEA.HI.X.SX32 R23, R31, R6, 0x1, P5 ;  /* 0x000000061f177211 */ /* 0x001fc400028f0eff */
[-C--:B------:R-:W-:Y:S02]  /*2d8f0*/  IADD3 R25, P5, PT, R72, R7.reuse, RZ ;  /* 0x0000000748197210 */ /* 0x080fe40007fbe0ff */
[----:B------:R-:W-:Y:S01]  /*2d900*/  LEA.HI.X.SX32 R24, R27, R6, 0x1, P0 ;  /* 0x000000061b187211 */ /* 0x000fe200000f0eff */
[----:B------:R0:W-:Y:S04]  /*2d910*/  STL [R1+0xb8c], R23 ;  /* 0x000b8c1701007387 */ /* 0x0001e80000100800 */
[----:B------:R-:W-:Y:S04]  /*2d920*/  STL [R1+0xba0], R25 ;  /* 0x000ba01901007387 */ /* 0x000fe80000100800 */
[----:B------:R-:W4:Y:S01]  /*2d930*/  LDL.LU R27, [R1+0x3e0] ;  /* 0x0003e000011b7983 */ /* 0x000f220000300800 */
[----:B0-----:R-:W-:-:S03]  /*2d940*/  IADD3 R23, P0, PT, R26, R7, RZ ;  /* 0x000000071a177210 */ /* 0x001fc60007f1e0ff */
[----:B------:R0:W-:Y:S04]  /*2d950*/  STL [R1+0xb94], R24 ;  /* 0x000b941801007387 */ /* 0x0001e80000100800 */
[----:B------:R1:W-:Y:S01]  /*2d960*/  STL [R1+0xba8], R23 ;  /* 0x000ba81701007387 */ /* 0x0003e20000100800 */
[----:B0-----:R-:W-:-:S03]  /*2d970*/  LEA.HI.X.SX32 R24, R72, R6, 0x1, P5 ;  /* 0x0000000648187211 */ /* 0x001fc600028f0eff */
[----:B------:R-:W4:Y:S01]  /*2d980*/  LDL.LU R72, [R1+0x5f0] ;  /* 0x0005f00001487983 */ /* 0x000f220000300800 */
[----:B-1----:R-:W-:-:S03]  /*2d990*/  IADD3 R23, P5, PT, R71, R7, RZ ;  /* 0x0000000747177210 */ /* 0x002fc60007fbe0ff */
[----:B------:R0:W-:Y:S04]  /*2d9a0*/  STL [R1+0xb9c], R24 ;  /* 0x000b9c1801007387 */ /* 0x0001e80000100800 */
[----:B------:R-:W4:Y:S01]  /*2d9b0*/  LDL.LU R33, [R1+0x3cc] ;  /* 0x0003cc0001217983 */ /* 0x000f220000300800 */
[----:B0-----:R-:W-:-:S03]  /*2d9c0*/  LEA.HI.X.SX32 R24, R26, R6, 0x1, P0 ;  /* 0x000000061a187211 */ /* 0x001fc600000f0eff */
[----:B------:R-:W-:Y:S04]  /*2d9d0*/  STL [R1+0xbb0], R23 ;  /* 0x000bb01701007387 */ /* 0x000fe80000100800 */
[----:B------:R0:W-:Y:S04]  /*2d9e0*/  STL [R1+0xba4], R24 ;  /* 0x000ba41801007387 */ /* 0x0001e80000100800 */
[----:B------:R-:W4:Y:S01]  /*2d9f0*/  LDL.LU R25, [R1+0x3dc] ;  /* 0x0003dc0001197983 */ /* 0x000f220000300800 */
[----:B0-----:R-:W-:Y:S02]  /*2da00*/  LEA.HI.X.SX32 R24, R71, R6, 0x1, P5 ;  /* 0x0000000647187211 */ /* 0x001fe400028f0eff */
[----:B-----5:R-:W-:-:S05]  /*2da10*/  IADD3 R23, P0, PT, R29, R7, RZ ;  /* 0x000000071d177210 */ /* 0x020fca0007f1e0ff */
[----:B------:R0:W-:Y:S04]  /*2da20*/  STL [R1+0xbb8], R23 ;  /* 0x000bb81701007387 */ /* 0x0001e80000100800 */
[----:B------:R-:W5:Y:S01]  /*2da30*/  LDL.LU R71, [R1+0x5f8] ;  /* 0x0005f80001477983 */ /* 0x000f620000300800 */
[----:B0-----:R-:W-:-:S03]  /*2da40*/  IADD3 R23, P5, PT, R70, R7, RZ ;  /* 0x0000000746177210 */ /* 0x001fc60007fbe0ff */
[----:B------:R0:W-:Y:S04]  /*2da50*/  STL [R1+0xbac], R24 ;  /* 0x000bac1801007387 */ /* 0x0001e80000100800 */
[----:B------:R1:W-:Y:S04]  /*2da60*/  STL [R1+0xbc0], R23 ;  /* 0x000bc01701007387 */ /* 0x0003e80000100800 */
[----:B------:R-:W5:Y:S01]  /*2da70*/  LDL.LU R32, [R1+0x3d8] ;  /* 0x0003d80001207983 */ /* 0x000f620000300800 */
[----:B0-----:R-:W-:-:S05]  /*2da80*/  LEA.HI.X.SX32 R24, R29, R6, 0x1, P0 ;  /* 0x000000061d187211 */ /* 0x001fca00000f0eff */
[----:B------:R0:W-:Y:S01]  /*2da90*/  STL [R1+0xbb4], R24 ;  /* 0x000bb41801007387 */ /* 0x0001e20000100800 */
[----:B-1----:R-:W-:-:S03]  /*2daa0*/  IADD3 R23, P0, PT, R68, R7, RZ ;  /* 0x0000000744177210 */ /* 0x002fc60007f1e0ff */
[----:B------:R-:W5:Y:S01]  /*2dab0*/  LDL.LU R31, [R1+0x3e8] ;  /* 0x0003e800011f7983 */ /* 0x000f620000300800 */
[----:B0-----:R-:W-:-:S03]  /*2dac0*/  LEA.HI.X.SX32 R24, R70, R6, 0x1, P5 ;  /* 0x0000000646187211 */ /* 0x001fc600028f0eff */
[----:B------:R-:W-:Y:S04]  /*2dad0*/  STL [R1+0xbc8], R23 ;  /* 0x000bc81701007387 */ /* 0x000fe80000100800 */
[----:B------:R-:W5:Y:S04]  /*2dae0*/  LDL.LU R70, [R1+0x498] ;  /* 0x0004980001467983 */ /* 0x000f680000300800 */
[----:B------:R0:W-:Y:S04]  /*2daf0*/  STL [R1+0xbbc], R24 ;  /* 0x000bbc1801007387 */ /* 0x0001e80000100800 */
[----:B------:R-:W5:Y:S01]  /*2db00*/  LDL.LU R35, [R1+0x3e4] ;  /* 0x0003e40001237983 */ /* 0x000f620000300800 */
[----:B0-----:R-:W-:-:S02]  /*2db10*/  LEA.HI.X.SX32 R24, R68, R6, 0x1, P0 ;  /* 0x0000000644187211 */ /* 0x001fc400000f0eff */
[----:B--2---:R-:W-:Y:S02]  /*2db20*/  SEL R76, R20, R30, !P3 ;  /* 0x0000001e144c7207 */ /* 0x004fe40005800000 */
[----:B---3--:R-:W-:-:S05]  /*2db30*/  IADD3 R23, P5, PT, R28, R7, RZ ;  /* 0x000000071c177210 */ /* 0x008fca0007fbe0ff */
[----:B------:R0:W-:Y:S04]  /*2db40*/  STL [R1+0xbd0], R23 ;  /* 0x000bd01701007387 */ /* 0x0001e80000100800 */
[----:B------:R-:W2:Y:S01]  /*2db50*/  LDL.LU R26, [R1+0x3f0] ;  /* 0x0003f000011a7983 */ /* 0x000ea20000300800 */
[----:B0-----:R-:W-:-:S03]  /*2db60*/  IADD3 R23, P0, PT, R67, R7, RZ ;  /* 0x0000000743177210 */ /* 0x001fc60007f1e0ff */
[----:B------:R0:W-:Y:S04]  /*2db70*/  STL [R1+0xbc4], R24 ;  /* 0x000bc41801007387 */ /* 0x0001e80000100800 */
[----:B------:R1:W-:Y:S04]  /*2db80*/  STL [R1+0xbd8], R23 ;  /* 0x000bd81701007387 */ /* 0x0003e80000100800 */
[----:B------:R-:W3:Y:S04]  /*2db90*/  LDL.LU R68, [R1+0x5f4] ;  /* 0x0005f40001447983 */ /* 0x000ee80000300800 */
[----:B------:R-:W3:Y:S01]  /*2dba0*/  LDL.LU R30, [R1+0x3ec] ;  /* 0x0003ec00011e7983 */ /* 0x000ee20000300800 */
[----:B0-----:R-:W-:-:S02]  /*2dbb0*/  LEA.HI.X.SX32 R24, R28, R6, 0x1, P5 ;  /* 0x000000061c187211 */ /* 0x001fc400028f0eff */
[----:B-1----:R-:W-:-:S03]  /*2dbc0*/  IADD3 R23, P5, PT, R66, R7, RZ ;  /* 0x0000000742177210 */ /* 0x002fc60007fbe0ff */
[----:B------:R0:W-:Y:S04]  /*2dbd0*/  STL [R1+0xbcc], R24 ;  /* 0x000bcc1801007387 */ /* 0x0001e80000100800 */
[----:B------:R-:W3:Y:S04]  /*2dbe0*/  LDL.LU R29, [R1+0x3fc] ;  /* 0x0003fc00011d7983 */ /* 0x000ee80000300800 */
[----:B------:R4:W-:Y:S01]  /*2dbf0*/  STL [R1+0xbe0], R23 ;  /* 0x000be01701007387 */ /* 0x0009e20000100800 */
[----:B0-----:R-:W-:-:S03]  /*2dc00*/  LEA.HI.X.SX32 R24, R67, R6, 0x1, P0 ;  /* 0x0000000643187211 */ /* 0x001fc600000f0eff */
[----:B------:R-:W3:Y:S04]  /*2dc10*/  LDL.LU R67, [R1+0x470] ;  /* 0x0004700001437983 */ /* 0x000ee80000300800 */
[----:B------:R0:W-:Y:S01]  /*2dc20*/  STL [R1+0xbd4], R24 ;  /* 0x000bd41801007387 */ /* 0x0001e20000100800 */
[----:B----4-:R-:W-:-:S05]  /*2dc30*/  IADD3 R23, P0, PT, R27, R7, RZ ;  /* 0x000000071b177210 */ /* 0x010fca0007f1e0ff */
[----:B------:R1:W-:Y:S04]  /*2dc40*/  STL [R1+0xbe8], R23 ;  /* 0x000be81701007387 */ /* 0x0003e80000100800 */
[----:B0-----:R-:W4:Y:S01]  /*2dc50*/  LDL.LU R24, [R1+0x3f8] ;  /* 0x0003f80001187983 */ /* 0x001f220000300800 */
[----:B------:R-:W-:-:S03]  /*2dc60*/  LEA.HI.X.SX32 R34, R66, R6, 0x1, P5 ;  /* 0x0000000642227211 */ /* 0x000fc600028f0eff */
[----:B------:R-:W4:Y:S04]  /*2dc70*/  LDL.LU R28, [R1+0x40c] ;  /* 0x00040c00011c7983 */ /* 0x000f280000300800 */
[----:B------:R0:W-:Y:S04]  /*2dc80*/  STL [R1+0xbdc], R34 ;  /* 0x000bdc2201007387 */ /* 0x0001e80000100800 */
[----:B------:R-:W4:Y:S01]  /*2dc90*/  LDL.LU R66, [R1+0x464] ;  /* 0x0004640001427983 */ /* 0x000f220000300800 */
[----:B-1----:R-:W-:Y:S02]  /*2dca0*/  IADD3 R23, P5, PT, R33, R7, RZ ;  /* 0x0000000721177210 */ /* 0x002fe40007fbe0ff */
[----:B0-----:R-:W-:-:S03]  /*2dcb0*/  LEA.HI.X.SX32 R34, R27, R6, 0x1, P0 ;  /* 0x000000061b227211 */ /* 0x001fc600000f0eff */
[----:B------:R0:W-:Y:S04]  /*2dcc0*/  STL [R1+0xbf0], R23 ;  /* 0x000bf01701007387 */ /* 0x0001e80000100800 */
[----:B------:R-:W4:Y:S01]  /*2dcd0*/  LDL.LU R27, [R1+0x404] ;  /* 0x00040400011b7983 */ /* 0x000f220000300800 */
[----:B0-----:R-:W-:-:S03]  /*2dce0*/  IADD3 R23, P0, PT, R25, R7, RZ ;  /* 0x0000000719177210 */ /* 0x001fc60007f1e0ff */
[----:B------:R0:W-:Y:S01]  /*2dcf0*/  STL [R1+0xbe4], R34 ;  /* 0x000be42201007387 */ /* 0x0001e20000100800 */
[----:B------:R-:W-:-:S03]  /*2dd00*/  LEA.HI.X.SX32 R33, R33, R6, 0x1, P5 ;  /* 0x0000000621217211 */ /* 0x000fc600028f0eff */
[----:B------:R-:W-:Y:S04]  /*2dd10*/  STL [R1+0xbf8], R23 ;  /* 0x000bf81701007387 */ /* 0x000fe80000100800 */
[----:B0-----:R-:W4:Y:S04]  /*2dd20*/  LDL.LU R34, [R1+0x414] ;  /* 0x0004140001227983 */ /* 0x001f280000300800 */
[----:B------:R0:W-:Y:S04]  /*2dd30*/  STL [R1+0xbec], R33 ;  /* 0x000bec2101007387 */ /* 0x0001e80000100800 */
[----:B0-----:R-:W4:Y:S01]  /*2dd40*/  LDL.LU R33, [R1+0x410] ;  /* 0x0004100001217983 */ /* 0x001f220000300800 */
[----:B------:R-:W-:-:S02]  /*2dd50*/  LEA.HI.X.SX32 R25, R25, R6, 0x1, P0 ;  /* 0x0000000619197211 */ /* 0x000fc400000f0eff */
[----:B-----5:R-:W-:-:S05]  /*2dd60*/  IADD3 R23, P5, PT, R32, R7, RZ ;  /* 0x0000000720177210 */ /* 0x020fca0007fbe0ff */
[----:B------:R0:W-:Y:S01]  /*2dd70*/  STL [R1+0xc00], R23 ;  /* 0x000c001701007387 */ /* 0x0001e20000100800 */
[----:B------:R-:W-:-:S03]  /*2dd80*/  LEA.HI.X.SX32 R32, R32, R6, 0x1, P5 ;  /* 0x0000000620207211 */ /* 0x000fc600028f0eff */
[----:B------:R1:W-:Y:S01]  /*2dd90*/  STL [R1+0xbf4], R25 ;  /* 0x000bf41901007387 */ /* 0x0003e20000100800 */
[----:B0-----:R-:W-:-:S03]  /*2dda0*/  IADD3 R23, P0, PT, R31, R7, RZ ;  /* 0x000000071f177210 */ /* 0x001fc60007f1e0ff */
[----:B-1----:R-:W5:Y:S04]  /*2ddb0*/  LDL.LU R25, [R1+0x41c] ;  /* 0x00041c0001197983 */ /* 0x002f680000300800 */
[----:B------:R0:W-:Y:S04]  /*2ddc0*/  STL [R1+0xc08], R23 ;  /* 0x000c081701007387 */ /* 0x0001e80000100800 */
[----:B------:R1:W-:Y:S01]  /*2ddd0*/  STL [R1+0xbfc], R32 ;  /* 0x000bfc2001007387 */ /* 0x0003e20000100800 */
[----:B------:R-:W-:Y:S02]  /*2dde0*/  LEA.HI.X.SX32 R31, R31, R6, 0x1, P0 ;  /* 0x000000061f1f7211 */ /* 0x000fe400000f0eff */
[-C--:B0-----:R-:W-:Y:S01]  /*2ddf0*/  IADD3 R23, P5, PT, R35, R7.reuse, RZ ;  /* 0x0000000723177210 */ /* 0x081fe20007fbe0ff */
[----:B-1----:R-:W5:Y:S04]  /*2de00*/  LDL.LU R32, [R1+0x418] ;  /* 0x0004180001207983 */ /* 0x002f680000300800 */
[----:B------:R-:W-:Y:S04]  /*2de10*/  STL [R1+0xc10], R23 ;  /* 0x000c101701007387 */ /* 0x000fe80000100800 */
[----:B------:R0:W-:Y:S04]  /*2de20*/  STL [R1+0xc04], R31 ;  /* 0x000c041f01007387 */ /* 0x0001e80000100800 */
[----:B0-----:R-:W5:Y:S01]  /*2de30*/  LDL.LU R31, [R1+0x424] ;  /* 0x00042400011f7983 */ /* 0x001f620000300800 */
[----:B--2---:R-:W-:-:S05]  /*2de40*/  IADD3 R23, P0, PT, R26, R7, RZ ;  /* 0x000000071a177210 */ /* 0x004fca0007f1e0ff */
[----:B------:R0:W-:Y:S02]  /*2de50*/  STL [R1+0xc18], R23 ;  /* 0x000c181701007387 */ /* 0x0001e40000100800 */
[----:B0-----:R-:W-:Y:S02]  /*2de60*/  LEA.HI.X.SX32 R23, R35, R6, 0x1, P5 ;  /* 0x0000000623177211 */ /* 0x001fe400028f0eff */
[----:B---3--:R-:W-:-:S03]  /*2de70*/  IADD3 R36, P5, PT, R30, R7, RZ ;  /* 0x000000071e247210 */ /* 0x008fc60007fbe0ff */
[----:B------:R0:W-:Y:S01]  /*2de80*/  STL [R1+0xc0c], R23 ;  /* 0x000c0c1701007387 */ /* 0x0001e20000100800 */
[----:B------:R-:W-:-:S03]  /*2de90*/  LEA.HI.X.SX32 R35, R26, R6, 0x1, P0 ;  /* 0x000000061a237211 */ /* 0x000fc600000f0eff */
[----:B------:R-:W-:Y:S04]  /*2dea0*/  STL [R1+0xc20], R36 ;  /* 0x000c202401007387 */ /* 0x000fe80000100800 */
[----:B------:R-:W2:Y:S01]  /*2deb0*/  LDL.LU R26, [R1+0x420] ;  /* 0x00042000011a7983 */ /* 0x000ea20000300800 */
[----:B0-----:R-:W-:-:S03]  /*2dec0*/  IADD3 R23, P0, PT, R29, R7, RZ ;  /* 0x000000071d177210 */ /* 0x001fc60007f1e0ff */
[----:B------:R-:W-:Y:S04]  /*2ded0*/  STL [R1+0xc14], R35 ;  /* 0x000c142301007387 */ /* 0x000fe80000100800 */
[----:B------:R0:W-:Y:S01]  /*2dee0*/  STL [R1+0xc28], R23 ;  /* 0x000c281701007387 */ /* 0x0001e20000100800 */
[-C--:B------:R-:W-:Y:S02]  /*2def0*/  LEA.HI.X.SX32 R29, R29, R6.reuse, 0x1, P0 ;  /* 0x000000061d1d7211 */ /* 0x080fe400000f0eff */
[----:B0-----:R-:W-:Y:S02]  /*2df00*/  LEA.HI.X.SX32 R23, R30, R6, 0x1, P5 ;  /* 0x000000061e177211 */ /* 0x001fe400028f0eff */
[----:B------:R-:W3:Y:S04]  /*2df10*/  LDL.LU R30, [R1+0x43c] ;  /* 0x00043c00011e7983 */ /* 0x000ee80000300800 */
[----:B------:R0:W-:Y:S01]  /*2df20*/  STL [R1+0xc1c], R23 ;  /* 0x000c1c1701007387 */ /* 0x0001e20000100800 */
[----:B----4-:R-:W-:-:S05]  /*2df30*/  IADD3 R35, P5, PT, R24, R7, RZ ;  /* 0x0000000718237210 */ /* 0x010fca0007fbe0ff */
[----:B------:R-:W-:Y:S04]  /*2df40*/  STL [R1+0xc30], R35 ;  /* 0x000c302301007387 */ /* 0x000fe80000100800 */
[----:B------:R1:W-:Y:S01]  /*2df50*/  STL [R1+0xc24], R29 ;  /* 0x000c241d01007387 */ /* 0x0003e20000100800 */
[----:B0-----:R-:W-:-:S03]  /*2df60*/  IADD3 R23, P0, PT, R28, R7, RZ ;  /* 0x000000071c177210 */ /* 0x001fc60007f1e0ff */
[----:B-1----:R-:W4:Y:S01]  /*2df70*/  LDL.LU R29, [R1+0x438] ;  /* 0x00043800011d7983 */ /* 0x002f220000300800 */
[-C--:B------:R-:W-:Y:S02]  /*2df80*/  LEA.HI.X.SX32 R35, R24, R6.reuse, 0x1, P5 ;  /* 0x0000000618237211 */ /* 0x080fe400028f0eff */
[----:B------:R-:W-:Y:S01]  /*2df90*/  LEA.HI.X.SX32 R24, R28, R6, 0x1, P0 ;  /* 0x000000061c187211 */ /* 0x000fe200000f0eff */
[----:B------:R0:W-:Y:S04]  /*2dfa0*/  STL [R1+0xc38], R23 ;  /* 0x000c381701007387 */ /* 0x0001e80000100800 */
[----:B------:R-:W-:Y:S04]  /*2dfb0*/  STL [R1+0xc2c], R35 ;  /* 0x000c2c2301007387 */ /* 0x000fe80000100800 */
[----:B------:R-:W4:Y:S01]  /*2dfc0*/  LDL.LU R28, [R1+0x444] ;  /* 0x00044400011c7983 */ /* 0x000f220000300800 */
[----:B0-----:R-:W-:-:S05]  /*2dfd0*/  IADD3 R23, P5, PT, R27, R7, RZ ;  /* 0x000000071b177210 */ /* 0x001fca0007fbe0ff */
[----:B------:R0:W-:Y:S04]  /*2dfe0*/  STL [R1+0xc40], R23 ;  /* 0x000c401701007387 */ /* 0x0001e80000100800 */
[----:B------:R1:W-:Y:S01]  /*2dff0*/  STL [R1+0xc34], R24 ;  /* 0x000c341801007387 */ /* 0x0003e20000100800 */
[----:B0-----:R-:W-:Y:S02]  /*2e000*/  IADD3 R23, P0, PT, R34, R7, RZ ;  /* 0x0000000722177210 */ /* 0x001fe40007f1e0ff */
[----:B-1----:R-:W-:-:S03]  /*2e010*/  LEA.HI.X.SX32 R24, R27, R6, 0x1, P5 ;  /* 0x000000061b187211 */ /* 0x002fc600028f0eff */
[----:B------:R0:W-:Y:S04]  /*2e020*/  STL [R1+0xc48], R23 ;  /* 0x000c481701007387 */ /* 0x0001e80000100800 */
[----:B------:R-:W4:Y:S01]  /*2e030*/  LDL.LU R27, [R1+0x440] ;  /* 0x00044000011b7983 */ /* 0x000f220000300800 */
[----:B0-----:R-:W-:-:S03]  /*2e040*/  IADD3 R23, P5, PT, R33, R7, RZ ;  /* 0x0000000721177210 */ /* 0x001fc60007fbe0ff */
[----:B------:R-:W-:Y:S04]  /*2e050*/  STL [R1+0xc3c], R24 ;  /* 0x000c3c1801007387 */ /* 0x000fe80000100800 */
[----:B------:R0:W-:Y:S04]  /*2e060*/  STL [R1+0xc50], R23 ;  /* 0x000c501701007387 */ /* 0x0001e80000100800 */
[----:B0-----:R-:W4:Y:S01]  /*2e070*/  LDL.LU R23, [R1+0x44c] ;  /* 0x00044c0001177983 */ /* 0x001f220000300800 */
[-C--:B------:R-:W-:Y:S02]  /*2e080*/  LEA.HI.X.SX32 R34, R34, R6.reuse, 0x1, P0 ;  /* 0x0000000622227211 */ /* 0x080fe400000f0eff */
[----:B------:R-:W-:-:S03]  /*2e090*/  LEA.HI.X.SX32 R33, R33, R6, 0x1, P5 ;  /* 0x0000000621217211 */ /* 0x000fc600028f0eff */
[----:B------:R-:W-:Y:S01]  /*2e0a0*/  STL [R1+0xc44], R34 ;  /* 0x000c442201007387 */ /* 0x000fe20000100800 */
[----:B-----5:R-:W-:-:S05]  /*2e0b0*/  IADD3 R24, P0, PT, R25, R7, RZ ;  /* 0x0000000719187210 */ /* 0x020fca0007f1e0ff */
[----:B------:R0:W-:Y:S01]  /*2e0c0*/  STL [R1+0xc58], R24 ;  /* 0x000c581801007387 */ /* 0x0001e20000100800 */
[----:B------:R-:W-:-:S03]  /*2e0d0*/  LEA.HI.X.SX32 R25, R25, R6, 0x1, P0 ;  /* 0x0000000619197211 */ /* 0x000fc600000f0eff */
[----:B------:R-:W-:Y:S04]  /*2e0e0*/  STL [R1+0xc4c], R33 ;  /* 0x000c4c2101007387 */ /* 0x000fe80000100800 */
[----:B------:R-:W5:Y:S01]  /*2e0f0*/  LDL.LU R36, [R1+0x448] ;  /* 0x0004480001247983 */ /* 0x000f620000300800 */
[----:B0-----:R-:W-:-:S05]  /*2e100*/  IADD3 R24, P5, PT, R32, R7, RZ ;  /* 0x0000000720187210 */ /* 0x001fca0007fbe0ff */
[----:B------:R0:W-:Y:S04]  /*2e110*/  STL [R1+0xc60], R24 ;  /* 0x000c601801007387 */ /* 0x0001e80000100800 */
[----:B------:R1:W-:Y:S04]  /*2e120*/  STL [R1+0xc54], R25 ;  /* 0x000c541901007387 */ /* 0x0003e80000100800 */
[----:B------:R-:W5:Y:S01]  /*2e130*/  LDL.LU R35, [R1+0x454] ;  /* 0x0004540001237983 */ /* 0x000f620000300800 */
[----:B0-----:R-:W-:Y:S02]  /*2e140*/  IADD3 R24, P0, PT, R31, R7, RZ ;  /* 0x000000071f187210 */ /* 0x001fe40007f1e0ff */
[----:B-1----:R-:W-:-:S03]  /*2e150*/  LEA.HI.X.SX32 R25, R32, R6, 0x1, P5 ;  /* 0x0000000620197211 */ /* 0x002fc600028f0eff */
[----:B------:R0:W-:Y:S04]  /*2e160*/  STL [R1+0xc68], R24 ;  /* 0x000c681801007387 */ /* 0x0001e80000100800 */
[----:B0-----:R-:W5:Y:S04]  /*2e170*/  LDL.LU R24, [R1+0x450] ;  /* 0x0004500001187983 */ /* 0x001f680000300800 */
[----:B------:R0:W-:Y:S04]  /*2e180*/  STL [R1+0xc5c], R25 ;  /* 0x000c5c1901007387 */ /* 0x0001e80000100800 */
[----:B------:R-:W5:Y:S01]  /*2e190*/  LDL.LU R34, [R1+0x45c] ;  /* 0x00045c0001227983 */ /* 0x000f620000300800 */
[----:B0-----:R-:W-:-:S02]  /*2e1a0*/  LEA.HI.X.SX32 R25, R31, R6, 0x1, P0 ;  /* 0x000000061f197211 */ /* 0x001fc400000f0eff */
[----:B--2---:R-:W-:-:S05]  /*2e1b0*/  IADD3 R32, P5, PT, R26, R7, RZ ;  /* 0x000000071a207210 */ /* 0x004fca0007fbe0ff */
[----:B------:R-:W-:Y:S04]  /*2e1c0*/  STL [R1+0xc70], R32 ;  /* 0x000c702001007387 */ /* 0x000fe80000100800 */
[----:B------:R-:W2:Y:S04]  /*2e1d0*/  LDL.LU R33, [R1+0x458] ;  /* 0x0004580001217983 */ /* 0x000ea80000300800 */
[----:B------:R0:W-:Y:S01]  /*2e1e0*/  STL [R1+0xc64], R25 ;  /* 0x000c641901007387 */ /* 0x0001e20000100800 */
[----:B---3--:R-:W-:-:S03]  /*2e1f0*/  IADD3 R31, P0, PT, R30, R7, RZ ;  /* 0x000000071e1f7210 */ /* 0x008fc60007f1e0ff */
[----:B0-----:R-:W3:Y:S01]  /*2e200*/  LDL.LU R25, [R1+0xcc4] ;  /* 0x000cc40001197983 */ /* 0x001ee20000300800 */
[----:B------:R-:W-:-:S03]  /*2e210*/  LEA.HI.X.SX32 R26, R26, R6, 0x1, P5 ;  /* 0x000000061a1a7211 */ /* 0x000fc600028f0eff */
[----:B------:R-:W-:Y:S04]  /*2e220*/  STL [R1+0xc78], R31 ;  /* 0x000c781f01007387 */ /* 0x000fe80000100800 */
[----:B------:R-:W3:Y:S04]  /*2e230*/  LDL.LU R32, [R1+0xccc] ;  /* 0x000ccc0001207983 */ /* 0x000ee80000300800 */
[----:B------:R0:W-:Y:S02]  /*2e240*/  STL [R1+0xc6c], R26 ;  /* 0x000c6c1a01007387 */ /* 0x0001e40000100800 */
[----:B0-----:R-:W-:-:S02]  /*2e250*/  LEA.HI.X.SX32 R26, R30, R6, 0x1, P0 ;  /* 0x000000061e1a7211 */ /* 0x001fc400000f0eff */
[----:B----4-:R-:W-:-:S05]  /*2e260*/  IADD3 R31, P5, PT, R29, R7, RZ ;  /* 0x000000071d1f7210 */ /* 0x010fca0007fbe0ff */
[----:B------:R0:W-:Y:S04]  /*2e270*/  STL [R1+0xc80], R31 ;  /* 0x000c801f01007387 */ /* 0x0001e80000100800 */
[----:B0-----:R-:W4:Y:S01]  /*2e280*/  LDL.LU R31, [R1+0xcd4] ;  /* 0x000cd400011f7983 */ /* 0x001f220000300800 */
[----:B------:R-:W-:-:S03]  /*2e290*/  IADD3 R30, P0, PT, R28, R7, RZ ;  /* 0x000000071c1e7210 */ /* 0x000fc60007f1e0ff */
[----:B------:R0:W-:Y:S01]  /*2e2a0*/  STL [R1+0xc74], R26 ;  /* 0x000c741a01007387 */ /* 0x0001e20000100800 */
[----:B------:R-:W-:-:S03]  /*2e2b0*/  LEA.HI.X.SX32 R29, R29, R6, 0x1, P5 ;  /* 0x000000061d1d7211 */ /* 0x000fc600028f0eff */
[----:B0-----:R-:W4:Y:S04]  /*2e2c0*/  LDL.LU R26, [R1+0xcdc] ;  /* 0x000cdc00011a7983 */ /* 0x001f280000300800 */
[----:B------:R0:W-:Y:S04]  /*2e2d0*/  STL [R1+0xc88], R30 ;  /* 0x000c881e01007387 */ /* 0x0001e80000100800 */
[----:B0-----:R-:W4:Y:S01]  /*2e2e0*/  LDL.LU R30, [R1+0xce4] ;  /* 0x000ce400011e7983 */ /* 0x001f220000300800 */
[----:B------:R-:W-:-:S03]  /*2e2f0*/  IADD3 R37, P5, PT, R27, R7, RZ ;  /* 0x000000071b257210 */ /* 0x000fc60007fbe0ff */
[----:B------:R0:W-:Y:S02]  /*2e300*/  STL [R1+0xc7c], R29 ;  /* 0x000c7c1d01007387 */ /* 0x0001e40000100800 */
[----:B0-----:R-:W-:Y:S02]  /*2e310*/  LEA.HI.X.SX32 R29, R28, R6, 0x1, P0 ;  /* 0x000000061c1d7211 */ /* 0x001fe400000f0eff */
[----:B------:R-:W4:Y:S04]  /*2e320*/  LDL.LU R28, [R1+0xcec] ;  /* 0x000cec00011c7983 */ /* 0x000f280000300800 */
[----:B------:R0:W-:Y:S04]  /*2e330*/  STL [R1+0xc90], R37 ;  /* 0x000c902501007387 */ /* 0x0001e80000100800 */
[----:B------:R1:W-:Y:S01]  /*2e340*/  STL [R1+0xc84], R29 ;  /* 0x000c841d01007387 */ /* 0x0003e20000100800 */
[----:B0-----:R-:W-:-:S03]  /*2e350*/  IADD3 R37, P0, PT, R23, R7, RZ ;  /* 0x0000000717257210 */ /* 0x001fc60007f1e0ff */
[----:B-1----:R-:W4:Y:S04]  /*2e360*/  LDL.LU R29, [R1+0xcf4] ;  /* 0x000cf400011d7983 */ /* 0x002f280000300800 */
[----:B------:R0:W-:Y:S02]  /*2e370*/  STL [R1+0xc98], R37 ;  /* 0x000c982501007387 */ /* 0x0001e40000100800 */
[-C--:B0-----:R-:W-:Y:S02]  /*2e380*/  LEA.HI.X.SX32 R37, R27, R6.reuse, 0x1, P5 ;  /* 0x000000061b257211 */ /* 0x081fe400028f0eff */
[----:B------:R-:W4:Y:S01]  /*2e390*/  LDL.LU R27, [R1+0xcfc] ;  /* 0x000cfc00011b7983 */ /* 0x000f220000300800 */
[----:B------:R-:W-:-:S03]  /*2e3a0*/  LEA.HI.X.SX32 R23, R23, R6, 0x1, P0 ;  /* 0x0000000617177211 */ /* 0x000fc600000f0eff */
[----:B------:R5:W-:Y:S02]  /*2e3b0*/  STL [R1+0xc8c], R37 ;  /* 0x000c8c2501007387 */ /* 0x000be40000100800 */
[----:B-----5:R-:W-:-:S05]  /*2e3c0*/  IADD3 R37, P5, PT, R36, R7, RZ ;  /* 0x0000000724257210 */ /* 0x020fca0007fbe0ff */
        /* <DEDUP_REMOVED lines=19> */
[----:B--2---:R-:W-:-:S05]  /*2e500*/  IADD3 R24, P5, PT, R33, R7, RZ ;  /* 0x0000000721187210 */ /* 0x004fca0007fbe0ff */
[----:B------:R0:W-:Y:S01]  /*2e510*/  STL [R1+0xcc0], R24 ;  /* 0x000cc01801007387 */ /* 0x0001e20000100800 */
[----:B------:R-:W-:-:S03]  /*2e520*/  LEA.HI.X.SX32 R33, R33, R6, 0x1, P5 ;  /* 0x0000000621217211 */ /* 0x000fc600028f0eff */
[----:B0-----:R-:W2:Y:S04]  /*2e530*/  LDL.LU R24, [R1+0x1d30] ;  /* 0x001d300001187983 */ /* 0x001ea80000300800 */
[----:B------:R3:W-:Y:S02]  /*2e540*/  STL [R1+0xcb4], R34 ;  /* 0x000cb42201007387 */ /* 0x0007e40000100800 */
[----:B---3--:R-:W-:-:S05]  /*2e550*/  IADD3 R34, P0, PT, R25, R7, RZ ;  /* 0x0000000719227210 */ /* 0x008fca0007f1e0ff */
[----:B------:R0:W-:Y:S01]  /*2e560*/  STL [R1+0xcc8], R34 ;  /* 0x000cc82201007387 */ /* 0x0001e20000100800 */
[----:B------:R-:W-:-:S03]  /*2e570*/  LEA.HI.X.SX32 R25, R25, R6, 0x1, P0 ;  /* 0x0000000619197211 */ /* 0x000fc600000f0eff */
[----:B0-----:R-:W3:Y:S04]  /*2e580*/  LDL.LU R34, [R1+0x1d2c] ;  /* 0x001d2c0001227983 */ /* 0x001ee80000300800 */
[----:B------:R0:W-:Y:S02]  /*2e590*/  STL [R1+0xcbc], R33 ;  /* 0x000cbc2101007387 */ /* 0x0001e40000100800 */
[----:B0-----:R-:W-:-:S05]  /*2e5a0*/  IADD3 R33, P5, PT, R32, R7, RZ ;  /* 0x0000000720217210 */ /* 0x001fca0007fbe0ff */
[----:B------:R0:W-:Y:S01]  /*2e5b0*/  STL [R1+0xcd0], R33 ;  /* 0x000cd02101007387 */ /* 0x0001e20000100800 */
[----:B------:R-:W-:-:S03]  /*2e5c0*/  LEA.HI.X.SX32 R32, R32, R6, 0x1, P5 ;  /* 0x0000000620207211 */ /* 0x000fc600028f0eff */
[----:B0-----:R-:W2:Y:S04]  /*2e5d0*/  LDL.LU R33, [R1+0x1d28] ;  /* 0x001d280001217983 */ /* 0x001ea80000300800 */
[----:B------:R4:W-:Y:S02]  /*2e5e0*/  STL [R1+0xcc4], R25 ;  /* 0x000cc41901007387 */ /* 0x0009e40000100800 */
[----:B----4-:R-:W-:-:S05]  /*2e5f0*/  IADD3 R25, P0, PT, R31, R7, RZ ;  /* 0x000000071f197210 */ /* 0x010fca0007f1e0ff */
[----:B------:R0:W-:Y:S01]  /*2e600*/  STL [R1+0xcd8], R25 ;  /* 0x000cd81901007387 */ /* 0x0001e20000100800 */
[----:B------:R-:W-:-:S03]  /*2e610*/  LEA.HI.X.SX32 R31, R31, R6, 0x1, P0 ;  /* 0x000000061f1f7211 */ /* 0x000fc600000f0eff */
[----:B0-----:R-:W4:Y:S04]  /*2e620*/  LDL.LU R25, [R1+0x1d24] ;  /* 0x001d240001197983 */ /* 0x001f280000300800 */
[----:B------:R0:W-:Y:S02]  /*2e630*/  STL [R1+0xccc], R32 ;  /* 0x000ccc2001007387 */ /* 0x0001e40000100800 */
[----:B0-----:R-:W-:-:S05]  /*2e640*/  IADD3 R32, P5, PT, R26, R7, RZ ;  /* 0x000000071a207210 */ /* 0x001fca0007fbe0ff */
[----:B------:R0:W-:Y:S01]  /*2e650*/  STL [R1+0xce0], R32 ;  /* 0x000ce02001007387 */ /* 0x0001e20000100800 */
[----:B------:R-:W-:-:S03]  /*2e660*/  LEA.HI.X.SX32 R26, R26, R6, 0x1, P5 ;  /* 0x000000061a1a7211 */ /* 0x000fc600028f0eff */
[----:B0-----:R-:W2:Y:S04]  /*2e670*/  LDL.LU R32, [R1+0x1d20] ;  /* 0x001d200001207983 */ /* 0x001ea80000300800 */
        /* <DEDUP_REMOVED lines=12> */
[----:B------:R0:W-:Y:S04]  /*2e740*/  STL [R1+0xcf8], R30 ;  /* 0x000cf81e01007387 */ /* 0x0001e80000100800 */
[----:B0-----:R-:W2:Y:S04]  /*2e750*/  LDL.LU R30, [R1+0x1d14] ;  /* 0x001d1400011e7983 */ /* 0x001ea80000300800 */
[----:B------:R0:W-:Y:S02]  /*2e760*/  STL [R1+0xcec], R28 ;  /* 0x000cec1c01007387 */ /* 0x0001e40000100800 */
[----:B0-----:R-:W-:-:S05]  /*2e770*/  IADD3 R28, P5, PT, R27, R7, RZ ;  /* 0x000000071b1c7210 */ /* 0x001fca0007fbe0ff */
[----:B------:R0:W-:Y:S04]  /*2e780*/  STL [R1+0xd00], R28 ;  /* 0x000d001c01007387 */ /* 0x0001e80000100800 */
[----:B0-----:R-:W2:Y:S01]  /*2e790*/  LDL.LU R28, [R1+0x1d10] ;  /* 0x001d1000011c7983 */ /* 0x001ea20000300800 */
[----:B------:R-:W-:-:S05]  /*2e7a0*/  LEA.HI.X.SX32 R29, R29, R6, 0x1, P0 ;  /* 0x000000061d1d7211 */ /* 0x000fca00000f0eff */
[----:B------:R2:W-:Y:S02]  /*2e7b0*/  STL [R1+0xcf4], R29 ;  /* 0x000cf41d01007387 */ /* 0x0005e40000100800 */
[----:B--2---:R-:W-:-:S05]  /*2e7c0*/  IADD3 R29, P0, PT, R28, R7, RZ ;  /* 0x000000071c1d7210 */ /* 0x004fca0007f1e0ff */
[----:B------:R0:W-:Y:S04]  /*2e7d0*/  STL [R1+0xd08], R29 ;  /* 0x000d081d01007387 */ /* 0x0001e80000100800 */
[----:B0-----:R-:W2:Y:S01]  /*2e7e0*/  LDL.LU R29, [R1+0x1d0c] ;  /* 0x001d0c00011d7983 */ /* 0x001ea20000300800 */
[-C--:B------:R-:W-:Y:S02]  /*2e7f0*/  LEA.HI.X.SX32 R27, R27, R6.reuse, 0x1, P5 ;  /* 0x000000061b1b7211 */ /* 0x080fe400028f0eff */
[----:B------:R-:W-:-:S03]  /*2e800*/  LEA.HI.X.SX32 R28, R28, R6, 0x1, P0 ;  /* 0x000000061c1c7211 */ /* 0x000fc600000f0eff */
[----:B------:R2:W-:Y:S01]  /*2e810*/  STL [R1+0xcfc], R27 ;  /* 0x000cfc1b01007387 */ /* 0x0005e20000100800 */
[----:B------:R-:W-:Y:S02]  /*2e820*/  IMAD R3, R3, UR7, RZ ;  /* 0x0000000703037c24 */ /* 0x000fe4000f8e02ff */
[----:B------:R-:W-:Y:S02]  /*2e830*/  IMAD R4, R4, UR16, RZ ;  /* 0x0000001004047c24 */ /* 0x000fe4000f8e02ff */
[----:B------:R-:W-:Y:S02]  /*2e840*/  IMAD R10, R10, UR17, RZ ;  /* 0x000000110a0a7c24 */ /* 0x000fe4000f8e02ff */
[----:B------:R-:W-:Y:S02]  /*2e850*/  IMAD R11, R11, UR18, RZ ;  /* 0x000000120b0b7c24 */ /* 0x000fe4000f8e02ff */
[----:B------:R-:W-:Y:S02]  /*2e860*/  IMAD R12, R12, UR19, RZ ;  /* 0x000000130c0c7c24 */ /* 0x000fe4000f8e02ff */
[----:B------:R-:W-:-:S02]  /*2e870*/  IMAD R13, R13, UR28, RZ ;  /* 0x0000001c0d0d7c24 */ /* 0x000fc4000f8e02ff */
[----:B------:R-:W-:Y:S02]  /*2e880*/  IMAD R89, R89, UR29, RZ ;  /* 0x0000001d59597c24 */ /* 0x000fe4000f8e02ff */
[----:B------:R-:W-:Y:S02]  /*2e890*/  IMAD R92, R92, UR30, RZ ;  /* 0x0000001e5c5c7c24 */ /* 0x000fe4000f8e02ff */
[----:B------:R-:W-:Y:S02]  /*2e8a0*/  IMAD R93, R93, UR31, RZ ;  /* 0x0000001f5d5d7c24 */ /* 0x000fe4000f8e02ff */
[----:B------:R-:W-:Y:S01]  /*2e8b0*/  IMAD R52, R52, UR32, RZ ;  /* 0x0000002034347c24 */ /* 0x000fe2000f8e02ff */
[C---:B------:R-:W-:Y:S01]  /*2e8c0*/  SEL R54, R20.reuse, R54, !P3 ;  /* 0x0000003614367207 */ /* 0x040fe20005800000 */
[----:B------:R-:W-:Y:S01]  /*2e8d0*/  IMAD R53, R53, UR33, RZ ;  /* 0x0000002135357c24 */ /* 0x000fe2000f8e02ff */
[C---:B------:R-:W-:Y:S02]  /*2e8e0*/  SEL R55, R20.reuse, R55, !P3 ;  /* 0x0000003714377207 */ /* 0x040fe40005800000 */
[----:B------:R-:W-:Y:S01]  /*2e8f0*/  SEL R57, R20, R57, !P3 ;  /* 0x0000003914397207 */ /* 0x000fe20005800000 */
[----:B------:R-:W-:Y:S01]  /*2e900*/  IMAD R54, R54, UR34, RZ ;  /* 0x0000002236367c24 */ /* 0x000fe2000f8e02ff */
[C---:B------:R-:W-:Y:S01]  /*2e910*/  SEL R58, R20.reuse, R58, !P3 ;  /* 0x0000003a143a7207 */ /* 0x040fe20005800000 */
[----:B------:R-:W-:Y:S01]  /*2e920*/  IMAD R55, R55, UR35, RZ ;  /* 0x0000002337377c24 */ /* 0x000fe2000f8e02ff */
[C---:B------:R-:W-:Y:S01]  /*2e930*/  SEL R56, R20.reuse, R56, !P3 ;  /* 0x0000003814387207 */ /* 0x040fe20005800000 */
[----:B------:R-:W-:Y:S01]  /*2e940*/  IMAD R57, R57, UR36, RZ ;  /* 0x0000002439397c24 */ /* 0x000fe2000f8e02ff */
[----:B------:R-:W-:Y:S01]  /*2e950*/  SEL R61, R20, R61, !P3 ;  /* 0x0000003d143d7207 */ /* 0x000fe20005800000 */
[----:B------:R-:W-:-:S02]  /*2e960*/  IMAD R58, R58, UR37, RZ ;  /* 0x000000253a3a7c24 */ /* 0x000fc4000f8e02ff */
[----:B------:R-:W-:Y:S01]  /*2e970*/  IMAD R60, R60, UR38, RZ ;  /* 0x000000263c3c7c24 */ /* 0x000fe2000f8e02ff */
[C---:B------:R-:W-:Y:S02]  /*2e980*/  SEL R9, R20.reuse, R9, !P3 ;  /* 0x0000000914097207 */ /* 0x040fe40005800000 */
[C---:B--2---:R-:W-:Y:S02]  /*2e990*/  IADD3 R27, P5, PT, R29.reuse, R7, RZ ;  /* 0x000000071d1b7210 */ /* 0x044fe40007fbe0ff */
[C---:B------:R-:W-:Y:S02]  /*2e9a0*/  SEL R59, R20.reuse, R59, !P3 ;  /* 0x0000003b143b7207 */ /* 0x040fe40005800000 */
[C---:B------:R-:W-:Y:S01]  /*2e9b0*/  SEL R8, R20.reuse, R8, !P3 ;  /* 0x0000000814087207 */ /* 0x040fe20005800000 */
[----:B------:R0:W-:Y:S01]  /*2e9c0*/  STL [R1+0xd10], R27 ;  /* 0x000d101b01007387 */ /* 0x0001e20000100800 */
[----:B------:R-:W-:Y:S02]  /*2e9d0*/  LEA.HI.X.SX32 R29, R29, R6, 0x1, P5 ;  /* 0x000000061d1d7211 */ /* 0x000fe400028f0eff */
[----:B------:R-:W-:-:S02]  /*2e9e0*/  SEL R91, R20, R91, !P3 ;  /* 0x0000005b145b7207 */ /* 0x000fc40005800000 */
[C---:B------:R-:W-:Y:S02]  /*2e9f0*/  SEL R90, R20.reuse, R90, !P3 ;  /* 0x0000005a145a7207 */ /* 0x040fe40005800000 */
[C---:B------:R-:W-:Y:S02]  /*2ea00*/  SEL R87, R20.reuse, R87, !P3 ;  /* 0x0000005714577207 */ /* 0x040fe40005800000 */
[C---:B------:R-:W-:Y:S01]  /*2ea10*/  SEL R86, R20.reuse, R86, !P3 ;  /* 0x0000005614567207 */ /* 0x040fe20005800000 */
[----:B0-----:R-:W2:Y:S01]  /*2ea20*/  LDL.LU R27, [R1+0x1d08] ;  /* 0x001d0800011b7983 */ /* 0x001ea20000300800 */
[C---:B------:R-:W-:Y:S02]  /*2ea30*/  SEL R84, R20.reuse, R84, !P3 ;  /* 0x0000005414547207 */ /* 0x040fe40005800000 */
[C---:B------:R-:W-:Y:S01]  /*2ea40*/  SEL R83, R20.reuse, R83, !P3 ;  /* 0x0000005314537207 */ /* 0x040fe20005800000 */
[----:B------:R0:W-:Y:S01]  /*2ea50*/  STL [R1+0xd04], R28 ;  /* 0x000d041c01007387 */ /* 0x0001e20000100800 */
[----:B------:R-:W-:-:S02]  /*2ea60*/  SEL R81, R20, R81, !P3 ;  /* 0x0000005114517207 */ /* 0x000fc40005800000 */
[C---:B------:R-:W-:Y:S02]  /*2ea70*/  SEL R80, R20.reuse, R80, !P3 ;  /* 0x0000005014507207 */ /* 0x040fe40005800000 */
[C---:B------:R-:W-:Y:S02]  /*2ea80*/  SEL R78, R20.reuse, R78, !P3 ;  /* 0x0000004e144e7207 */ /* 0x040fe40005800000 */
[C---:B------:R-:W-:Y:S01]  /*2ea90*/  SEL R77, R20.reuse, R77, !P3 ;  /* 0x0000004d144d7207 */ /* 0x040fe20005800000 */
[----:B------:R-:W-:Y:S01]  /*2eaa0*/  IMAD R75, R75, UR52, RZ ;  /* 0x000000344b4b7c24 */ /* 0x000fe2000f8e02ff */
[----:B------:R-:W-:Y:S01]  /*2eab0*/  SEL R79, R20, R79, !P3 ;  /* 0x0000004f144f7207 */ /* 0x000fe20005800000 */
[----:B------:R-:W-:Y:S01]  /*2eac0*/  IMAD R74, R74, UR53, RZ ;  /* 0x000000354a4a7c24 */ /* 0x000fe2000f8e02ff */
[C---:B0-----:R-:W-:Y:S01]  /*2ead0*/  IADD3 R28, P0, PT, R30.reuse, R7, RZ ;  /* 0x000000071e1c7210 */ /* 0x041fe20007f1e0ff */
[----:B------:R-:W0:Y:S04]  /*2eae0*/  LDCU UR7, c[0x0][0x3b0] ;  /* 0x00007600ff0777ac */ /* 0x000e280008000800 */
[----:B------:R1:W-:Y:S01]  /*2eaf0*/  STL [R1+0xd18], R28 ;  /* 0x000d181c01007387 */ /* 0x0003e20000100800 */
[----:B------:R-:W-:Y:S01]  /*2eb00*/  LEA.HI.X.SX32 R30, R30, R6, 0x1, P0 ;  /* 0x000000061e1e7211 */ /* 0x000fe200000f0eff */
[----:B------:R-:W0:Y:S01]  /*2eb10*/  LDCU UR16, c[0x0][0x3b0] ;  /* 0x00007600ff1077ac */ /* 0x000e220008000800 */
[----:B------:R-:W-:-:S02]  /*2eb20*/  SEL R2, R20, R2, !P3 ;  /* 0x0000000214027207 */ /* 0x000fc40005800000 */
[----:B------:R-:W-:Y:S01]  /*2eb30*/  SEL R88, R20, R88, !P3 ;  /* 0x0000005814587207 */ /* 0x000fe20005800000 */
[----:B------:R-:W0:Y:S01]  /*2eb40*/  LDCU UR17, c[0x0][0x3b0] ;  /* 0x00007600ff1177ac */ /* 0x000e220008000800 */
[----:B-1----:R-:W2:Y:S04]  /*2eb50*/  LDL.LU R28, [R1+0x1d04] ;  /* 0x001d0400011c7983 */ /* 0x002ea80000300800 */
[----:B------:R1:W-:Y:S02]  /*2eb60*/  STL [R1+0xd0c], R29 ;  /* 0x000d0c1d01007387 */ /* 0x0003e40000100800 */
[----:B-1----:R-:W-:-:S05]  /*2eb70*/  IADD3 R29, P5, PT, R31, R7, RZ ;  /* 0x000000071f1d7210 */ /* 0x002fca0007fbe0ff */
[----:B------:R1:W-:Y:S01]  /*2eb80*/  STL [R1+0xd20], R29 ;  /* 0x000d201d01007387 */ /* 0x0003e20000100800 */
[----:B------:R-:W-:-:S03]  /*2eb90*/  LEA.HI.X.SX32 R31, R31, R6, 0x1, P5 ;  /* 0x000000061f1f7211 */ /* 0x000fc600028f0eff */
        /* <DEDUP_REMOVED lines=12> */
[----:B---3--:R-:W-:-:S05]  /*2ec60*/  IADD3 R32, P0, PT, R34, R7, RZ ;  /* 0x0000000722207210 */ /* 0x008fca0007f1e0ff */
[----:B------:R1:W-:Y:S01]  /*2ec70*/  STL [R1+0xd38], R32 ;  /* 0x000d382001007387 */ /* 0x0003e20000100800 */
[----:B------:R-:W-:-:S03]  /*2ec80*/  LEA.HI.X.SX32 R34, R34, R6, 0x1, P0 ;  /* 0x0000000622227211 */ /* 0x000fc600000f0eff */
[----:B-1----:R-:W3:Y:S04]  /*2ec90*/  LDL.LU R32, [R1+0x1cf4] ;  /* 0x001cf40001207983 */ /* 0x002ee80000300800 */
[----:B------:R5:W-:Y:S02]  /*2eca0*/  STL [R1+0xd2c], R33 ;  /* 0x000d2c2101007387 */ /* 0x000be40000100800 */
[----:B-----5:R-:W-:-:S05]  /*2ecb0*/  IADD3 R33, P5, PT, R35, R7, RZ ;  /* 0x0000000723217210 */ /* 0x020fca0007fbe0ff */
[----:B------:R1:W-:Y:S01]  /*2ecc0*/  STL [R1+0xd40], R33 ;  /* 0x000d402101007387 */ /* 0x0003e20000100800 */
[----:B------:R-:W-:-:S03]  /*2ecd0*/  LEA.HI.X.SX32 R35, R35, R6, 0x1, P5 ;  /* 0x0000000623237211 */ /* 0x000fc600028f0eff */
[----:B-1----:R-:W5:Y:S04]  /*2ece0*/  LDL.LU R33, [R1+0x1cf0] ;  /* 0x001cf00001217983 */ /* 0x002f680000300800 */
        /* <DEDUP_REMOVED lines=87> */
[----:B------:R1:W-:Y:S04]  /*2f260*/  STL [R1+0xdd0], R51 ;  /* 0x000dd03301007387 */ /* 0x0003e80000100800 */
[----:B-1----:R-:W2:Y:S04]  /*2f270*/  LDL.LU R51, [R1+0x1ca8] ;  /* 0x001ca80001337983 */ /* 0x002ea80000300800 */
[----:B------:R1:W-:Y:S02]  /*2f280*/  STL [R1+0xdc4], R3 ;  /* 0x000dc40301007387 */ /* 0x0003e40000100800 */
[----:B-1----:R-:W-:-:S05]  /*2f290*/  IADD3 R3, P0, PT, R10, R7, RZ ;  /* 0x000000070a037210 */ /* 0x002fca0007f1e0ff */
[----:B------:R1:W-:Y:S02]  /*2f2a0*/  STL [R1+0xdd8], R3 ;  /* 0x000dd80301007387 */ /* 0x0003e40000100800 */
[----:B-1----:R-:W-:Y:S02]  /*2f2b0*/  LEA.HI.X.SX32 R3, R4, R6, 0x1, P5 ;  /* 0x0000000604037211 */ /* 0x002fe400028f0eff */
[----:B------:R-:W-:-:S03]  /*2f2c0*/  IADD3 R4, P5, PT, R11, R7, RZ ;  /* 0x000000070b047210 */ /* 0x000fc60007fbe0ff */
[----:B------:R1:W-:Y:S04]  /*2f2d0*/  STL [R1+0xdcc], R3 ;  /* 0x000dcc0301007387 */ /* 0x0003e80000100800 */
[----:B------:R0:W-:Y:S01]  /*2f2e0*/  STL [R1+0xde0], R4 ;  /* 0x000de00401007387 */ /* 0x0001e20000100800 */
[----:B-1----:R-:W-:Y:S02]  /*2f2f0*/  LEA.HI.X.SX32 R3, R10, R6, 0x1, P0 ;  /* 0x000000060a037211 */ /* 0x002fe400000f0eff */
[----:B0-----:R-:W-:-:S03]  /*2f300*/  IADD3 R4, P0, PT, R12, R7, RZ ;  /* 0x000000070c047210 */ /* 0x001fc60007f1e0ff */
[----:B------:R0:W-:Y:S04]  /*2f310*/  STL [R1+0xdd4], R3 ;  /* 0x000dd40301007387 */ /* 0x0001e80000100800 */
[----:B------:R1:W-:Y:S01]  /*2f320*/  STL [R1+0xde8], R4 ;  /* 0x000de80401007387 */ /* 0x0003e20000100800 */
[-C--:B0-----:R-:W-:Y:S02]  /*2f330*/  LEA.HI.X.SX32 R3, R11, R6.reuse, 0x1, P5 ;  /* 0x000000060b037211 */ /* 0x081fe400028f0eff */
[-C--:B------:R-:W-:Y:S02]  /*2f340*/  IADD3 R10, P5, PT, R13, R7.reuse, RZ ;  /* 0x000000070d0a7210 */ /* 0x080fe40007fbe0ff */
[----:B-1----:R-:W-:Y:S01]  /*2f350*/  LEA.HI.X.SX32 R4, R12, R6, 0x1, P0 ;  /* 0x000000060c047211 */ /* 0x002fe200000f0eff */
[----:B------:R0:W-:Y:S04]  /*2f360*/  STL [R1+0xddc], R3 ;  /* 0x000ddc0301007387 */ /* 0x0001e80000100800 */
[----:B------:R-:W-:Y:S01]  /*2f370*/  STL [R1+0xdf0], R10 ;  /* 0x000df00a01007387 */ /* 0x000fe20000100800 */
[----:B0-----:R-:W-:-:S03]  /*2f380*/  IADD3 R3, P0, PT, R89, R7, RZ ;  /* 0x0000000759037210 */ /* 0x001fc60007f1e0ff */
        /* <DEDUP_REMOVED lines=8> */
[----:B0-----:R-:W-:-:S02]  /*2f410*/  IADD3 R4, P0, PT, R93, R7, RZ ;  /* 0x000000075d047210 */ /* 0x001fc40007f1e0ff */
[----:B-1----:R-:W-:-:S03]  /*2f420*/  LEA.HI.X.SX32 R3, R92, R6, 0x1, P5 ;  /* 0x000000065c037211 */ /* 0x002fc600028f0eff */
[----:B------:R0:W-:Y:S01]  /*2f430*/  STL [R1+0xe08], R4 ;  /* 0x000e080401007387 */ /* 0x0001e20000100800 */
[----:B------:R-:W-:-:S03]  /*2f440*/  IADD3 R10, P5, PT, R52, R7, RZ ;  /* 0x00000007340a7210 */ /* 0x000fc60007fbe0ff */
[----:B------:R1:W-:Y:S01]  /*2f450*/  STL [R1+0xdfc], R3 ;  /* 0x000dfc0301007387 */ /* 0x0003e20000100800 */
[----:B0-----:R-:W-:-:S03]  /*2f460*/  LEA.HI.X.SX32 R4, R93, R6, 0x1, P0 ;  /* 0x000000065d047211 */ /* 0x001fc600000f0eff */
[----:B------:R0:W-:Y:S01]  /*2f470*/  STL [R1+0xe10], R10 ;  /* 0x000e100a01007387 */ /* 0x0001e20000100800 */
[----:B-1----:R-:W-:-:S03]  /*2f480*/  IADD3 R3, P0, PT, R53, R7, RZ ;  /* 0x0000000735037210 */ /* 0x002fc60007f1e0ff */
[----:B------:R1:W-:Y:S04]  /*2f490*/  STL [R1+0xe04], R4 ;  /* 0x000e040401007387 */ /* 0x0003e80000100800 */
[----:B------:R3:W-:Y:S01]  /*2f4a0*/  STL [R1+0xe18], R3 ;  /* 0x000e180301007387 */ /* 0x0007e20000100800 */
[----:B0-----:R-:W-:-:S03]  /*2f4b0*/  LEA.HI.X.SX32 R10, R52, R6, 0x1, P5 ;  /* 0x00000006340a7211 */ /* 0x001fc600028f0eff */
[----:B------:R-:W2:Y:S01]  /*2f4c0*/  LDL.LU R52, [R1+0x1ca4] ;  /* 0x001ca40001347983 */ /* 0x000ea20000300800 */
[-C--:B-1----:R-:W-:Y:S02]  /*2f4d0*/  LEA.HI.X.SX32 R4, R53, R6.reuse, 0x1, P0 ;  /* 0x0000000635047211 */ /* 0x082fe400000f0eff */
[C---:B---3--:R-:W-:Y:S01]  /*2f4e0*/  IADD3 R3, P5, PT, R54.reuse, R7, RZ ;  /* 0x0000000736037210 */ /* 0x048fe20007fbe0ff */
[----:B------:R0:W-:Y:S04]  /*2f4f0*/  STL [R1+0xe0c], R10 ;  /* 0x000e0c0a01007387 */ /* 0x0001e80000100800 */
[----:B------:R-:W3:Y:S04]  /*2f500*/  LDL.LU R53, [R1+0x1ca0] ;  /* 0x001ca00001357983 */ /* 0x000ee80000300800 */
[----:B------:R1:W-:Y:S01]  /*2f510*/  STL [R1+0xe20], R3 ;  /* 0x000e200301007387 */ /* 0x0003e20000100800 */
[----:B0-----:R-:W-:-:S03]  /*2f520*/  LEA.HI.X.SX32 R10, R54, R6, 0x1, P5 ;  /* 0x00000006360a7211 */ /* 0x001fc600028f0eff */
[----:B------:R0:W-:Y:S01]  /*2f530*/  STL [R1+0xe14], R4 ;  /* 0x000e140401007387 */ /* 0x0001e20000100800 */
[----:B-1----:R-:W-:-:S05]  /*2f540*/  IADD3 R3, P0, PT, R55, R7, RZ ;  /* 0x0000000737037210 */ /* 0x002fca0007f1e0ff */
[----:B------:R1:W-:Y:S01]  /*2f550*/  STL [R1+0xe28], R3 ;  /* 0x000e280301007387 */ /* 0x0003e20000100800 */
[----:B0-----:R-:W-:-:S03]  /*2f560*/  LEA.HI.X.SX32 R4, R55, R6, 0x1, P0 ;  /* 0x0000000637047211 */ /* 0x001fc600000f0eff */
[----:B------:R-:W2:Y:S01]  /*2f570*/  LDL.LU R54, [R1+0x1c9c] ;  /* 0x001c9c0001367983 */ /* 0x000ea20000300800 */
[----:B-1----:R-:W-:-:S03]  /*2f580*/  IADD3 R3, P5, PT, R57, R7, RZ ;  /* 0x0000000739037210 */ /* 0x002fc60007fbe0ff */
[----:B------:R0:W-:Y:S04]  /*2f590*/  STL [R1+0xe1c], R10 ;  /* 0x000e1c0a01007387 */ /* 0x0001e80000100800 */
[----:B------:R-:W2:Y:S04]  /*2f5a0*/  LDL.LU R55, [R1+0x1c98] ;  /* 0x001c980001377983 */ /* 0x000ea80000300800 */
[----:B------:R1:W-:Y:S01]  /*2f5b0*/  STL [R1+0xe30], R3 ;  /* 0x000e300301007387 */ /* 0x0003e20000100800 */
[----:B------:R-:W-:Y:S01]  /*2f5c0*/  IMAD R93, R56, UR54, RZ ;  /* 0x00000036385d7c24 */ /* 0x000fe2000f8e02ff */
[----:B0-----:R-:W-:-:S02]  /*2f5d0*/  LEA.HI.X.SX32 R10, R57, R6, 0x1, P5 ;  /* 0x00000006390a7211 */ /* 0x001fc400028f0eff */
[----:B------:R0:W-:Y:S01]  /*2f5e0*/  STL [R1+0xe24], R4 ;  /* 0x000e240401007387 */ /* 0x0001e20000100800 */
[----:B------:R-:W-:-:S03]  /*2f5f0*/  IMAD R61, R61, UR39, RZ ;  /* 0x000000273d3d7c24 */ /* 0x000fc6000f8e02ff */
[----:B------:R-:W2:Y:S01]  /*2f600*/  LDL.LU R56, [R1+0x1c94] ;  /* 0x001c940001387983 */ /* 0x000ea20000300800 */
[----:B-1----:R-:W-:-:S05]  /*2f610*/  IADD3 R3, P0, PT, R58, R7, RZ ;  /* 0x000000073a037210 */ /* 0x002fca0007f1e0ff */
[----:B------:R1:W-:Y:S01]  /*2f620*/  STL [R1+0xe40], R3 ;  /* 0x000e400301007387 */ /* 0x0003e20000100800 */
[----:B0-----:R-:W-:-:S03]  /*2f630*/  LEA.HI.X.SX32 R4, R58, R6, 0x1, P0 ;  /* 0x000000063a047211 */ /* 0x001fc600000f0eff */
[----:B------:R-:W2:Y:S01]  /*2f640*/  LDL.LU R57, [R1+0x1c90] ;  /* 0x001c900001397983 */ /* 0x000ea20000300800 */
[----:B-1----:R-:W-:-:S03]  /*2f650*/  IADD3 R3, P5, PT, R60, R7, RZ ;  /* 0x000000073c037210 */ /* 0x002fc60007fbe0ff */
[----:B------:R-:W-:Y:S01]  /*2f660*/  STL [R1+0xe2c], R10 ;  /* 0x000e2c0a01007387 */ /* 0x000fe20000100800 */
[----:B------:R-:W-:-:S03]  /*2f670*/  IMAD R9, R9, UR40, RZ ;  /* 0x0000002809097c24 */ /* 0x000fc6000f8e02ff */
[----:B------:R-:W2:Y:S04]  /*2f680*/  LDL.LU R58, [R1+0x1c8c] ;  /* 0x001c8c00013a7983 */ /* 0x000ea80000300800 */
[----:B------:R0:W-:Y:S01]  /*2f690*/  STL [R1+0xe48], R3 ;  /* 0x000e480301007387 */ /* 0x0001e20000100800 */
[----:B------:R-:W-:-:S03]  /*2f6a0*/  IMAD R89, R59, UR55, RZ ;  /* 0x000000373b597c24 */ /* 0x000fc6000f8e02ff */
[----:B------:R1:W-:Y:S01]  /*2f6b0*/  STL [R1+0xe3c], R4 ;  /* 0x000e3c0401007387 */ /* 0x0003e20000100800 */
[----:B------:R-:W-:-:S03]  /*2f6c0*/  IMAD R8, R8, UR41, RZ ;  /* 0x0000002908087c24 */ /* 0x000fc6000f8e02ff */
[----:B------:R-:W2:Y:S01]  /*2f6d0*/  LDL.LU R59, [R1+0x1c88] ;  /* 0x001c8800013b7983 */ /* 0x000ea20000300800 */
[----:B0-----:R-:W-:Y:S02]  /*2f6e0*/  IADD3 R3, P0, PT, R61, R7, RZ ;  /* 0x000000073d037210 */ /* 0x001fe40007f1e0ff */
[----:B-1----:R-:W-:-:S03]  /*2f6f0*/  LEA.HI.X.SX32 R4, R60, R6, 0x1, P5 ;  /* 0x000000063c047211 */ /* 0x002fc600028f0eff */
[----:B------:R0:W-:Y:S01]  /*2f700*/  STL [R1+0xe50], R3 ;  /* 0x000e500301007387 */ /* 0x0001e20000100800 */
[----:B------:R-:W-:-:S03]  /*2f710*/  LEA.HI.X.SX32 R10, R61, R6, 0x1, P0 ;  /* 0x000000063d0a7211 */ /* 0x000fc600000f0eff */
[----:B------:R-:W2:Y:S01]  /*2f720*/  LDL.LU R60, [R1+0x1c84] ;  /* 0x001c8400013c7983 */ /* 0x000ea20000300800 */
[----:B------:R-:W-:-:S03]  /*2f730*/  IMAD R91, R91, UR42, RZ ;  /* 0x0000002a5b5b7c24 */ /* 0x000fc6000f8e02ff */
[----:B------:R1:W-:Y:S01]  /*2f740*/  STL [R1+0xe44], R4 ;  /* 0x000e440401007387 */ /* 0x0003e20000100800 */
[----:B0-----:R-:W-:-:S03]  /*2f750*/  IADD3 R3, P5, PT, R9, R7, RZ ;  /* 0x0000000709037210 */ /* 0x001fc60007fbe0ff */
[----:B------:R-:W2:Y:S04]  /*2f760*/  LDL.LU R61, [R1+0x1c80] ;  /* 0x001c8000013d7983 */ /* 0x000ea80000300800 */
[----:B------:R0:W-:Y:S01]  /*2f770*/  STL [R1+0xe58], R3 ;  /* 0x000e580301007387 */ /* 0x0001e20000100800 */
[----:B-1----:R-:W-:-:S03]  /*2f780*/  IADD3 R4, P0, PT, R8, R7, RZ ;  /* 0x0000000708047210 */ /* 0x002fc60007f1e0ff */
[----:B------:R1:W-:Y:S01]  /*2f790*/  STL [R1+0xe4c], R10 ;  /* 0x000e4c0a01007387 */ /* 0x0003e20000100800 */
[----:B------:R-:W-:Y:S01]  /*2f7a0*/  IMAD R90, R90, UR43, RZ ;  /* 0x0000002b5a5a7c24 */ /* 0x000fe2000f8e02ff */
[-C--:B------:R-:W-:Y:S01]  /*2f7b0*/  LEA.HI.X.SX32 R11, R8, R6.reuse, 0x1, P0 ;  /* 0x00000006080b7211 */ /* 0x080fe200000f0eff */
[----:B0-----:R-:W-:Y:S02]  /*2f7c0*/  IMAD R3, R62, UR56, RZ ;  /* 0x000000383e037c24 */ /* 0x001fe4000f8e02ff */
[----:B------:R-:W2:Y:S01]  /*2f7d0*/  LDL.LU R62, [R1+0x1c7c] ;  /* 0x001c7c00013e7983 */ /* 0x000ea20000300800 */
[----:B-1----:R-:W-:-:S03]  /*2f7e0*/  LEA.HI.X.SX32 R10, R9, R6, 0x1, P5 ;  /* 0x00000006090a7211 */ /* 0x002fc600028f0eff */
[----:B------:R0:W-:Y:S04]  /*2f7f0*/  STL [R1+0xe60], R4 ;  /* 0x000e600401007387 */ /* 0x0001e80000100800 */
[----:B------:R-:W2:Y:S01]  /*2f800*/  LDL.LU R9, [R1+0x1c78] ;  /* 0x001c780001097983 */ /* 0x000ea20000300800 */
[----:B0-----:R-:W-:-:S03]  /*2f810*/  IADD3 R4, P5, PT, R91, R7, RZ ;  /* 0x000000075b047210 */ /* 0x001fc60007fbe0ff */
[----:B------:R0:W-:Y:S01]  /*2f820*/  STL [R1+0xe54], R10 ;  /* 0x000e540a01007387 */ /* 0x0001e20000100800 */
[----:B------:R-:W-:-:S03]  /*2f830*/  IMAD R87, R87, UR44, RZ ;  /* 0x0000002c57577c24 */ /* 0x000fc6000f8e02ff */
[----:B------:R-:W2:Y:S01]  /*2f840*/  LDL.LU R8, [R1+0x1c74] ;  /* 0x001c740001087983 */ /* 0x000ea20000300800 */
[----:B------:R-:W-:-:S03]  /*2f850*/  IMAD R86, R86, UR45, RZ ;  /* 0x0000002d56567c24 */ /* 0x000fc6000f8e02ff */
[----:B------:R-:W-:Y:S01]  /*2f860*/  STL [R1+0xe68], R4 ;  /* 0x000e680401007387 */ /* 0x000fe20000100800 */
[----:B0-----:R-:W-:-:S03]  /*2f870*/  IADD3 R10, P0, PT, R90, R7, RZ ;  /* 0x000000075a0a7210 */ /* 0x001fc60007f1e0ff */
[----:B------:R0:W-:Y:S01]  /*2f880*/  STL [R1+0xe5c], R11 ;  /* 0x000e5c0b01007387 */ /* 0x0001e20000100800 */
[----:B------:R-:W-:-:S03]  /*2f890*/  LEA.HI.X.SX32 R12, R90, R6, 0x1, P0 ;  /* 0x000000065a0c7211 */ /* 0x000fc600000f0eff */
[----:B------:R1:W-:Y:S01]  /*2f8a0*/  STL [R1+0xe70], R10 ;  /* 0x000e700a01007387 */ /* 0x0003e20000100800 */
[----:B0-----:R-:W-:Y:S01]  /*2f8b0*/  LEA.HI.X.SX32 R11, R91, R6, 0x1, P5 ;  /* 0x000000065b0b7211 */ /* 0x001fe200028f0eff */
[----:B------:R-:W-:Y:S01]  /*2f8c0*/  IMAD R84, R84, UR46, RZ ;  /* 0x0000002e54547c24 */ /* 0x000fe2000f8e02ff */
[----:B-1----:R-:W-:-:S03]  /*2f8d0*/  IADD3 R10, P5, PT, R87, R7, RZ ;  /* 0x00000007570a7210 */ /* 0x002fc60007fbe0ff */
[----:B------:R0:W-:Y:S01]  /*2f8e0*/  STL [R1+0xe64], R11 ;  /* 0x000e640b01007387 */ /* 0x0001e20000100800 */
[----:B------:R-:W-:-:S03]  /*2f8f0*/  IMAD R83, R83, UR47, RZ ;  /* 0x0000002f53537c24 */ /* 0x000fc6000f8e02ff */
[----:B------:R-:W-:Y:S01]  /*2f900*/  STL [R1+0xe78], R10 ;  /* 0x000e780a01007387 */ /* 0x000fe20000100800 */
[----:B0-----:R-:W-:-:S03]  /*2f910*/  IADD3 R11, P0, PT, R86, R7, RZ ;  /* 0x00000007560b7210 */ /* 0x001fc60007f1e0ff */
[----:B------:R0:W-:Y:S04]  /*2f920*/  STL [R1+0xe6c], R12 ;  /* 0x000e6c0c01007387 */ /* 0x0001e80000100800 */
[----:B------:R1:W-:Y:S01]  /*2f930*/  STL [R1+0xe80], R11 ;  /* 0x000e800b01007387 */ /* 0x0003e20000100800 */
[-C--:B------:R-:W-:Y:S02]  /*2f940*/  LEA.HI.X.SX32 R13, R86, R6.reuse, 0x1, P0 ;  /* 0x00000006560d7211 */ /* 0x080fe400000f0eff */
[----:B0-----:R-:W-:Y:S02]  /*2f950*/  LEA.HI.X.SX32 R12, R87, R6, 0x1, P5 ;  /* 0x00000006570c7211 */ /* 0x001fe400028f0eff */
[----:B-1----:R-:W-:-:S03]  /*2f960*/  IADD3 R11, P5, PT, R84, R7, RZ ;  /* 0x00000007540b7210 */ /* 0x002fc60007fbe0ff */
[----:B------:R0:W-:Y:S01]  /*2f970*/  STL [R1+0xe74], R12 ;  /* 0x000e740c01007387 */ /* 0x0001e20000100800 */
[----:B------:R-:W-:-:S03]  /*2f980*/  IMAD R81, R81, UR48, RZ ;  /* 0x0000003051517c24 */ /* 0x000fc6000f8e02ff */
[----:B------:R-:W-:Y:S01]  /*2f990*/  STL [R1+0xe88], R11 ;  /* 0x000e880b01007387 */ /* 0x000fe20000100800 */
[----:B------:R-:W-:-:S03]  /*2f9a0*/  IMAD R80, R80, UR49, RZ ;  /* 0x0000003150507c24 */ /* 0x000fc6000f8e02ff */
[----:B------:R1:W-:Y:S01]  /*2f9b0*/  STL [R1+0xe7c], R13 ;  /* 0x000e7c0d01007387 */ /* 0x0003e20000100800 */
[----:B0-----:R-:W-:Y:S01]  /*2f9c0*/  IADD3 R12, P0, PT, R83, R7, RZ ;  /* 0x00000007530c7210 */ /* 0x001fe20007f1e0ff */
[----:B------:R-:W-:-:S04]  /*2f9d0*/  IMAD R78, R78, UR50, RZ ;  /* 0x000000324e4e7c24 */ /* 0x000fc8000f8e02ff */
[----:B------:R0:W-:Y:S01]  /*2f9e0*/  STL [R1+0xe90], R12 ;  /* 0x000e900c01007387 */ /* 0x0001e20000100800 */
[-C--:B-1----:R-:W-:Y:S02]  /*2f9f0*/  LEA.HI.X.SX32 R13, R84, R6.reuse, 0x1, P5 ;  /* 0x00000006540d7211 */ /* 0x082fe400028f0eff */
[----:B------:R-:W-:-:S03]  /*2fa00*/  LEA.HI.X.SX32 R83, R83, R6, 0x1, P0 ;  /* 0x0000000653537211 */ /* 0x000fc600000f0eff */
[----:B------:R1:W-:Y:S01]  /*2fa10*/  STL [R1+0xe84], R13 ;  /* 0x000e840d01007387 */ /* 0x0003e20000100800 */
[----:B0-----:R-:W-:Y:S01]  /*2fa20*/  IADD3 R12, P5, PT, R81, R7, RZ ;  /* 0x00000007510c7210 */ /* 0x001fe20007fbe0ff */
[----:B------:R-:W-:-:S04]  /*2fa30*/  IMAD R77, R77, UR51, RZ ;  /* 0x000000334d4d7c24 */ /* 0x000fc8000f8e02ff */
[----:B------:R-:W-:Y:S01]  /*2fa40*/  STL [R1+0xe98], R12 ;  /* 0x000e980c01007387 */ /* 0x000fe20000100800 */
[----:B-1----:R-:W-:-:S03]  /*2fa50*/  IADD3 R13, P0, PT, R80, R7, RZ ;  /* 0x00000007500d7210 */ /* 0x002fc60007f1e0ff */
[----:B------:R-:W-:Y:S01]  /*2fa60*/  STL [R1+0xe8c], R83 ;  /* 0x000e8c5301007387 */ /* 0x000fe20000100800 */
[----:B------:R-:W-:-:S03]  /*2fa70*/  LEA.HI.X.SX32 R81, R81, R6, 0x1, P5 ;  /* 0x0000000651517211 */ /* 0x000fc600028f0eff */
[----:B------:R0:W-:Y:S01]  /*2fa80*/  STL [R1+0xea0], R13 ;  /* 0x000ea00d01007387 */ /* 0x0001e20000100800 */
[----:B------:R-:W-:-:S03]  /*2fa90*/  LEA.HI.X.SX32 R80, R80, R6, 0x1, P0 ;  /* 0x0000000650507211 */ /* 0x000fc600000f0eff */
[----:B------:R1:W-:Y:S01]  /*2faa0*/  STL [R1+0xe94], R81 ;  /* 0x000e945101007387 */ /* 0x0003e20000100800 */
[-C--:B0-----:R-:W-:Y:S02]  /*2fab0*/  IADD3 R13, P5, PT, R78, R7.reuse, RZ ;  /* 0x000000074e0d7210 */ /* 0x081fe40007fbe0ff */
[----:B-1----:R-:W-:-:S03]  /*2fac0*/  IADD3 R81, P0, PT, R77, R7, RZ ;  /* 0x000000074d517210 */ /* 0x002fc60007f1e0ff */
[----:B------:R0:W-:Y:S04]  /*2fad0*/  STL [R1+0xea8], R13 ;  /* 0x000ea80d01007387 */ /* 0x0001e80000100800 */
[----:B------:R1:W-:Y:S01]  /*2fae0*/  STL [R1+0xe9c], R80 ;  /* 0x000e9c5001007387 */ /* 0x0003e20000100800 */
[----:B------:R-:W-:Y:S02]  /*2faf0*/  IMAD R92, R76, UR62, RZ ;  /* 0x0000003e4c5c7c24 */ /* 0x000fe4000f8e02ff */
[----:B0-----:R-:W-:Y:S01]  /*2fb00*/  IMAD R13, R79, UR61, RZ ;  /* 0x0000003d4f0d7c24 */ /* 0x001fe2000f8e02ff */
[----:B-1----:R-:W-:Y:S02]  /*2fb10*/  LEA.HI.X.SX32 R80, R78, R6, 0x1, P5 ;  /* 0x000000064e507211 */ /* 0x002fe400028f0eff */
[----:B------:R-:W-:-:S02]  /*2fb20*/  IADD3 R79, P5, PT, R75, R7, RZ ;  /* 0x000000074b4f7210 */ /* 0x000fc40007fbe0ff */
[-C--:B------:R-:W-:Y:S02]  /*2fb30*/  LEA.HI.X.SX32 R78, R77, R6.reuse, 0x1, P0 ;  /* 0x000000064d4e7211 */ /* 0x080fe400000f0eff */
[CC--:B------:R-:W-:Y:S01]  /*2fb40*/  IADD3 R77, P0, PT, R74.reuse, R7.reuse, RZ ;  /* 0x000000074a4d7210 */ /* 0x0c0fe20007f1e0ff */
[----:B------:R-:W-:Y:S01]  /*2fb50*/  STL [R1+0xeb0], R81 ;  /* 0x000eb05101007387 */ /* 0x000fe20000100800 */
[-C--:B------:R-:W-:Y:S02]  /*2fb60*/  LEA.HI.X.SX32 R75, R75, R6.reuse, 0x1, P5 ;  /* 0x000000064b4b7211 */ /* 0x080fe400028f0eff */
[----:B------:R-:W-:Y:S01]  /*2fb70*/  IADD3 R76, P5, PT, R93, R7, RZ ;  /* 0x000000075d4c7210 */ /* 0x000fe20007fbe0ff */
[----:B------:R-:W-:Y:S01]  /*2fb80*/  STL [R1+0xea4], R80 ;  /* 0x000ea45001007387 */ /* 0x000fe20000100800 */
[----:B------:R-:W-:-:S03]  /*2fb90*/  LEA.HI.X.SX32 R74, R74, R6, 0x1, P0 ;  /* 0x000000064a4a7211 */ /* 0x000fc600000f0eff */
[----:B------:R-:W-:Y:S04]  /*2fba0*/  STL [R1+0xeb8], R79 ;  /* 0x000eb84f01007387 */ /* 0x000fe80000100800 */
[----:B------:R-:W-:Y:S04]  /*2fbb0*/  STL [R1+0xeac], R78 ;  /* 0x000eac4e01007387 */ /* 0x000fe80000100800 */
[----:B------:R-:W-:Y:S04]  /*2fbc0*/  STL [R1+0xec0], R77 ;  /* 0x000ec04d01007387 */ /* 0x000fe80000100800 */
[----:B------:R0:W-:Y:S01]  /*2fbd0*/  STL [R1+0xeb4], R75 ;  /* 0x000eb44b01007387 */ /* 0x0001e20000100800 */
[----:B------:R-:W-:-:S03]  /*2fbe0*/  IMAD R4, R2, UR57, RZ ;  /* 0x0000003902047c24 */ /* 0x000fc6000f8e02ff */
[----:B------:R-:W-:Y:S04]  /*2fbf0*/  STL [R1+0xec8], R76 ;  /* 0x000ec84c01007387 */ /* 0x000fe80000100800 */
[----:B------:R1:W-:Y:S01]  /*2fc00*/  STL [R1+0xebc], R74 ;  /* 0x000ebc4a01007387 */ /* 0x0003e20000100800 */
[----:B0-----:R-:W-:Y:S02]  /*2fc10*/  IADD3 R75, P0, PT, R89, R7, RZ ;  /* 0x00000007594b7210 */ /* 0x001fe40007f1e0ff */
[----:B------:R-:W-:Y:S01]  /*2fc20*/  SEL R85, R20, R85, !P3 ;  /* 0x0000005514557207 */ /* 0x000fe20005800000 */
[----:B------:R-:W-:Y:S01]  /*2fc30*/  IMAD R10, R88, UR58, RZ ;  /* 0x0000003a580a7c24 */ /* 0x000fe2000f8e02ff */
[----:B------:R-:W-:Y:S02]  /*2fc40*/  SEL R73, R20, R73, !P3 ;  /* 0x0000004914497207 */ /* 0x000fe40005800000 */
[----:B-1----:R-:W-:Y:S01]  /*2fc50*/  LEA.HI.X.SX32 R74, R93, R6, 0x1, P5 ;  /* 0x000000065d4a7211 */ /* 0x002fe200028f0eff */
[----:B------:R0:W-:Y:S01]  /*2fc60*/  STL [R1+0xed0], R75 ;  /* 0x000ed04b01007387 */ /* 0x0001e20000100800 */
[----:B------:R-:W-:-:S03]  /*2fc70*/  IADD3 R76, P5, PT, R3, R7, RZ ;  /* 0x00000007034c7210 */ /* 0x000fc60007fbe0ff */
[----:B------:R1:W-:Y:S01]  /*2fc80*/  STL [R1+0xec4], R74 ;  /* 0x000ec44a01007387 */ /* 0x0003e20000100800 */
[-C--:B------:R-:W-:Y:S01]  /*2fc90*/  LEA.HI.X.SX32 R3, R3, R6.reuse, 0x1, P5 ;  /* 0x0000000603037211 */ /* 0x080fe200028f0eff */
[----:B------:R-:W-:Y:S01]  /*2fca0*/  IMAD R11, R85, UR59, RZ ;  /* 0x0000003b550b7c24 */ /* 0x000fe2000f8e02ff */
[----:B0-----:R-:W-:Y:S01]  /*2fcb0*/  LEA.HI.X.SX32 R75, R89, R6, 0x1, P0 ;  /* 0x00000006594b7211 */ /* 0x001fe200000f0eff */
[----:B------:R-:W-:Y:S01]  /*2fcc0*/  STL [R1+0xed8], R76 ;  /* 0x000ed84c01007387 */ /* 0x000fe20000100800 */
[-C--:B-1----:R-:W-:Y:S01]  /*2fcd0*/  IADD3 R74, P0, PT, R4, R7.reuse, RZ ;  /* 0x00000007044a7210 */ /* 0x082fe20007f1e0ff */
[----:B------:R-:W-:Y:S01]  /*2fce0*/  IMAD R93, R73, UR64, RZ ;  /* 0x00000040495d7c24 */ /* 0x000fe2000f8e02ff */
[----:B------:R-:W-:Y:S01]  /*2fcf0*/  SEL R82, R20, R82, !P3 ;  /* 0x0000005214527207 */ /* 0x000fe20005800000 */
[----:B------:R-:W-:Y:S01]  /*2fd00*/  STL [R1+0xecc], R75 ;  /* 0x000ecc4b01007387 */ /* 0x000fe20000100800 */
[----:B------:R-:W-:Y:S02]  /*2fd10*/  IADD3 R73, P5, PT, R10, R7, RZ ;  /* 0x000000070a497210 */ /* 0x000fe40007fbe0ff */
[----:B------:R-:W-:Y:S01]  /*2fd20*/  LEA.HI.X.SX32 R4, R4, R6, 0x1, P0 ;  /* 0x0000000604047211 */ /* 0x000fe200000f0eff */
[----:B------:R-:W-:Y:S01]  /*2fd30*/  STL [R1+0xee0], R74 ;  /* 0x000ee04a01007387 */ /* 0x000fe20000100800 */
[----:B------:R-:W-:-:S03]  /*2fd40*/  IMAD R12, R82, UR60, RZ ;  /* 0x0000003c520c7c24 */ /* 0x000fc6000f8e02ff */
[----:B------:R0:W-:Y:S01]  /*2fd50*/  STL [R1+0xed4], R3 ;  /* 0x000ed40301007387 */ /* 0x0001e20000100800 */
[----:B------:R-:W-:-:S03]  /*2fd60*/  LEA.HI.X.SX32 R10, R10, R6, 0x1, P5 ;  /* 0x000000060a0a7211 */ /* 0x000fc600028f0eff */
[----:B------:R-:W-:Y:S04]  /*2fd70*/  STL [R1+0xee8], R73 ;  /* 0x000ee84901007387 */ /* 0x000fe80000100800 */
[----:B------:R-:W2:Y:S01]  /*2fd80*/  LDL.LU R85, [R1+0xf34] ;  /* 0x000f340001557983 */ /* 0x000ea20000300800 */
[----:B0-----:R-:W-:-:S03]  /*2fd90*/  IADD3 R3, P0, PT, R11, R7, RZ ;  /* 0x000000070b037210 */ /* 0x001fc60007f1e0ff */
[----:B------:R0:W-:Y:S04]  /*2fda0*/  STL [R1+0xedc], R4 ;  /* 0x000edc0401007387 */ /* 0x0001e80000100800 */
[----:B------:R1:W-:Y:S01]  /*2fdb0*/  STL [R1+0xef0], R3 ;  /* 0x000ef00301007387 */ /* 0x0003e20000100800 */
[----:B------:R-:W-:-:S03]  /*2fdc0*/  SEL R69, R20, R69, !P3 ;  /* 0x0000004514457207 */ /* 0x000fc60005800000 */
[----:B------:R-:W-:Y:S01]  /*2fdd0*/  STL [R1+0xee4], R10 ;  /* 0x000ee40a01007387 */ /* 0x000fe20000100800 */
[----:B0-----:R-:W-:-:S03]  /*2fde0*/  LEA.HI.X.SX32 R4, R11, R6, 0x1, P0 ;  /* 0x000000060b047211 */ /* 0x001fc600000f0eff */
[----:B------:R-:W3:Y:S01]  /*2fdf0*/  LDL.LU R86, [R1+0xf3c] ;  /* 0x000f3c0001567983 */ /* 0x000ee20000300800 */
[----:B-1----:R-:W-:Y:S01]  /*2fe00*/  IADD3 R3, P5, PT, R12, R7, RZ ;  /* 0x000000070c037210 */ /* 0x002fe20007fbe0ff */
[----:B------:R-:W-:-:S04]  /*2fe10*/  IMAD R69, R69, UR63, RZ ;  /* 0x0000003f45457c24 */ /* 0x000fc8000f8e02ff */
[----:B------:R0:W-:Y:S04]  /*2fe20*/  STL [R1+0xef8], R3 ;  /* 0x000ef80301007387 */ /* 0x0001e80000100800 */
[----:B------:R1:W-:Y:S01]  /*2fe30*/  STL [R1+0xeec], R4 ;  /* 0x000eec0401007387 */ /* 0x0003e20000100800 */
[----:B0-----:R-:W-:Y:S02]  /*2fe40*/  IADD3 R3, P0, PT, R13, R7, RZ ;  /* 0x000000070d037210 */ /* 0x001fe40007f1e0ff */
[----:B-1----:R-:W-:-:S03]  /*2fe50*/  LEA.HI.X.SX32 R4, R12, R6, 0x1, P5 ;  /* 0x000000060c047211 */ /* 0x002fc600028f0eff */
[----:B------:R0:W-:Y:S01]  /*2fe60*/  STL [R1+0xf00], R3 ;  /* 0x000f000301007387 */ /* 0x0001e20000100800 */
[----:B------:R-:W-:-:S03]  /*2fe70*/  LEA.HI.X.SX32 R11, R13, R6, 0x1, P0 ;  /* 0x000000060d0b7211 */ /* 0x000fc600000f0eff */
[----:B------:R-:W4:Y:S04]  /*2fe80*/  LDL.LU R87, [R1+0xf44] ;  /* 0x000f440001577983 */ /* 0x000f280000300800 */
[----:B------:R1:W-:Y:S01]  /*2fe90*/  STL [R1+0xef4], R4 ;  /* 0x000ef40401007387 */ /* 0x0003e20000100800 */
[----:B0-----:R-:W-:-:S05]  /*2fea0*/  IADD3 R3, P5, PT, R92, R7, RZ ;  /* 0x000000075c037210 */ /* 0x001fca0007fbe0ff */
[----:B------:R-:W-:Y:S01]  /*2feb0*/  STL [R1+0xf08], R3 ;  /* 0x000f080301007387 */ /* 0x000fe20000100800 */
[----:B-1----:R-:W-:-:S03]  /*2fec0*/  IADD3 R4, P0, PT, R69, R7, RZ ;  /* 0x0000000745047210 */ /* 0x002fc60007f1e0ff */
[----:B------:R0:W-:Y:S04]  /*2fed0*/  STL [R1+0xefc], R11 ;  /* 0x000efc0b01007387 */ /* 0x0001e80000100800 */
[----:B------:R1:W-:Y:S04]  /*2fee0*/  STL [R1+0xf10], R4 ;  /* 0x000f100401007387 */ /* 0x0003e80000100800 */
[----:B------:R-:W5:Y:S01]  /*2fef0*/  LDL.LU R88, [R1+0xf4c] ;  /* 0x000f4c0001587983 */ /* 0x000f620000300800 */
[-C--:B0-----:R-:W-:Y:S02]  /*2ff00*/  LEA.HI.X.SX32 R11, R92, R6.reuse, 0x1, P5 ;  /* 0x000000065c0b7211 */ /* 0x081fe400028f0eff */
[----:B------:R-:W-:-:S02]  /*2ff10*/  LEA.HI.X.SX32 R12, R69, R6, 0x1, P0 ;  /* 0x00000006450c7211 */ /* 0x000fc400000f0eff */
[----:B-1----:R-:W-:Y:S01]  /*2ff20*/  IADD3 R4, P5, PT, R93, R7, RZ ;  /* 0x000000075d047210 */ /* 0x002fe20007fbe0ff */
[----:B------:R-:W-:Y:S04]  /*2ff30*/  STL [R1+0xf04], R11 ;  /* 0x000f040b01007387 */ /* 0x000fe80000100800 */
[----:B------:R-:W-:Y:S04]  /*2ff40*/  STL [R1+0xf18], R4 ;  /* 0x000f180401007387 */ /* 0x000fe80000100800 */
[----:B------:R0:W-:Y:S04]  /*2ff50*/  STL [R1+0xf0c], R12 ;  /* 0x000f0c0c01007387 */ /* 0x0001e80000100800 */
[----:B------:R-:W5:Y:S01]  /*2ff60*/  LDL.LU R90, [R1+0xe34] ;  /* 0x000e3400015a7983 */ /* 0x000f620000300800 */
[----:B------:R-:W-:-:S02]  /*2ff70*/  SEL R72, R20, R72, !P3 ;  /* 0x0000004814487207 */ /* 0x000fc40005800000 */
[----:B------:R-:W-:-:S03]  /*2ff80*/  SEL R71, R20, R71, !P3 ;  /* 0x0000004714477207 */ /* 0x000fc60005800000 */
[----:B------:R-:W-:Y:S02]  /*2ff90*/  IMAD R89, R72, UR65, RZ ;  /* 0x0000004148597c24 */ /* 0x000fe4000f8e02ff */
[----:B------:R-:W-:Y:S01]  /*2ffa0*/  IMAD R10, R71, UR66, RZ ;  /* 0x00000042470a7c24 */ /* 0x000fe2000f8e02ff */
[----:B0-----:R-:W-:Y:S02]  /*2ffb0*/  LEA.HI.X.SX32 R12, R93, R6, 0x1, P5 ;  /* 0x000000065d0c7211 */ /* 0x001fe400028f0eff */
[-C--:B------:R-:W-:Y:S02]  /*2ffc0*/  IADD3 R11, P0, PT, R89, R7.reuse, RZ ;  /* 0x00000007590b7210 */ /* 0x080fe40007f1e0ff */
[----:B------:R-:W-:-:S03]  /*2ffd0*/  IADD3 R13, P5, PT, R10, R7, RZ ;  /* 0x000000070a0d7210 */ /* 0x000fc60007fbe0ff */
[----:B------:R0:W-:Y:S04]  /*2ffe0*/  STL [R1+0xf20], R11 ;  /* 0x000f200b01007387 */ /* 0x0001e80000100800 */
[----:B------:R1:W-:Y:S04]  /*2fff0*/  STL [R1+0xf14], R12 ;  /* 0x000f140c01007387 */ /* 0x0003e80000100800 */
[----:B------:R0:W-:Y:S04]  /*30000*/  STL [R1+0xf28], R13 ;  /* 0x000f280d01007387 */ /* 0x0001e80000100800 */
[----:B------:R-:W5:Y:S01]  /*30010*/  LDL.LU R91, [R1+0xe38] ;  /* 0x000e3800015b7983 */ /* 0x000f620000300800 */
[----:B------:R-:W-:-:S02]  /*30020*/  SEL R70, R20, R70, !P3 ;  /* 0x0000004614467207 */ /* 0x000fc40005800000 */
[----:B------:R-:W-:-:S03]  /*30030*/  SEL R68, R20, R68, !P3 ;  /* 0x0000004414447207 */ /* 0x000fc60005800000 */
[----:B------:R-:W-:Y:S01]  /*30040*/  IMAD R3, R70, UR67, RZ ;  /* 0x0000004346037c24 */ /* 0x000fe2000f8e02ff */
[-C--:B0-----:R-:W-:Y:S01]  /*30050*/  LEA.HI.X.SX32 R11, R89, R6.reuse, 0x1, P0 ;  /* 0x00000006590b7211 */ /* 0x081fe200000f0eff */
[----:B------:R-:W-:Y:S01]  /*30060*/  IMAD R4, R68, UR68, RZ ;  /* 0x0000004444047c24 */ /* 0x000fe2000f8e02ff */
[----:B------:R-:W-:Y:S02]  /*30070*/  SEL R67, R20, R67, !P3 ;  /* 0x0000004314437207 */ /* 0x000fe40005800000 */
[----:B-1----:R-:W-:Y:S01]  /*30080*/  IADD3 R12, P0, PT, R3, R7, RZ ;  /* 0x00000007030c7210 */ /* 0x002fe20007f1e0ff */
[----:B------:R0:W-:Y:S01]  /*30090*/  STL [R1+0xf1c], R11 ;  /* 0x000f1c0b01007387 */ /* 0x0001e20000100800 */
[----:B------:R-:W-:-:S03]  /*300a0*/  LEA.HI.X.SX32 R13, R10, R6, 0x1, P5 ;  /* 0x000000060a0d7211 */ /* 0x000fc600028f0eff */
[----:B------:R1:W-:Y:S01]  /*300b0*/  STL [R1+0xf30], R12 ;  /* 0x000f300c01007387 */ /* 0x0003e20000100800 */
[----:B------:R-:W-:Y:S02]  /*300c0*/  SEL R66, R20, R66, !P3 ;  /* 0x0000004214427207 */ /* 0x000fe40005800000 */
[-C--:B------:R-:W-:Y:S01]  /*300d0*/  LEA.HI.X.SX32 R10, R3, R6.reuse, 0x1, P0 ;  /* 0x00000006030a7211 */ /* 0x080fe200000f0eff */
[----:B0-----:R-:W-:Y:S01]  /*300e0*/  IMAD R11, R67, UR69, RZ ;  /* 0x00000045430b7c24 */ /* 0x001fe2000f8e02ff */
[C---:B-1----:R-:W-:Y:S01]  /*300f0*/  IADD3 R12, P5, PT, R4.reuse, R7, RZ ;  /* 0x00000007040c7210 */ /* 0x042fe20007fbe0ff */
[----:B------:R0:W-:Y:S03]  /*30100*/  STL [R1+0xf24], R13 ;  /* 0x000f240d01007387 */ /* 0x0001e60000100800 */
[----:B------:R-:W-:Y:S01]  /*30110*/  LEA.HI.X.SX32 R4, R4, R6, 0x1, P5 ;  /* 0x0000000604047211 */ /* 0x000fe200028f0eff */
[----:B------:R1:W-:Y:S01]  /*30120*/  STL [R1+0xf38], R12 ;  /* 0x000f380c01007387 */ /* 0x0003e20000100800 */
[----:B------:R-:W-:-:S03]  /*30130*/  ISETP.GE.AND P0, PT, R5, RZ, PT ;  /* 0x000000ff0500720c */ /* 0x000fc60003f06270 */
[----:B------:R1:W-:Y:S01]  /*30140*/  STL [R1+0xf2c], R10 ;  /* 0x000f2c0a01007387 */ /* 0x0003e20000100800 */
[----:B0-----:R-:W-:Y:S01]  /*30150*/  IMAD R13, R66, UR70, RZ ;  /* 0x00000046420d7c24 */ /* 0x001fe2000f8e02ff */
[----:B-1----:R-:W-:Y:S02]  /*30160*/  IADD3 R12, P5, PT, R11, R7, RZ ;  /* 0x000000070b0c7210 */ /* 0x002fe40007fbe0ff */
[----:B------:R3:W-:Y:S01]  /*30170*/  STL [R1+0xf34], R4 ;  /* 0x000f340401007387 */ /* 0x0007e20000100800 */
[----:B------:R-:W-:-:S03]  /*30180*/  IABS R10, R5 ;  /* 0x00000005000a7213 */ /* 0x000fc60000000000 */
[----:B------:R-:W-:Y:S01]  /*30190*/  STL [R1+0xf40], R12 ;  /* 0x000f400c01007387 */ /* 0x000fe20000100800 */
[----:B--2---:R-:W-:-:S05]  /*301a0*/  SEL R3, R20, R85, !P3 ;  /* 0x0000005514037207 */ /* 0x004fca0005800000 */
[----:B------:R-:W-:Y:S01]  /*301b0*/  IMAD R5, R3, UR71, RZ ;  /* 0x0000004703057c24 */ /* 0x000fe2000f8e02ff */
[----:B------:R-:W-:Y:S02]  /*301c0*/  LEA.HI.X.SX32 R3, R11, R6, 0x1, P5 ;  /* 0x000000060b037211 */ /* 0x000fe400028f0eff */
[----:B------:R-:W-:-:S03]  /*301d0*/  IADD3 R11, P5, PT, R13, R7, RZ ;  /* 0x000000070d0b7210 */ /* 0x000fc60007fbe0ff */
[----:B------:R-:W-:Y:S01]  /*301e0*/  STL [R1+0xf3c], R3 ;  /* 0x000f3c0301007387 */ /* 0x000fe20000100800 */
[----:B---3--:R-:W-:-:S03]  /*301f0*/  SEL R4, R20, R86, !P3 ;  /* 0x0000005614047207 */ /* 0x008fc60005800000 */
[----:B------:R0:W-:Y:S02]  /*30200*/  STL [R1+0xf48], R11 ;  /* 0x000f480b01007387 */ /* 0x0001e40000100800 */
[----:B------:R-:W-:Y:S01]  /*30210*/  IMAD R89, R4, UR72, RZ ;  /* 0x0000004804597c24 */ /* 0x000fe2000f8e02ff */
[----:B------:R-:W-:Y:S02]  /*30220*/  LEA.HI.X.SX32 R4, R13, R6, 0x1, P5 ;  /* 0x000000060d047211 */ /* 0x000fe400028f0eff */
[----:B0-----:R-:W-:-:S03]  /*30230*/  IADD3 R11, P5, PT, R5, R7, RZ ;  /* 0x00000007050b7210 */ /* 0x001fc60007fbe0ff */
[----:B------:R-:W-:Y:S04]  /*30240*/  STL [R1+0xf44], R4 ;  /* 0x000f440401007387 */ /* 0x000fe80000100800 */
[----:B------:R0:W-:Y:S01]  /*30250*/  STL [R1+0xf50], R11 ;  /* 0x000f500b01007387 */ /* 0x0001e20000100800 */
[----:B----4-:R-:W-:-:S05]  /*30260*/  SEL R3, R20, R87, !P3 ;  /* 0x0000005714037207 */ /* 0x010fca0005800000 */
[----:B------:R-:W-:Y:S01]  /*30270*/  IMAD R92, R3, UR73, RZ ;  /* 0x00000049035c7c24 */ /* 0x000fe2000f8e02ff */
[----:B------:R-:W-:Y:S02]  /*30280*/  LEA.HI.X.SX32 R3, R5, R6, 0x1, P5 ;  /* 0x0000000605037211 */ /* 0x000fe400028f0eff */
[----:B------:R-:W-:-:S03]  /*30290*/  IADD3 R5, P5, PT, R89, R7, RZ ;  /* 0x0000000759057210 */ /* 0x000fc60007fbe0ff */
[----:B------:R-:W-:Y:S01]  /*302a0*/  STL [R1+0xf4c], R3 ;  /* 0x000f4c0301007387 */ /* 0x000fe20000100800 */
[----:B0-----:R-:W-:-:S03]  /*302b0*/  IMAD.MOV.U32 R11, RZ, RZ, R0 ;  /* 0x000000ffff0b7224 */ /* 0x001fc600078e0000 */
[----:B------:R0:W-:Y:S01]  /*302c0*/  STL [R1+0xf58], R5 ;  /* 0x000f580501007387 */ /* 0x0001e20000100800 */
[----:B-----5:R-:W-:-:S05]  /*302d0*/  SEL R4, R20, R88, !P3 ;  /* 0x0000005814047207 */ /* 0x020fca0005800000 */
[----:B0-----:R-:W-:Y:S01]  /*302e0*/  IMAD R5, R4, UR74, RZ ;  /* 0x0000004a04057c24 */ /* 0x001fe2000f8e02ff */
[----:B------:R-:W-:Y:S02]  /*302f0*/  LEA.HI.X.SX32 R4, R89, R6, 0x1, P5 ;  /* 0x0000000659047211 */ /* 0x000fe400028f0eff */
[----:B------:R-:W-:-:S03]  /*30300*/  IADD3 R0, P5, PT, R92, R7, RZ ;  /* 0x000000075c007210 */ /* 0x000fc60007fbe0ff */
[----:B------:R-:W-:Y:S04]  /*30310*/  STL [R1+0xf54], R4 ;  /* 0x000f540401007387 */ /* 0x000fe80000100800 */
[----:B------:R0:W-:Y:S04]  /*30320*/  STL [R1+0xf60], R0 ;  /* 0x000f600001007387 */ /* 0x0001e80000100800 */
[----:B------:R-:W-:Y:S04]  /*30330*/  STL [R1+0x17f8], R20 ;  /* 0x0017f81401007387 */ /* 0x000fe80000100800 */
        /* <DEDUP_REMOVED lines=118> */
[----:B------:R-:W-:Y:S01]  /*30aa0*/  STL [R1+0x1b94], R20 ;  /* 0x001b941401007387 */ /* 0x000fe20000100800 */
[----:B------:R-:W-:-:S03]  /*30ab0*/  SEL R3, R20, R90, !P3 ;  /* 0x0000005a14037207 */ /* 0x000fc60005800000 */
[----:B------:R-:W-:Y:S04]  /*30ac0*/  STL [R1+0x1b9c], R20 ;  /* 0x001b9c1401007387 */ /* 0x000fe80000100800 */
[----:B------:R-:W-:Y:S04]  /*30ad0*/  STL [R1+0x1ba4], R20 ;  /* 0x001ba41401007387 */ /* 0x000fe80000100800 */
[----:B------:R-:W-:Y:S04]  /*30ae0*/  STL [R1+0x1bac], R20 ;  /* 0x001bac1401007387 */ /* 0x000fe80000100800 */
[----:B------:R-:W-:Y:S04]  /*30af0*/  STL [R1+0x1bb4], R20 ;  /* 0x001bb41401007387 */ /* 0x000fe80000100800 */
[----:B------:R-:W-:Y:S01]  /*30b00*/  STL [R1+0x1bbc], R20 ;  /* 0x001bbc1401007387 */ /* 0x000fe20000100800 */
[----:B------:R-:W-:-:S03]  /*30b10*/  IMAD R89, R3, UR75, RZ ;  /* 0x0000004b03597c24 */ /* 0x000fc6000f8e02ff */
[----:B------:R-:W-:Y:S01]  /*30b20*/  STL [R1+0x1bc4], R20 ;  /* 0x001bc41401007387 */ /* 0x000fe20000100800 */
[----:B------:R-:W-:-:S03]  /*30b30*/  LEA.HI.X.SX32 R3, R92, R6, 0x1, P5 ;  /* 0x000000065c037211 */ /* 0x000fc600028f0eff */
[----:B------:R-:W-:Y:S01]  /*30b40*/  STL [R1+0x1bcc], R20 ;  /* 0x001bcc1401007387 */ /* 0x000fe20000100800 */
[----:B0-----:R-:W-:-:S03]  /*30b50*/  IADD3 R0, P5, PT, R5, R7, RZ ;  /* 0x0000000705007210 */ /* 0x001fc60007fbe0ff */
        /* <DEDUP_REMOVED lines=8> */
[----:B------:R0:W-:Y:S04]  /*30be0*/  STL [R1+0xf68], R0 ;  /* 0x000f680001007387 */ /* 0x0001e80000100800 */
[----:B------:R-:W2:Y:S04]  /*30bf0*/  LDL.LU R88, [R1+0x1074] ;  /* 0x0010740001587983 */ /* 0x000ea80000300800 */
[----:B------:R-:W3:Y:S01]  /*30c00*/  LDL.LU R86, [R1+0x1070] ;  /* 0x0010700001567983 */ /* 0x000ee20000300800 */
[----:B0-----:R-:W-:-:S02]  /*30c10*/  LEA.HI.X.SX32 R0, R5, R6, 0x1, P5 ;  /* 0x0000000605007211 */ /* 0x001fc400028f0eff */
[----:B------:R-:W-:-:S03]  /*30c20*/  IADD3 R74, P5, PT, R89, R7, RZ ;  /* 0x00000007594a7210 */ /* 0x000fc60007fbe0ff */
        /* <DEDUP_REMOVED lines=99> */
[----:B------:R-:W-:Y:S01]  /*31260*/  STL [R1+0x1b18], R74 ;  /* 0x001b184a01007387 */ /* 0x000fe20000100800 */
[----:B------:R-:W-:-:S03]  /*31270*/  IABS R13, R65 ;  /* 0x00000041000d7213 */ /* 0x000fc60000000000 */
[----:B------:R-:W-:Y:S04]  /*31280*/  STL [R1+0x1b20], R74 ;  /* 0x001b204a01007387 */ /* 0x000fe80000100800 */
[----:B------:R-:W-:Y:S04]  /*31290*/  STL [R1+0x1b28], R74 ;  /* 0x001b284a01007387 */ /* 0x000fe80000100800 */
[----:B------:R-:W-:Y:S01]  /*312a0*/  STL [R1+0x1b30], R74 ;  /* 0x001b304a01007387 */ /* 0x000fe20000100800 */
[----:B------:R-:W-:-:S03]  /*312b0*/  IMAD R93, R4, UR76, RZ ;  /* 0x0000004c045d7c24 */ /* 0x000fc6000f8e02ff */
[----:B------:R-:W-:Y:S01]  /*312c0*/  STL [R1+0x1b38], R74 ;  /* 0x001b384a01007387 */ /* 0x000fe20000100800 */
[----:B------:R-:W-:-:S03]  /*312d0*/  IMAD.HI.U32 R4, R9, R10, RZ ;  /* 0x0000000a09047227 */ /* 0x000fc600078e00ff */
[----:B------:R-:W-:Y:S01]  /*312e0*/  STL [R1+0x1b40], R74 ;  /* 0x001b404a01007387 */ /* 0x000fe20000100800 */
[----:B0-----:R-:W-:-:S03]  /*312f0*/  LEA.HI.X.SX32 R0, R89, R6, 0x1, P5 ;  /* 0x0000000659007211 */ /* 0x001fc600028f0eff */
[----:B------:R-:W-:Y:S01]  /*31300*/  STL [R1+0x1b48], R74 ;  /* 0x001b484a01007387 */ /* 0x000fe20000100800 */
[----:B------:R-:W-:-:S03]  /*31310*/  IMAD.HI.U32 R89, R9, R13, RZ ;  /* 0x0000000d09597227 */ /* 0x000fc600078e00ff */
[----:B------:R-:W-:Y:S04]  /*31320*/  STL [R1+0x1b50], R74 ;  /* 0x001b504a01007387 */ /* 0x000fe80000100800 */
[----:B------:R-:W-:Y:S01]  /*31330*/  STL [R1+0x1b58], R74 ;  /* 0x001b584a01007387 */ /* 0x000fe20000100800 */
[----:B------:R-:W-:-:S03]  /*31340*/  IMAD.MOV R5, RZ, RZ, -R4 ;  /* 0x000000ffff057224 */ /* 0x000fc600078e0a04 */
[----:B------:R-:W-:Y:S01]  /*31350*/  STL [R1+0x1b60], R74 ;  /* 0x001b604a01007387 */ /* 0x000fe20000100800 */
[----:B------:R-:W-:-:S03]  /*31360*/  IMAD.MOV R4, RZ, RZ, -R89 ;  /* 0x000000ffff047224 */ /* 0x000fc600078e0a59 */
[----:B------:R-:W-:Y:S04]  /*31370*/  STL [R1+0x1b68], R74 ;  /* 0x001b684a01007387 */ /* 0x000fe80000100800 */
[----:B------:R-:W-:Y:S04]  /*31380*/  STL [R1+0x1b70], R74 ;  /* 0x001b704a01007387 */ /* 0x000fe80000100800 */
[----:B------:R-:W-:Y:S04]  /*31390*/  STL [R1+0x1b78], R74 ;  /* 0x001b784a01007387 */ /* 0x000fe80000100800 */
[----:B------:R-:W-:Y:S01]  /*313a0*/  STL [R1+0x1b80], R74 ;  /* 0x001b804a01007387 */ /* 0x000fe20000100800 */
[----:B------:R-:W-:-:S03]  /*313b0*/  IMAD R10, R8, R5, R10 ;  /* 0x00000005080a7224 */ /* 0x000fc600078e020a */
[----:B------:R-:W-:Y:S01]  /*313c0*/  STL [R1+0x1b88], R74 ;  /* 0x001b884a01007387 */ /* 0x000fe20000100800 */
[----:B------:R-:W-:Y:S01]  /*313d0*/  PRMT R62, RZ, 0x7610, R62 ;  /* 0x00007610ff3e7816 */ /* 0x000fe2000000003e */
[----:B------:R-:W-:Y:S02]  /*313e0*/  IMAD R13, R8, R4, R13 ;  /* 0x00000004080d7224 */ /* 0x000fe400078e020d */
[----:B------:R-:W-:Y:S01]  /*313f0*/  STL [R1+0x1b90], R74 ;  /* 0x001b904a01007387 */ /* 0x000fe20000100800 */
[----:B------:R-:W-:-:S03]  /*31400*/  @P2 IMAD.MOV.U32 R4, RZ, RZ, R63 ;  /* 0x000000ffff042224 */ /* 0x000fc600078e003f */
[----:B------:R-:W-:Y:S01]  /*31410*/  STL [R1+0x1b98], R74 ;  /* 0x001b984a01007387 */ /* 0x000fe20000100800 */
[----:B------:R-:W-:-:S03]  /*31420*/  @P2 IMAD.MOV.U32 R5, RZ, RZ, R64 ;  /* 0x000000ffff052224 */ /* 0x000fc600078e0040 */
[----:B------:R-:W-:Y:S04]  /*31430*/  STL [R1+0x1ba0], R74 ;  /* 0x001ba04a01007387 */ /* 0x000fe80000100800 */
[----:B------:R-:W-:Y:S04]  /*31440*/  STL [R1+0x1ba8], R74 ;  /* 0x001ba84a01007387 */ /* 0x000fe80000100800 */
[----:B------:R-:W-:Y:S04]  /*31450*/  STL [R1+0x1bb0], R74 ;  /* 0x001bb04a01007387 */ /* 0x000fe80000100800 */
[----:B------:R-:W-:Y:S04]  /*31460*/  STL [R1+0x1bb8], R74 ;  /* 0x001bb84a01007387 */ /* 0x000fe80000100800 */
[----:B------:R-:W-:Y:S04]  /*31470*/  STL [R1+0x1bc0], R74 ;  /* 0x001bc04a01007387 */ /* 0x000fe80000100800 */
[----:B------:R-:W-:Y:S04]  /*31480*/  STL [R1+0x1bc8], R74 ;  /* 0x001bc84a01007387 */ /* 0x000fe80000100800 */
[----:B------:R-:W-:Y:S04]  /*31490*/  STL [R1+0x1bd0], R74 ;  /* 0x001bd04a01007387 */ /* 0x000fe80000100800 */
        /* <DEDUP_REMOVED lines=9> */
[----:B------:R0:W-:Y:S04]  /*31530*/  STL [R1+0xf6c], R0 ;  /* 0x000f6c0001007387 */ /* 0x0001e80000100800 */
[----:B------:R-:W5:Y:S01]  /*31540*/  LDL.LU R91, [R1+0x1064] ;  /* 0x00106400015b7983 */ /* 0x000f620000300800 */
[----:B------:R-:W1:Y:S01]  /*31550*/  S2R R2, SR_TID.X ;  /* 0x0000000000027919 */ /* 0x000e620000002100 */
[----:B------:R-:W-:-:S04]  /*31560*/  @!UP1 UIADD3 UR4, UPT, UPT, -UR4, 0x100000, URZ ;  /* 0x0010000004049890 */ /* 0x000fc8000fffe1ff */
[----:B------:R-:W-:Y:S02]  /*31570*/  @!UP1 USHF.L.U32 UR5, UR4, 0xb, URZ ;  /* 0x0000000b04059899 */ /* 0x000fe400080006ff */
[----:B------:R-:W-:Y:S01]  /*31580*/  @!UP1 USHF.L.U32 UR4, UR4, 0x1, URZ ;  /* 0x0000000104049899 */ /* 0x000fe200080006ff */
[----:B0-----:R-:W-:Y:S01]  /*31590*/  IADD3 R0, P5, PT, R93, R7, RZ ;  /* 0x000000075d007210 */ /* 0x001fe20007fbe0ff */
[----:B------:R-:W-:-:S03]  /*315a0*/  VOTEU.ALL UP1, P1 ;  /* 0x0000000000ff7886 */ /* 0x000fc60000820000 */
[----:B------:R-:W-:Y:S01]  /*315b0*/  LEA.HI.X.SX32 R76, R93, R6, 0x1, P5 ;  /* 0x000000065d4c7211 */ /* 0x000fe200028f0eff */
[----:B------:R-:W-:Y:S04]  /*315c0*/  STL [R1+0xf78], R0 ;  /* 0x000f780001007387 */ /* 0x000fe80000100800 */
[----:B------:R-:W-:Y:S02]  /*315d0*/  STL [R1+0xf74], R76 ;  /* 0x000f744c01007387 */ /* 0x000fe40000100800 */
[----:B------:R0:W3:Y:S01]  /*315e0*/  @!UP1 SYNCS.EXCH.64 URZ, [UR10+0x24008], UR4 ;  /* 0x024008040aff95b2 */ /* 0x0000e20008000100 */
[----:B-1----:R-:W-:Y:S01]  /*315f0*/  LOP3.LUT R2, R2, 0x7f, RZ, 0xc0, !PT ;  /* 0x0000007f02027812 */ /* 0x002fe200078ec0ff */
[----:B------:R-:W-:Y:S01]  /*31600*/  IMAD.HI.U32 R3, R9, R11, RZ ;  /* 0x0000000b09037227 */ /* 0x000fe200078e00ff */
[----:B------:R-:W-:Y:S01]  /*31610*/  IABS R12, R14 ;  /* 0x0000000e000c7213 */ /* 0x000fe20000000000 */
[----:B0-----:R-:W0:Y:S02]  /*31620*/  LDCU UR4, c[0x0][0x3b0] ;  /* 0x00007600ff0477ac */ /* 0x001e240008000800 */
[----:B--2---:R1:W-:Y:S01]  /*31630*/  STS.U8 [R2+UR10+0x20000], R88 ;  /* 0x0200005802007988 */ /* 0x0043e2000800000a */
[----:B------:R-:W-:Y:S01]  /*31640*/  ISETP.GE.AND P5, PT, R14, RZ, PT ;  /* 0x000000ff0e00720c */ /* 0x000fe20003fa6270 */
[----:B------:R-:W2:Y:S02]  /*31650*/  LDCU UR5, c[0x0][0x3b0] ;  /* 0x00007600ff0577ac */ /* 0x000ea40008000800 */
[----:B-1----:R-:W2:Y:S04]  /*31660*/  LDL.LU R88, [R1+0x1060] ;  /* 0x0010600001587983 */ /* 0x002ea80000300800 */
[----:B---3--:R-:W-:Y:S04]  /*31670*/  STS.U8 [R2+UR10+0x20200], R86 ;  /* 0x0202005602007988 */ /* 0x008fe8000800000a */
[----:B----4-:R1:W-:Y:S04]  /*31680*/  STL [R1+0x1790], R62 ;  /* 0x0017903e01007387 */ /* 0x0103e80000100800 */
[----:B-1----:R-:W3:Y:S04]  /*31690*/  LDL.LU R62, [R1+0x105c] ;  /* 0x00105c00013e7983 */ /* 0x002ee80000300800 */
[----:B------:R-:W4:Y:S04]  /*316a0*/  LDL.LU R63, [R1+0x1058] ;  /* 0x00105800013f7983 */ /* 0x000f280000300800 */
[----:B------:R-:W4:Y:S04]  /*316b0*/  LDL.LU R64, [R1+0x1054] ;  /* 0x0010540001407983 */ /* 0x000f280000300800 */
[----:B------:R-:W4:Y:S04]  /*316c0*/  LDL.LU R65, [R1+0x1050] ;  /* 0x0010500001417983 */ /* 0x000f280000300800 */
[----:B------:R-:W4:Y:S04]  /*316d0*/  LDL.LU R66, [R1+0x104c] ;  /* 0x00104c0001427983 */ /* 0x000f280000300800 */
[----:B------:R-:W4:Y:S04]  /*316e0*/  LDL.LU R67, [R1+0x1044] ;  /* 0x0010440001437983 */ /* 0x000f280000300800 */
[----:B-----5:R1:W-:Y:S04]  /*316f0*/  STS.U8 [R2+UR10+0x20400], R90 ;  /* 0x0204005a02007988 */ /* 0x0203e8000800000a */
[----:B------:R-:W5:Y:S04]  /*31700*/  LDL.LU R68, [R1+0x1048] ;  /* 0x0010480001447983 */ /* 0x000f680000300800 */
[----:B-1----:R-:W5:Y:S04]  /*31710*/  LDL.LU R90, [R1+0x1040] ;  /* 0x00104000015a7983 */ /* 0x002f680000300800 */
        /* <DEDUP_REMOVED lines=15> */
[----:B------:R1:W-:Y:S04]  /*31810*/  STS.U8 [R2+UR10+0x20600], R87 ;  /* 0x0206005702007988 */ /* 0x0003e8000800000a */
[----:B------:R-:W5:Y:S04]  /*31820*/  LDL.LU R86, [R1+0x1000] ;  /* 0x0010000001567983 */ /* 0x000f680000300800 */
[----:B------:R0:W-:Y:S04]  /*31830*/  STS.U8 [R2+UR10+0x20800], R91 ;  /* 0x0208005b02007988 */ /* 0x0001e8000800000a */
[----:B-1----:R-:W5:Y:S04]  /*31840*/  LDL.LU R87, [R1+0xffc] ;  /* 0x000ffc0001577983 */ /* 0x002f680000300800 */
[----:B0-----:R-:W5:Y:S01]  /*31850*/  LDL.LU R91, [R1+0xff4] ;  /* 0x000ff400015b7983 */ /* 0x001f620000300800 */
[----:B------:R-:W-:-:S02]  /*31860*/  IMAD.MOV R3, RZ, RZ, -R3 ;  /* 0x000000ffff037224 */ /* 0x000fc400078e0a03 */
[----:B------:R-:W-:-:S04]  /*31870*/  IMAD.HI.U32 R92, R9, R12, RZ ;  /* 0x0000000c095c7227 */ /* 0x000fc800078e00ff */
[----:B------:R-:W-:Y:S02]  /*31880*/  IMAD R11, R8, R3, R11 ;  /* 0x00000003080b7224 */ /* 0x000fe400078e020b */
[----:B------:R-:W-:-:S04]  /*31890*/  IMAD.MOV R3, RZ, RZ, -R92 ;  /* 0x000000ffff037224 */ /* 0x000fc800078e0a5c */
[----:B------:R-:W-:Y:S01]  /*318a0*/  IMAD R12, R8, R3, R12 ;  /* 0x00000003080c7224 */ /* 0x000fe200078e020c */
[C---:B------:R-:W-:Y:S01]  /*318b0*/  LOP3.LUT R3, R2.reuse, 0x10, RZ, 0x3c, !PT ;  /* 0x0000001002037812 */ /* 0x040fe200078e3cff */
[----:B--2---:R0:W-:Y:S04]  /*318c0*/  STS.U8 [R2+UR10+0x20a00], R88 ;  /* 0x020a005802007988 */ /* 0x0041e8000800000a */
[----:B0-----:R-:W2:Y:S04]  /*318d0*/  LDL.LU R88, [R1+0xff8] ;  /* 0x000ff80001587983 */ /* 0x001ea80000300800 */
[----:B---3--:R-:W-:Y:S04]  /*318e0*/  STS.U8 [R2+UR10+0x20c00], R62 ;  /* 0x020c003e02007988 */ /* 0x008fe8000800000a */
[----:B----4-:R-:W-:Y:S04]  /*318f0*/  STS.U8 [R2+UR10+0x20e00], R63 ;  /* 0x020e003f02007988 */ /* 0x010fe8000800000a */
[----:B------:R-:W-:Y:S04]  /*31900*/  STS.U8 [R2+UR10+0x21000], R64 ;  /* 0x0210004002007988 */ /* 0x000fe8000800000a */
[----:B------:R-:W-:Y:S04]  /*31910*/  STS.U8 [R2+UR10+0x21200], R65 ;  /* 0x0212004102007988 */ /* 0x000fe8000800000a */
[----:B------:R-:W-:Y:S04]  /*31920*/  STS.U8 [R2+UR10+0x21400], R66 ;  /* 0x0214004202007988 */ /* 0x000fe8000800000a */
[----:B------:R-:W-:Y:S04]  /*31930*/  STS.U8 [R2+UR10+0x21600], R67 ;  /* 0x0216004302007988 */ /* 0x000fe8000800000a */
[----:B-----5:R-:W-:Y:S04]  /*31940*/  STS.U8 [R2+UR10+0x21800], R68 ;  /* 0x0218004402007988 */ /* 0x020fe8000800000a */
[----:B------:R0:W-:Y:S04]  /*31950*/  STS.U8 [R2+UR10+0x21a00], R90 ;  /* 0x021a005a02007988 */ /* 0x0001e8000800000a */
[----:B------:R-:W-:Y:S04]  /*31960*/  STS.U8 [R2+UR10+0x21c00], R69 ;  /* 0x021c004502007988 */ /* 0x000fe8000800000a */
[----:B------:R-:W-:Y:S04]  /*31970*/  STS.U8 [R2+UR10+0x21e00], R70 ;  /* 0x021e004602007988 */ /* 0x000fe8000800000a */
[----:B0-----:R-:W3:Y:S04]  /*31980*/  LDL.LU R90, [R1+0xff0] ;  /* 0x000ff000015a7983 */ /* 0x001ee80000300800 */
[----:B------:R0:W-:Y:S04]  /*31990*/  STS.U8 [R3+UR10+0x21e80], R91 ;  /* 0x021e805b03007988 */ /* 0x0001e8000800000a */
[----:B0-----:R-:W4:Y:S04]  /*319a0*/  LDL.LU R91, [R1+0xfec] ;  /* 0x000fec00015b7983 */ /* 0x001f280000300800 */
        /* <DEDUP_REMOVED lines=13> */
[----:B0-----:R-:W5:Y:S04]  /*31a80*/  LDL.LU R71, [R1+0xfbc] ;  /* 0x000fbc0001477983 */ /* 0x001f680000300800 */
[----:B-1----:R-:W5:Y:S04]  /*31a90*/  LDL.LU R72, [R1+0xfb8] ;  /* 0x000fb80001487983 */ /* 0x002f680000300800 */
[----:B------:R0:W-:Y:S04]  /*31aa0*/  STS.U8 [R3+UR10+0x20480], R73 ;  /* 0x0204804903007988 */ /* 0x0001e8000800000a */
[----:B------:R1:W-:Y:S04]  /*31ab0*/  STS.U8 [R3+UR10+0x20680], R75 ;  /* 0x0206804b03007988 */ /* 0x0003e8000800000a */
[----:B------:R2:W-:Y:S04]  /*31ac0*/  STS.U8 [R3+UR10+0x20880], R77 ;  /* 0x0208804d03007988 */ /* 0x0005e8000800000a */
[----:B0-----:R-:W5:Y:S04]  /*31ad0*/  LDL.LU R73, [R1+0xfb4] ;  /* 0x000fb40001497983 */ /* 0x001f680000300800 */
[----:B-1----:R-:W5:Y:S04]  /*31ae0*/  LDL.LU R75, [R1+0xfb0] ;  /* 0x000fb000014b7983 */ /* 0x002f680000300800 */
[----:B------:R0:W-:Y:S04]  /*31af0*/  STS.U8 [R3+UR10+0x20a80], R78 ;  /* 0x020a804e03007988 */ /* 0x0001e8000800000a */
[----:B--2---:R-:W2:Y:S04]  /*31b00*/  LDL.LU R77, [R1+0xfac] ;  /* 0x000fac00014d7983 */ /* 0x004ea80000300800 */
[----:B------:R1:W-:Y:S04]  /*31b10*/  STS.U8 [R3+UR10+0x20c80], R79 ;  /* 0x020c804f03007988 */ /* 0x0003e8000800000a */
[----:B0-----:R-:W2:Y:S01]  /*31b20*/  LDL.LU R78, [R1+0xfa8] ;  /* 0x000fa800014e7983 */ /* 0x001ea20000300800 */
[----:B------:R-:W-:-:S03]  /*31b30*/  LOP3.LUT R4, R2, 0x20, RZ, 0x3c, !PT ;  /* 0x0000002002047812 */ /* 0x000fc600078e3cff */
[----:B------:R0:W-:Y:S04]  /*31b40*/  STS.U8 [R3+UR10+0x20e80], R80 ;  /* 0x020e805003007988 */ /* 0x0001e8000800000a */
[----:B-1----:R-:W2:Y:S04]  /*31b50*/  LDL.LU R79, [R1+0xfa4] ;  /* 0x000fa400014f7983 */ /* 0x002ea80000300800 */
[----:B------:R1:W-:Y:S04]  /*31b60*/  STS.U8 [R3+UR10+0x21080], R81 ;  /* 0x0210805103007988 */ /* 0x0003e8000800000a */
[----:B0-----:R-:W2:Y:S04]  /*31b70*/  LDL.LU R80, [R1+0xfa0] ;  /* 0x000fa00001507983 */ /* 0x001ea80000300800 */
        /* <DEDUP_REMOVED lines=14> */
[----:B0-----:R-:W2:Y:S04]  /*31c60*/  LDL.LU R88, [R1+0xf80] ;  /* 0x000f800001587983 */ /* 0x001ea80000300800 */
[----:B---3--:R0:W-:Y:S04]  /*31c70*/  STS.U8 [R4+UR10+0x20300], R90 ;  /* 0x0203005a04007988 */ /* 0x0081e8000800000a */
[----:B0-----:R-:W3:Y:S04]  /*31c80*/  LDL.LU R90, [R1+0xf7c] ;  /* 0x000f7c00015a7983 */ /* 0x001ee80000300800 */
[----:B----4-:R0:W-:Y:S04]  /*31c90*/  STS.U8 [R4+UR10+0x20500], R91 ;  /* 0x0205005b04007988 */ /* 0x0101e8000800000a */
[----:B0-----:R-:W4:Y:S04]  /*31ca0*/  LDL.LU R91, [R1+0x3bc] ;  /* 0x0003bc00015b7983 */ /* 0x001f280000300800 */
[----:B-----5:R0:W-:Y:S04]  /*31cb0*/  STS.U8 [R4+UR10+0x20700], R5 ;  /* 0x0207000504007988 */ /* 0x0201e8000800000a */
[----:B------:R-:W-:Y:S01]  /*31cc0*/  STS.U8 [R4+UR10+0x20900], R14 ;  /* 0x0209000e04007988 */ /* 0x000fe2000800000a */
[----:B0-----:R-:W-:-:S03]  /*31cd0*/  LOP3.LUT R5, R2, 0x30, RZ, 0x3c, !PT ;  /* 0x0000003002057812 */ /* 0x001fc600078e3cff */
[----:B------:R-:W-:Y:S04]  /*31ce0*/  STS.U8 [R4+UR10+0x20b00], R62 ;  /* 0x020b003e04007988 */ /* 0x000fe8000800000a */
        /* <DEDUP_REMOVED lines=10> */
[----:B------:R0:W-:Y:S04]  /*31d90*/  STS.U8 [R5+UR10+0x21f80], R15 ;  /* 0x021f800f05007988 */ /* 0x0001e8000800000a */
[----:B0-----:R-:W5:Y:S04]  /*31da0*/  LDL.LU R15, [R1+0x3b0] ;  /* 0x0003b000010f7983 */ /* 0x001f680000300800 */
        /* <DEDUP_REMOVED lines=17> */
[----:B--2---:R0:W-:Y:S04]  /*31ec0*/  STS.U8 [R5+UR10+0x20580], R77 ;  /* 0x0205804d05007988 */ /* 0x0041e8000800000a */
        /* <DEDUP_REMOVED lines=23> */
[----:B---3--:R0:W-:Y:S04]  /*32040*/  STS.U8 [R5+UR10+0x21d80], R90 ;  /* 0x021d805a05007988 */ /* 0x0081e8000800000a */
[----:B-1----:R-:W3:Y:S04]  /*32050*/  LDL.LU R88, [R1+0x2b4] ;  /* 0x0002b40001587983 */ /* 0x002ee80000300800 */
[----:B0-----:R-:W3:Y:S04]  /*32060*/  LDL.LU R90, [R1+0x2ac] ;  /* 0x0002ac00015a7983 */ /* 0x001ee80000300800 */
[----:B----4-:R0:W-:Y:S04]  /*32070*/  STS.U8 [R2+UR10], R91 ;  /* 0x0000005b02007988 */ /* 0x0101e8000800000a */
[----:B0-----:R-:W4:Y:S04]  /*32080*/  LDL.LU R91, [R1+0x2a4] ;  /* 0x0002a400015b7983 */ /* 0x001f280000300800 */
[----:B-----5:R0:W-:Y:S04]  /*32090*/  STS.U8 [R2+UR10+0x1400], R62 ;  /* 0x0014003e02007988 */ /* 0x0201e8000800000a */
[----:B------:R1:W-:Y:S04]  /*320a0*/  STS.U8 [R2+UR10+0x1800], R63 ;  /* 0x0018003f02007988 */ /* 0x0003e8000800000a */
[----:B------:R5:W-:Y:S04]  /*320b0*/  STS.U8 [R2+UR10+0x1c00], R64 ;  /* 0x001c004002007988 */ /* 0x000be8000800000a */
[----:B0-----:R-:W4:Y:S04]  /*320c0*/  LDL.LU R62, [R1+0x29c] ;  /* 0x00029c00013e7983 */ /* 0x001f280000300800 */
[----:B-1----:R-:W4:Y:S04]  /*320d0*/  LDL.LU R63, [R1+0x294] ;  /* 0x00029400013f7983 */ /* 0x002f280000300800 */
[----:B------:R0:W-:Y:S04]  /*320e0*/  STS.U8 [R2+UR10+0x2000], R65 ;  /* 0x0020004102007988 */ /* 0x0001e8000800000a */
[----:B-----5:R-:W5:Y:S04]  /*320f0*/  LDL.LU R64, [R1+0x288] ;  /* 0x0002880001407983 */ /* 0x020f680000300800 */
[----:B------:R1:W-:Y:S04]  /*32100*/  STS.U8 [R2+UR10+0x2400], R66 ;  /* 0x0024004202007988 */ /* 0x0003e8000800000a */
[----:B0-----:R-:W5:Y:S04]  /*32110*/  LDL.LU R65, [R1+0x284] ;  /* 0x0002840001417983 */ /* 0x001f680000300800 */
[----:B------:R0:W-:Y:S04]  /*32120*/  STS.U8 [R2+UR10+0x2800], R67 ;  /* 0x0028004302007988 */ /* 0x0001e8000800000a */
[----:B-1----:R-:W5:Y:S04]  /*32130*/  LDL.LU R66, [R1+0x278] ;  /* 0x0002780001427983 */ /* 0x002f680000300800 */
        /* <DEDUP_REMOVED lines=12> */
[----:B--2---:R1:W-:Y:S04]  /*32200*/  STS.U8 [R2+UR10+0x4400], R75 ;  /* 0x0044004b02007988 */ /* 0x0043e8000800000a */
        /* <DEDUP_REMOVED lines=23> */
[----:B---3--:R1:W-:Y:S04]  /*32380*/  STS.U8 [R2+UR10+0x7400], R88 ;  /* 0x0074005802007988 */ /* 0x0083e8000800000a */
[----:B0-----:R-:W3:Y:S04]  /*32390*/  LDL.LU R87, [R1+0x1bc] ;  /* 0x0001bc0001577983 */ /* 0x001ee80000300800 */
[----:B------:R0:W-:Y:S04]  /*323a0*/  STS.U8 [R2+UR10+0x7800], R90 ;  /* 0x0078005a02007988 */ /* 0x0001e8000800000a */
[----:B-1----:R-:W3:Y:S04]  /*323b0*/  LDL.LU R88, [R1+0x1b4] ;  /* 0x0001b40001587983 */ /* 0x002ee80000300800 */
[----:B------:R-:W-:Y:S04]  /*323c0*/  STS.U8 [R2+UR10+0x800], R4 ;  /* 0x0008000402007988 */ /* 0x000fe8000800000a */
[----:B0-----:R-:W3:Y:S04]  /*323d0*/  LDL.LU R90, [R1+0x1a4] ;  /* 0x0001a400015a7983 */ /* 0x001ee80000300800 */
[----:B------:R-:W-:Y:S04]  /*323e0*/  STS.U8 [R2+UR10+0xc00], R3 ;  /* 0x000c000302007988 */ /* 0x000fe8000800000a */
[----:B------:R-:W-:Y:S04]  /*323f0*/  STS.U8 [R2+UR10+0x400], R15 ;  /* 0x0004000f02007988 */ /* 0x000fe8000800000a */
[----:B------:R-:W-:Y:S04]  /*32400*/  STS.U8 [R2+UR10+0x1000], R14 ;  /* 0x0010000e02007988 */ /* 0x000fe8000800000a */
[----:B----4-:R0:W-:Y:S04]  /*32410*/  STS.U8 [R2+UR10+0x7c00], R91 ;  /* 0x007c005b02007988 */ /* 0x0101e8000800000a */
[----:B0-----:R-:W4:Y:S04]  /*32420*/  LDL.LU R91, [R1+0x194] ;  /* 0x00019400015b7983 */ /* 0x001f280000300800 */
[----:B------:R-:W4:Y:S04]  /*32430*/  LDL.LU R4, [R1+0x17c] ;  /* 0x00017c0001047983 */ /* 0x000f280000300800 */
[----:B------:R-:W4:Y:S04]  /*32440*/  LDL.LU R3, [R1+0xf4] ;  /* 0x0000f40001037983 */ /* 0x000f280000300800 */
[----:B------:R-:W4:Y:S04]  /*32450*/  LDL.LU R15, [R1+0xf0] ;  /* 0x0000f000010f7983 */ /* 0x000f280000300800 */
[----:B------:R-:W4:Y:S04]  /*32460*/  LDL.LU R14, [R1+0xe4] ;  /* 0x0000e400010e7983 */ /* 0x000f280000300800 */
[----:B------:R0:W-:Y:S04]  /*32470*/  STS.U8 [R2+UR10+0x8000], R62 ;  /* 0x0080003e02007988 */ /* 0x0001e8000800000a */
[----:B------:R1:W-:Y:S04]  /*32480*/  STS.U8 [R2+UR10+0x8400], R63 ;  /* 0x0084003f02007988 */ /* 0x0003e8000800000a */
[----:B0-----:R-:W4:Y:S04]  /*32490*/  LDL.LU R62, [R1+0x1c70] ;  /* 0x001c7000013e7983 */ /* 0x001f280000300800 */
[----:B-1----:R-:W4:Y:S04]  /*324a0*/  LDL.LU R63, [R1+0x1c6c] ;  /* 0x001c6c00013f7983 */ /* 0x002f280000300800 */
[----:B-----5:R0:W-:Y:S04]  /*324b0*/  STS.U8 [R2+UR10+0x8800], R64 ;  /* 0x0088004002007988 */ /* 0x0201e8000800000a */
        /* <DEDUP_REMOVED lines=8> */
[----:B------:R-:W5:Y:S04]  /*32540*/  LDL.LU R68, [R1+0x1c58] ;  /* 0x001c580001447983 */ /* 0x000f680000300800 */
[----:B------:R0:W-:Y:S04]  /*32550*/  STS.U8 [R2+UR10+0x9c00], R69 ;  /* 0x009c004502007988 */ /* 0x0001e8000800000a */
[----:B------:R1:W-:Y:S04]  /*32560*/  STS.U8 [R2+UR10+0xa000], R70 ;  /* 0x00a0004602007988 */ /* 0x0003e8000800000a */
[----:B------:R1:W-:Y:S04]  /*32570*/  STS.U8 [R2+UR10+0xa400], R71 ;  /* 0x00a4004702007988 */ /* 0x0003e8000800000a */
[----:B0-----:R-:W5:Y:S04]  /*32580*/  LDL.LU R69, [R1+0x1c54] ;  /* 0x001c540001457983 */ /* 0x001f680000300800 */
[----:B-1----:R-:W5:Y:S04]  /*32590*/  LDL.LU R70, [R1+0x1c50] ;  /* 0x001c500001467983 */ /* 0x002f680000300800 */
[----:B------:R-:W5:Y:S04]  /*325a0*/  LDL.LU R71, [R1+0x1c4c] ;  /* 0x001c4c0001477983 */ /* 0x000f680000300800 */
[----:B------:R0:W-:Y:S04]  /*325b0*/  STS.U8 [R2+UR10+0xa800], R72 ;  /* 0x00a8004802007988 */ /* 0x0001e8000800000a */
[----:B--2---:R1:W-:Y:S04]  /*325c0*/  STS.U8 [R2+UR10+0xac00], R73 ;  /* 0x00ac004902007988 */ /* 0x0043e8000800000a */
[----:B------:R2:W-:Y:S04]  /*325d0*/  STS.U8 [R2+UR10+0xb000], R75 ;  /* 0x00b0004b02007988 */ /* 0x0005e8000800000a */
[----:B0-----:R-:W5:Y:S04]  /*325e0*/  LDL.LU R72, [R1+0x1c48] ;  /* 0x001c480001487983 */ /* 0x001f680000300800 */
[----:B-1----:R-:W5:Y:S04]  /*325f0*/  LDL.LU R73, [R1+0x1c44] ;  /* 0x001c440001497983 */ /* 0x002f680000300800 */
[----:B--2---:R-:W2:Y:S04]  /*32600*/  LDL.LU R75, [R1+0x1c40] ;  /* 0x001c4000014b7983 */ /* 0x004ea80000300800 */
[----:B------:R0:W-:Y:S04]  /*32610*/  STS.U8 [R2+UR10+0xb400], R77 ;  /* 0x00b4004d02007988 */ /* 0x0001e8000800000a */
[----:B------:R1:W-:Y:S04]  /*32620*/  STS.U8 [R2+UR10+0xb800], R78 ;  /* 0x00b8004e02007988 */ /* 0x0003e8000800000a */
[----:B------:R1:W-:Y:S04]  /*32630*/  STS.U8 [R2+UR10+0xbc00], R79 ;  /* 0x00bc004f02007988 */ /* 0x0003e8000800000a */
[----:B0-----:R-:W2:Y:S04]  /*32640*/  LDL.LU R77, [R1+0x1c3c] ;  /* 0x001c3c00014d7983 */ /* 0x001ea80000300800 */
[----:B-1----:R-:W2:Y:S04]  /*32650*/  LDL.LU R78, [R1+0x1c38] ;  /* 0x001c3800014e7983 */ /* 0x002ea80000300800 */
[----:B------:R-:W2:Y:S04]  /*32660*/  LDL.LU R79, [R1+0x1c34] ;  /* 0x001c3400014f7983 */ /* 0x000ea80000300800 */
        /* <DEDUP_REMOVED lines=13> */
[----:B---3--:R1:W-:Y:S04]  /*32740*/  STS.U8 [R2+UR10+0xdc00], R87 ;  /* 0x00dc005702007988 */ /* 0x0083e8000800000a */
[----:B------:R3:W-:Y:S04]  /*32750*/  STS.U8 [R2+UR10+0xe000], R88 ;  /* 0x00e0005802007988 */ /* 0x0007e8000800000a */
[----:B0-----:R-:W2:Y:S04]  /*32760*/  LDL.LU R86, [R1+0x1c18] ;  /* 0x001c180001567983 */ /* 0x001ea80000300800 */
[----:B-1----:R-:W2:Y:S04]  /*32770*/  LDL.LU R87, [R1+0x1c14] ;  /* 0x001c140001577983 */ /* 0x002ea80000300800 */
[----:B---3--:R-:W3:Y:S04]  /*32780*/  LDL.LU R88, [R1+0x1c10] ;  /* 0x001c100001587983 */ /* 0x008ee80000300800 */
[----:B------:R0:W-:Y:S04]  /*32790*/  STS.U8 [R2+UR10+0xe400], R90 ;  /* 0x00e4005a02007988 */ /* 0x0001e8000800000a */
[----:B0-----:R-:W2:Y:S04]  /*327a0*/  LDL.LU R90, [R1+0x1c0c] ;  /* 0x001c0c00015a7983 */ /* 0x001ea80000300800 */
[----:B----4-:R0:W-:Y:S04]  /*327b0*/  STS.U8 [R2+UR10+0xe800], R91 ;  /* 0x00e8005b02007988 */ /* 0x0101e8000800000a */
[----:B0-----:R-:W4:Y:S04]  /*327c0*/  LDL.LU R91, [R1+0x1c08] ;  /* 0x001c0800015b7983 */ /* 0x001f280000300800 */
[----:B------:R0:W-:Y:S04]  /*327d0*/  STS.U8 [R2+UR10+0xf400], R15 ;  /* 0x00f4000f02007988 */ /* 0x0001e8000800000a */
[----:B------:R1:W-:Y:S04]  /*327e0*/  STS.U8 [R2+UR10+0xf800], R14 ;  /* 0x00f8000e02007988 */ /* 0x0003e8000800000a */
[----:B0-----:R-:W5:Y:S04]  /*327f0*/  LDL R15, [R1+0x5d4] ;  /* 0x0005d400010f7983 */ /* 0x001f680000100800 */
[----:B-1----:R-:W5:Y:S01]  /*32800*/  LDL R14, [R1+0x5d8] ;  /* 0x0005d800010e7983 */ /* 0x002f620000100800 */
[----:B------:R-:W-:-:S03]  /*32810*/  PRMT R20, RZ, 0x7610, R20 ;  /* 0x00007610ff147816 */ /* 0x000fc60000000014 */
[----:B------:R0:W-:Y:S04]  /*32820*/  STS.U8 [R2+UR10+0xf000], R3 ;  /* 0x00f0000302007988 */ /* 0x0001e8000800000a */
[----:B------:R1:W-:Y:S01]  /*32830*/  STS.U8 [R2+UR10+0xec00], R4 ;  /* 0x00ec000402007988 */ /* 0x0003e2000800000a */
[C---:B0-----:R-:W-:Y:S02]  /*32840*/  LOP3.LUT R3, R2.reuse, 0x10, RZ, 0x3c, !PT ;  /* 0x0000001002037812 */ /* 0x041fe400078e3cff */
[----:B-1----:R-:W-:Y:S01]  /*32850*/  LOP3.LUT R4, R2, 0x20, RZ, 0x3c, !PT ;  /* 0x0000002002047812 */ /* 0x002fe200078e3cff */
[----:B----4-:R-:W-:Y:S04]  /*32860*/  STS.U8 [R2+UR10+0xfc00], R91 ;  /* 0x00fc005b02007988 */ /* 0x010fe8000800000a */
[----:B--2---:R-:W-:Y:S04]  /*32870*/  STS.U8 [R3+UR10+0x80], R90 ;  /* 0x0000805a03007988 */ /* 0x004fe8000800000a */
[----:B---3--:R-:W-:Y:S04]  /*32880*/  STS.U8 [R3+UR10+0x480], R88 ;  /* 0x0004805803007988 */ /* 0x008fe8000800000a */
        /* <DEDUP_REMOVED lines=12> */
[----:B-----5:R-:W-:Y:S04]  /*32950*/  STS.U8 [R3+UR10+0x3880], R73 ;  /* 0x0038804903007988 */ /* 0x020fe8000800000a */
        /* <DEDUP_REMOVED lines=56> */
[----:B------:R-:W2:Y:S04]  /*32ce0*/  @P2 LDG.E.U8 R20, desc[UR20][R14.64] ;  /* 0x000000140e142981 */ /* 0x000ea8000c1e1100 */
[----:B--2---:R0:W-:Y:S04]  /*32cf0*/  STL [R1+0x178c], R20 ;  /* 0x00178c1401007387 */ /* 0x0041e80000100800 */
[----:B0-----:R-:W2:Y:S04]  /*32d00*/  LDL.LU R20, [R1+0x1c04] ;  /* 0x001c040001147983 */ /* 0x001ea80000300800 */
[----:B------:R-:W3:Y:S04]  /*32d10*/  LDL R14, [R1+0x5dc] ;  /* 0x0005dc00010e7983 */ /* 0x000ee80000100800 */
[----:B------:R-:W3:Y:S01]  /*32d20*/  LDL R15, [R1+0x5e0] ;  /* 0x0005e000010f7983 */ /* 0x000ee20000100800 */
[----:B------:R-:W-:-:S02]  /*32d30*/  PRMT R74, RZ, 0x7610, R74 ;  /* 0x00007610ff4a7816 */ /* 0x000fc4000000004a */
[----:B---3--:R-:W-:-:S04]  /*32d40*/  @P2 LOP3.LUT R15, R15, R14, RZ, 0x3c, !PT ;  /* 0x0000000e0f0f2212 */ /* 0x008fc800078e3cff */
[----:B------:R-:W-:-:S04]  /*32d50*/  @P2 LOP3.LUT R14, R15, R14, RZ, 0x3c, !PT ;  /* 0x0000000e0f0e2212 */ /* 0x000fc800078e3cff */
[----:B------:R-:W-:-:S05]  /*32d60*/  @P2 LOP3.LUT R15, R15, R14, RZ, 0x3c, !PT ;  /* 0x0000000e0f0f2212 */ /* 0x000fca00078e3cff */
[----:B------:R-:W3:Y:S04]  /*32d70*/  @P2 LDG.E.U8 R74, desc[UR20][R14.64] ;  /* 0x000000140e4a2981 */ /* 0x000ee8000c1e1100 */
[----:B---3--:R0:W-:Y:S04]  /*32d80*/  STL [R1+0x1788], R74 ;  /* 0x0017884a01007387 */ /* 0x0081e80000100800 */
[----:B0-----:R-:W3:Y:S04]  /*32d90*/  LDL.LU R74, [R1+0x1c00] ;  /* 0x001c0000014a7983 */ /* 0x001ee80000300800 */
[----:B------:R-:W4:Y:S04]  /*32da0*/  LDL R14, [R1+0x5e4] ;  /* 0x0005e400010e7983 */ /* 0x000f280000100800 */
[----:B------:R-:W4:Y:S01]  /*32db0*/  LDL R15, [R1+0x5e8] ;  /* 0x0005e800010f7983 */ /* 0x000f220000100800 */
[----:B--2---:R-:W-:-:S02]  /*32dc0*/  PRMT R20, RZ, 0x7610, R20 ;  /* 0x00007610ff147816 */ /* 0x004fc40000000014 */
[----:B----4-:R-:W-:-:S04]  /*32dd0*/  @P2 LOP3.LUT R15, R15, R14, RZ, 0x3c, !PT ;  /* 0x0000000e0f0f2212 */ /* 0x010fc800078e3cff */
[----:B------:R-:W-:-:S04]  /*32de0*/  @P2 LOP3.LUT R14, R15, R14, RZ, 0x3c, !PT ;  /* 0x0000000e0f0e2212 */ /* 0x000fc800078e3cff */
[----:B------:R-:W-:-:S05]  /*32df0*/  @P2 LOP3.LUT R15, R15, R14, RZ, 0x3c, !PT ;  /* 0x0000000e0f0f2212 */ /* 0x000fca00078e3cff */
[----:B------:R-:W2:Y:S04]  /*32e00*/  @P2 LDG.E.U8 R20, desc[UR20][R14.64] ;  /* 0x000000140e142981 */ /* 0x000ea8000c1e1100 */
        /* <DEDUP_REMOVED lines=2036> */
[----:B------:R-:W5:Y:S04]  /*3ad50*/  LDL R14, [R1+0xd3c] ;  /* 0x000d3c00010e7983 */ /* 0x000f680000100800 */
[----:B------:R-:W5:Y:S01]  /*3ad60*/  LDL R15, [R1+0xd40] ;  /* 0x000d4000010f7983 */ /* 0x000f620000100800 */
[----:B---3--:R-:W-:-:S02]  /*3ad70*/  PRMT R74, RZ, 0x7610, R74 ;  /* 0x00007610ff4a7816 */ /* 0x008fc4000000004a */
[----:B-----5:R-:W-:-:S04]  /*3ad80*/  @P2 LOP3.LUT R15, R15, R14, RZ, 0x3c, !PT ;  /* 0x0000000e0f0f2212 */ /* 0x020fc800078e3cff */
[----:B------:R-:W-:-:S04]  /*3ad90*/  @P2 LOP3.LUT R14, R15, R14, RZ, 0x3c, !PT ;  /* 0x0000000e0f0e2212 */ /* 0x000fc800078e3cff */
[----:B------:R-:W-:-:S05]  /*3ada0*/  @P2 LOP3.LUT R15, R15, R14, RZ, 0x3c, !PT ;  /* 0x0000000e0f0f2212 */ /* 0x000fca00078e3cff */
[----:B------:R-:W3:Y:S04]  /*3adb0*/  @P2 LDG.E.U8 R74, desc[UR20][R14.64] ;  /* 0x000000140e4a2981 */ /* 0x000ee8000c1e1100 */
[----:B---3--:R0:W-:Y:S04]  /*3adc0*/  STL [R1+0x64], R74 ;  /* 0x0000644a01007387 */ /* 0x0081e80000100800 */
[----:B0-----:R-:W3:Y:S04]  /*3add0*/  LDL.LU R74, [R1+0x1874] ;  /* 0x00187400014a7983 */ /* 0x001ee80000300800 */
[----:B------:R-:W5:Y:S04]  /*3ade0*/  LDL R14, [R1+0xd44] ;  /* 0x000d4400010e7983 */ /* 0x000f680000100800 */
[----:B------:R-:W5:Y:S01]  /*3adf0*/  LDL R15, [R1+0xd48] ;  /* 0x000d4800010f7983 */ /* 0x000f620000100800 */
[----:B--2---:R-:W-:-:S02]  /*3ae00*/  PRMT R20, RZ, 0x7610, R20 ;  /* 0x00007610ff147816 */ /* 0x004fc40000000014 */
[----:B-----5:R-:W-:-:S04]  /*3ae10*/  @P2 LOP3.LUT R15, R15, R14, RZ, 0x3c, !PT ;  /* 0x0000000e0f0f2212 */ /* 0x020fc800078e3cff */
[----:B------:R-:W-:-:S04]  /*3ae20*/  @P2 LOP3.LUT R14, R15, R14, RZ, 0x3c, !PT ;  /* 0x0000000e0f0e2212 */ /* 0x000fc800078e3cff */
[----:B------:R-:W-:-:S05]  /*3ae30*/  @P2 LOP3.LUT R15, R15, R14, RZ, 0x3c, !PT ;  /* 0x0000000e0f0f2212 */ /* 0x000fca00078e3cff */
[----:B------:R-:W2:Y:S04]  /*3ae40*/  @P2 LDG.E.U8 R20, desc[UR20][R14.64] ;  /* 0x000000140e142981 */ /* 0x000ea8000c1e1100 */
        /* <DEDUP_REMOVED lines=62> */
[----:B------:R-:W3:Y:S01]  /*3b230*/  @P2 LDG.E.U8 R74, desc[UR20][R14.64] ;  /* 0x000000140e4a2981 */ /* 0x000ee2000c1e1100 */
[----:B--2---:R-:W-:-:S03]  /*3b240*/  PRMT R20, RZ, 0x7610, R20 ;  /* 0x00007610ff147816 */ /* 0x004fc60000000014 */
[----:B---3--:R0:W-:Y:S04]  /*3b250*/  STL [R1+0xf4], R74 ;  /* 0x0000f44a01007387 */ /* 0x0081e80000100800 */
[----:B0-----:R-:W2:Y:S04]  /*3b260*/  LDL.LU R74, [R1+0x1854] ;  /* 0x00185400014a7983 */ /* 0x001ea80000300800 */
[----:B------:R-:W3:Y:S01]  /*3b270*/  LDL R15, [R1+0xd84] ;  /* 0x000d8400010f7983 */ /* 0x000ee20000100800 */
[----:B----4-:R-:W-:-:S03]  /*3b280*/  @P2 IMAD.MOV.U32 R14, RZ, RZ, R19 ;  /* 0x000000ffff0e2224 */ /* 0x010fc600078e0013 */
[----:B------:R-:W4:Y:S04]  /*3b290*/  LDL R19, [R1+0xdd0] ;  /* 0x000dd00001137983 */ /* 0x000f280000100800 */
[----:B---3--:R-:W3:Y:S04]  /*3b2a0*/  @P2 LDG.E.U8 R20, desc[UR20][R14.64] ;  /* 0x000000140e142981 */ /* 0x008ee8000c1e1100 */
[----:B---3--:R0:W-:Y:S04]  /*3b2b0*/  STL [R1+0x128], R20 ;  /* 0x0001281401007387 */ /* 0x0081e80000100800 */
[----:B0-----:R-:W3:Y:S04]  /*3b2c0*/  LDL.LU R20, [R1+0x1850] ;  /* 0x0018500001147983 */ /* 0x001ee80000300800 */
        /* <DEDUP_REMOVED lines=9> */
[----:B------:R-:W-:Y:S02]  /*3b360*/  PRMT R2, RZ, 0x7610, R2 ;  /* 0x00007610ff027816 */ /* 0x000fe40000000002 */
[----:B0-----:R-:W-:-:S04]  /*3b370*/  @P2 LOP3.LUT R15, R15, R14, RZ, 0x3c, !PT ;  /* 0x0000000e0f0f2212 */ /* 0x001fc800078e3cff */
[----:B------:R-:W-:-:S04]  /*3b380*/  @P2 LOP3.LUT R14, R15, R14, RZ, 0x3c, !PT ;  /* 0x0000000e0f0e2212 */ /* 0x000fc800078e3cff */
[----:B------:R-:W-:Y:S01]  /*3b390*/  @P2 LOP3.LUT R15, R15, R14, RZ, 0x3c, !PT ;  /* 0x0000000e0f0f2212 */ /* 0x000fe200078e3cff */
[----:B-----5:R-:W-:Y:S04]  /*3b3a0*/  STL [R1+0x1798], R5 ;  /* 0x0017980501007387 */ /* 0x020fe80000100800 */
[----:B------:R0:W5:Y:S04]  /*3b3b0*/  @P2 LDG.E.U8 R2, desc[UR20][R14.64] ;  /* 0x000000140e022981 */ /* 0x000168000c1e1100 */
[----:B------:R-:W0:Y:S04]  /*3b3c0*/  LDL R14, [R1+0xd9c] ;  /* 0x000d9c00010e7983 */ /* 0x000e280000100800 */
[----:B------:R-:W0:Y:S01]  /*3b3d0*/  LDL R15, [R1+0xda0] ;  /* 0x000da000010f7983 */ /* 0x000e220000100800 */
[----:B--2---:R-:W-:-:S02]  /*3b3e0*/  PRMT R74, RZ, 0x7610, R74 ;  /* 0x00007610ff4a7816 */ /* 0x004fc4000000004a */
[----:B0-----:R-:W-:-:S04]  /*3b3f0*/  @P2 LOP3.LUT R15, R15, R14, RZ, 0x3c, !PT ;  /* 0x0000000e0f0f2212 */ /* 0x001fc800078e3cff */
[----:B------:R-:W-:-:S04]  /*3b400*/  @P2 LOP3.LUT R14, R15, R14, RZ, 0x3c, !PT ;  /* 0x0000000e0f0e2212 */ /* 0x000fc800078e3cff */
[----:B------:R-:W-:-:S05]  /*3b410*/  @P2 LOP3.LUT R15, R15, R14, RZ, 0x3c, !PT ;  /* 0x0000000e0f0f2212 */ /* 0x000fca00078e3cff */
[----:B------:R-:W2:Y:S04]  /*3b420*/  @P2 LDG.E.U8 R74, desc[UR20][R14.64] ;  /* 0x000000140e4a2981 */ /* 0x000ea8000c1e1100 */
[----:B-----5:R-:W-:Y:S04]  /*3b430*/  STL [R1+0x179c], R2 ;  /* 0x00179c0201007387 */ /* 0x020fe80000100800 */
        /* <DEDUP_REMOVED lines=44> */
[----:B------:R-:W3:Y:S01]  /*3b700*/  LDL R15, [R1+0xdcc] ;  /* 0x000dcc00010f7983 */ /* 0x000ee20000100800 */
[----:B--2---:R-:W-:Y:S01]  /*3b710*/  PRMT R74, RZ, 0x7610, R74 ;  /* 0x00007610ff4a7816 */ /* 0x004fe2000000004a */
[----:B----4-:R-:W-:-:S05]  /*3b720*/  @P2 IMAD.MOV.U32 R14, RZ, RZ, R19 ;  /* 0x000000ffff0e2224 */ /* 0x010fca00078e0013 */
[----:B---3--:R-:W2:Y:S04]  /*3b730*/  @P2 LDG.E.U8 R74, desc[UR20][R14.64] ;  /* 0x000000140e4a2981 */ /* 0x008ea8000c1e1100 */
[----:B-----5:R-:W-:Y:S04]  /*3b740*/  STL [R1+0x17a4], R92 ;  /* 0x0017a45c01007387 */ /* 0x020fe80000100800 */
[----:B------:R-:W3:Y:S04]  /*3b750*/  LDL R19, [R1+0xe18] ;  /* 0x000e180001137983 */ /* 0x000ee80000100800 */
        /* <DEDUP_REMOVED lines=8> */
[----:B------:R-:W4:Y:S04]  /*3b7e0*/  @P2 LDG.E.U8 R20, desc[UR20][R14.64] ;  /* 0x000000140e142981 */ /* 0x000f28000c1e1100 */
[----:B----4-:R0:W-:Y:S04]  /*3b7f0*/  STL [R1+0xa0], R20 ;  /* 0x0000a01401007387 */ /* 0x0101e80000100800 */
[----:B0-----:R-:W4:Y:S04]  /*3b800*/  LDL.LU R20, [R1+0x1838] ;  /* 0x0018380001147983 */ /* 0x001f280000300800 */
        /* <DEDUP_REMOVED lines=11> */
[----:B----4-:R-:W-:-:S02]  /*3b8c0*/  PRMT R20, RZ, 0x7610, R20 ;  /* 0x00007610ff147816 */ /* 0x010fc40000000014 */
[----:B-----5:R-:W-:-:S04]  /*3b8d0*/  @P2 LOP3.LUT R15, R15, R14, RZ, 0x3c, !PT ;  /* 0x0000000e0f0f2212 */ /* 0x020fc800078e3cff */
[----:B------:R-:W-:-:S04]  /*3b8e0*/  @P2 LOP3.LUT R14, R15, R14, RZ, 0x3c, !PT ;  /* 0x0000000e0f0e2212 */ /* 0x000fc800078e3cff */
[----:B------:R-:W-:-:S05]  /*3b8f0*/  @P2 LOP3.LUT R15, R15, R14, RZ, 0x3c, !PT ;  /* 0x0000000e0f0f2212 */ /* 0x000fca00078e3cff */
[----:B------:R-:W4:Y:S04]  /*3b900*/  @P2 LDG.E.U8 R20, desc[UR20][R14.64] ;  /* 0x000000140e142981 */ /* 0x000f28000c1e1100 */
[----:B----4-:R0:W-:Y:S04]  /*3b910*/  STL [R1+0x120], R20 ;  /* 0x0001201401007387 */ /* 0x0101e80000100800 */
[----:B0-----:R-:W4:Y:S04]  /*3b920*/  LDL.LU R20, [R1+0x1830] ;  /* 0x0018300001147983 */ /* 0x001f280000300800 */
        /* <DEDUP_REMOVED lines=13> */
[----:B-----5:R0:W-:Y:S04]  /*3ba00*/  STL [R1+0x17a8], R91 ;  /* 0x0017a85b01007387 */ /* 0x0201e80000100800 */
[----:B------:R1:W5:Y:S01]  /*3ba10*/  @P2 LDG.E.U8 R90, desc[UR20][R14.64] ;  /* 0x000000140e5a2981 */ /* 0x000362000c1e1100 */
[----:B------:R-:W-:-:S03]  /*3ba20*/  PRMT R93, RZ, 0x7610, R93 ;  /* 0x00007610ff5d7816 */ /* 0x000fc6000000005d */
[----:B0-----:R-:W2:Y:S04]  /*3ba30*/  LDL R91, [R1+0xe48] ;  /* 0x000e4800015b7983 */ /* 0x001ea80000100800 */
[----:B------:R-:W1:Y:S04]  /*3ba40*/  LDL R14, [R1+0xdfc] ;  /* 0x000dfc00010e7983 */ /* 0x000e680000100800 */
[----:B------:R-:W1:Y:S02]  /*3ba50*/  LDL R15, [R1+0xe00] ;  /* 0x000e0000010f7983 */ /* 0x000e640000100800 */
[----:B-1----:R-:W-:-:S04]  /*3ba60*/  @P2 LOP3.LUT R15, R15, R14, RZ, 0x3c, !PT ;  /* 0x0000000e0f0f2212 */ /* 0x002fc800078e3cff */
[----:B------:R-:W-:-:S04]  /*3ba70*/  @P2 LOP3.LUT R14, R15, R14, RZ, 0x3c, !PT ;  /* 0x0000000e0f0e2212 */ /* 0x000fc800078e3cff */
[----:B------:R-:W-:Y:S01]  /*3ba80*/  @P2 LOP3.LUT R15, R15, R14, RZ, 0x3c, !PT ;  /* 0x0000000e0f0f2212 */ /* 0x000fe200078e3cff */
[----:B-----5:R-:W-:Y:S04]  /*3ba90*/  STL [R1+0x17ac], R90 ;  /* 0x0017ac5a01007387 */ /* 0x020fe80000100800 */
[----:B------:R0:W5:Y:S04]  /*3baa0*/  @P2 LDG.E.U8 R93, desc[UR20][R14.64] ;  /* 0x000000140e5d2981 */ /* 0x000168000c1e1100 */
[----:B------:R-:W0:Y:S04]  /*3bab0*/  LDL R14, [R1+0xe04] ;  /* 0x000e0400010e7983 */ /* 0x000e280000100800 */
[----:B------:R-:W0:Y:S01]  /*3bac0*/  LDL R15, [R1+0xe08] ;  /* 0x000e0800010f7983 */ /* 0x000e220000100800 */
[----:B----4-:R-:W-:-:S02]  /*3bad0*/  PRMT R20, RZ, 0x7610, R20 ;  /* 0x00007610ff147816 */ /* 0x010fc40000000014 */
[----:B0-----:R-:W-:-:S04]  /*3bae0*/  @P2 LOP3.LUT R15, R15, R14, RZ, 0x3c, !PT ;  /* 0x0000000e0f0f2212 */ /* 0x001fc800078e3cff */
[----:B------:R-:W-:-:S04]  /*3baf0*/  @P2 LOP3.LUT R14, R15, R14, RZ, 0x3c, !PT ;  /* 0x0000000e0f0e2212 */ /* 0x000fc800078e3cff */
[----:B------:R-:W-:-:S05]  /*3bb00*/  @P2 LOP3.LUT R15, R15, R14, RZ, 0x3c, !PT ;  /* 0x0000000e0f0f2212 */ /* 0x000fca00078e3cff */
[----:B------:R-:W4:Y:S04]  /*3bb10*/  @P2 LDG.E.U8 R20, desc[UR20][R14.64] ;  /* 0x000000140e142981 */ /* 0x000f28000c1e1100 */
[----:B-----5:R0:W-:Y:S04]  /*3bb20*/  STL [R1+0x54], R93 ;  /* 0x0000545d01007387 */ /* 0x0201e80000100800 */
[----:B0-----:R-:W5:Y:S04]  /*3bb30*/  LDL R93, [R1+0xe50] ;  /* 0x000e5000015d7983 */ /* 0x001f680000100800 */
[----:B----4-:R0:W-:Y:S04]  /*3bb40*/  STL [R1+0x9c], R20 ;  /* 0x00009c1401007387 */ /* 0x0101e80000100800 */
[----:B0-----:R-:W4:Y:S04]  /*3bb50*/  LDL.LU R20, [R1+0x182c] ;  /* 0x00182c0001147983 */ /* 0x001f280000300800 */
[----:B------:R-:W3:Y:S04]  /*3bb60*/  LDL R14, [R1+0xe0c] ;  /* 0x000e0c00010e7983 */ /* 0x000ee80000100800 */
[----:B------:R-:W3:Y:S01]  /*3bb70*/  LDL R15, [R1+0xe10] ;  /* 0x000e1000010f7983 */ /* 0x000ee20000100800 */
[----:B--2---:R-:W-:-:S02]  /*3bb80*/  PRMT R74, RZ, 0x7610, R74 ;  /* 0x00007610ff4a7816 */ /* 0x004fc4000000004a */
[----:B---3--:R-:W-:-:S04]  /*3bb90*/  @P2 LOP3.LUT R15, R15, R14, RZ, 0x3c, !PT ;  /* 0x0000000e0f0f2212 */ /* 0x008fc800078e3cff */
[----:B------:R-:W-:-:S04]  /*3bba0*/  @P2 LOP3.LUT R14, R15, R14, RZ, 0x3c, !PT ;  /* 0x0000000e0f0e2212 */ /* 0x000fc800078e3cff */
[----:B------:R-:W-:-:S05]  /*3bbb0*/  @P2 LOP3.LUT R15, R15, R14, RZ, 0x3c, !PT ;  /* 0x0000000e0f0f2212 */ /* 0x000fca00078e3cff */
[----:B------:R-:W2:Y:S01]  /*3bbc0*/  @P2 LDG.E.U8 R74, desc[UR20][R14.64] ;  /* 0x000000140e4a2981 */ /* 0x000ea2000c1e1100 */
[----:B----4-:R-:W-:-:S03]  /*3bbd0*/  PRMT R20, RZ, 0x7610, R20 ;  /* 0x00007610ff147816 */ /* 0x010fc60000000014 */
[----:B--2---:R0:W-:Y:S04]  /*3bbe0*/  STL [R1+0xe8], R74 ;  /* 0x0000e84a01007387 */ /* 0x0041e80000100800 */
[----:B0-----:R-:W2:Y:S04]  /*3bbf0*/  LDL.LU R74, [R1+0x1828] ;  /* 0x00182800014a7983 */ /* 0x001ea80000300800 */
[----:B------:R-:W3:Y:S01]  /*3bc00*/  LDL R15, [R1+0xe14] ;  /* 0x000e1400010f7983 */ /* 0x000ee20000100800 */
[----:B------:R-:W-:-:S03]  /*3bc10*/  @P2 IMAD.MOV.U32 R14, RZ, RZ, R19 ;  /* 0x000000ffff0e2224 */ /* 0x000fc600078e0013 */
[----:B------:R-:W4:Y:S04]  /*3bc20*/  LDL R19, [R1+0xe60] ;  /* 0x000e600001137983 */ /* 0x000f280000100800 */
[----:B---3--:R-:W3:Y:S04]  /*3bc30*/  @P2 LDG.E.U8 R20, desc[UR20][R14.64] ;  /* 0x000000140e142981 */ /* 0x008ee8000c1e1100 */
[----:B---3--:R0:W-:Y:S04]  /*3bc40*/  STL [R1+0x11c], R20 ;  /* 0x00011c1401007387 */ /* 0x0081e80000100800 */
[----:B0-----:R-:W3:Y:S04]  /*3bc50*/  LDL.LU R20, [R1+0x1824] ;  /* 0x0018240001147983 */ /* 0x001ee80000300800 */
[----:B------:R-:W2:Y:S04]  /*3bc60*/  LDL R14, [R1+0xe1c] ;  /* 0x000e1c00010e7983 */ /* 0x000ea80000100800 */
[----:B------:R-:W2:Y:S01]  /*3bc70*/  LDL R15, [R1+0xe20] ;  /* 0x000e2000010f7983 */ /* 0x000ea20000100800 */
[----:B------:R-:W-:-:S02]  /*3bc80*/  PRMT R89, RZ, 0x7610, R89 ;  /* 0x00007610ff597816 */ /* 0x000fc40000000059 */
[----:B--2---:R-:W-:-:S04]  /*3bc90*/  @P2 LOP3.LUT R15, R15, R14, RZ, 0x3c, !PT ;  /* 0x0000000e0f0f2212 */ /* 0x004fc800078e3cff */
[----:B------:R-:W-:-:S04]  /*3bca0*/  @P2 LOP3.LUT R14, R15, R14, RZ, 0x3c, !PT ;  /* 0x0000000e0f0e2212 */ /* 0x000fc800078e3cff */
[----:B------:R-:W-:-:S05]  /*3bcb0*/  @P2 LOP3.LUT R15, R15, R14, RZ, 0x3c, !PT ;  /* 0x0000000e0f0f2212 */ /* 0x000fca00078e3cff */
[----:B------:R0:W2:Y:S04]  /*3bcc0*/  @P2 LDG.E.U8 R89, desc[UR20][R14.64] ;  /* 0x000000140e592981 */ /* 0x0000a8000c1e1100 */
[----:B------:R-:W0:Y:S04]  /*3bcd0*/  LDL R14, [R1+0xe24] ;  /* 0x000e2400010e7983 */ /* 0x000e280000100800 */
[----:B------:R-:W0:Y:S01]  /*3bce0*/  LDL R15, [R1+0xe28] ;  /* 0x000e2800010f7983 */ /* 0x000e220000100800 */
[----:B------:R-:W-:Y:S02]  /*3bcf0*/  PRMT R88, RZ, 0x7610, R88 ;  /* 0x00007610ff587816 */ /* 0x000fe40000000058 */
[----:B0-----:R-:W-:-:S04]  /*3bd00*/  @P2 LOP3.LUT R15, R15, R14, RZ, 0x3c, !PT ;  /* 0x0000000e0f0f2212 */ /* 0x001fc800078e3cff */
[----:B------:R-:W-:-:S04]  /*3bd10*/  @P2 LOP3.LUT R14, R15, R14, RZ, 0x3c, !PT ;  /* 0x0000000e0f0e2212 */ /* 0x000fc800078e3cff */
[----:B------:R-:W-:Y:S01]  /*3bd20*/  @P2 LOP3.LUT R15, R15, R14, RZ, 0x3c, !PT ;  /* 0x0000000e0f0f2212 */ /* 0x000fe200078e3cff */
[----:B--2---:R-:W-:Y:S04]  /*3bd30*/  STL [R1+0x17b0], R89 ;  /* 0x0017b05901007387 */ /* 0x004fe80000100800 */
[----:B------:R0:W2:Y:S04]  /*3bd40*/  @P2 LDG.E.U8 R88, desc[UR20][R14.64] ;  /* 0x000000140e582981 */ /* 0x0000a8000c1e1100 */
[----:B------:R-:W0:Y:S04]  /*3bd50*/  LDL R14, [R1+0xe2c] ;  /* 0x000e2c00010e7983 */ /* 0x000e280000100800 */
[----:B------:R-:W0:Y:S01]  /*3bd60*/  LDL R15, [R1+0xe30] ;  /* 0x000e3000010f7983 */ /* 0x000e220000100800 */
[----:B------:R-:W-:-:S02]  /*3bd70*/  PRMT R90, RZ, 0x7610, R90 ;  /* 0x00007610ff5a7816 */ /* 0x000fc4000000005a */
        /* <DEDUP_REMOVED lines=10> */
[----:B------:R-:W-:-:S05]  /*3be20*/  @P2 LOP3.LUT R15, R15, R14, RZ, 0x3c, !PT ;  /* 0x0000000e0f0f2212 */ /* 0x000fca00078e3cff */
[----:B------:R-:W3:Y:S04]  /*3be30*/  @P2 LDG.E.U8 R74, desc[UR20][R14.64] ;  /* 0x000000140e4a2981 */ /* 0x000ee8000c1e1100 */
[----:B--2---:R0:W-:Y:S04]  /*3be40*/  STL [R1+0x50], R90 ;  /* 0x0000505a01007387 */ /* 0x0041e80000100800 */
[----:B0-----:R-:W2:Y:S04]  /*3be50*/  LDL R90, [R1+0xe80] ;  /* 0x000e8000015a7983 */ /* 0x001ea80000100800 */
[----:B---3--:R0:W-:Y:S04]  /*3be60*/  STL [R1+0xe4], R74 ;  /* 0x0000e44a01007387 */ /* 0x0081e80000100800 */
[----:B0-----:R-:W3:Y:S04]  /*3be70*/  LDL.LU R74, [R1+0x1820] ;  /* 0x00182000014a7983 */ /* 0x001ee80000300800 */
[----:B------:R-:W2:Y:S01]  /*3be80*/  LDL R15, [R1+0xe44] ;  /* 0x000e4400010f7983 */ /* 0x000ea20000100800 */
[----:B------:R-:W-:Y:S01]  /*3be90*/  PRMT R20, RZ, 0x7610, R20 ;  /* 0x00007610ff147816 */ /* 0x000fe20000000014 */
[----:B------:R-:W-:-:S02]  /*3bea0*/  @P2 IMAD.MOV.U32 R14, RZ, RZ, R91 ;  /* 0x000000ffff0e2224 */ /* 0x000fc400078e005b */
[----:B------:R-:W3:Y:S04]  /*3beb0*/  LDL R91, [R1+0xe88] ;  /* 0x000e8800015b7983 */ /* 0x000ee80000100800 */
[----:B--2---:R-:W2:Y:S01]  /*3bec0*/  @P2 LDG.E.U8 R20, desc[UR20][R14.64] ;  /* 0x000000140e142981 */ /* 0x004ea2000c1e1100 */
[----:B------:R-:W-:-:S03]  /*3bed0*/  PRMT R87, RZ, 0x7610, R87 ;  /* 0x00007610ff577816 */ /* 0x000fc60000000057 */
[----:B--2---:R0:W-:Y:S04]  /*3bee0*/  STL [R1+0x118], R20 ;  /* 0x0001181401007387 */ /* 0x0041e80000100800 */
[----:B0-----:R-:W2:Y:S04]  /*3bef0*/  LDL.LU R20, [R1+0x181c] ;  /* 0x00181c0001147983 */ /* 0x001ea80000300800 */
[----:B------:R-:W2:Y:S01]  /*3bf00*/  LDL R15, [R1+0xe4c] ;  /* 0x000e4c00010f7983 */ /* 0x000ea20000100800 */
[----:B-----5:R-:W-:Y:S01]  /*3bf10*/  @P2 IMAD.MOV.U32 R14, RZ, RZ, R93 ;  /* 0x000000ffff0e2224 */ /* 0x020fe200078e005d */
[----:B------:R-:W-:-:S02]  /*3bf20*/  PRMT R86, RZ, 0x7610, R86 ;  /* 0x00007610ff567816 */ /* 0x000fc40000000056 */
[----:B------:R-:W5:Y:S04]  /*3bf30*/  LDL R93, [R1+0xe90] ;  /* 0x000e9000015d7983 */ /* 0x000f680000100800 */
[----:B--2---:R0:W2:Y:S04]  /*3bf40*/  @P2 LDG.E.U8 R87, desc[UR20][R14.64] ;  /* 0x000000140e572981 */ /* 0x0040a8000c1e1100 */
[----:B------:R-:W0:Y:S04]  /*3bf50*/  LDL R14, [R1+0xe54] ;  /* 0x000e5400010e7983 */ /* 0x000e280000100800 */
[----:B------:R-:W0:Y:S02]  /*3bf60*/  LDL R15, [R1+0xe58] ;  /* 0x000e5800010f7983 */ /* 0x000e240000100800 */
[----:B0-----:R-:W-:-:S04]  /*3bf70*/  @P2 LOP3.LUT R15, R15, R14, RZ, 0x3c, !PT ;  /* 0x0000000e0f0f2212 */ /* 0x001fc800078e3cff */
[----:B------:R-:W-:-:S04]  /*3bf80*/  @P2 LOP3.LUT R14, R15, R14, RZ, 0x3c, !PT ;  /* 0x0000000e0f0e2212 */ /* 0x000fc800078e3cff */
[----:B------:R-:W-:Y:S01]  /*3bf90*/  @P2 LOP3.LUT R15, R15, R14, RZ, 0x3c, !PT ;  /* 0x0000000e0f0f2212 */ /* 0x000fe200078e3cff */
[----:B--2---:R-:W-:Y:S04]  /*3bfa0*/  STL [R1+0x17b8], R87 ;  /* 0x0017b85701007387 */ /* 0x004fe80000100800 */
[----:B------:R4:W2:Y:S04]  /*3bfb0*/  @P2 LDG.E.U8 R86, desc[UR20][R14.64] ;  /* 0x000000140e562981 */ /* 0x0008a8000c1e1100 */
[----:B------:R-:W2:Y:S01]  /*3bfc0*/  LDL R15, [R1+0xe5c] ;  /* 0x000e5c00010f7983 */ /* 0x000ea20000100800 */
[----:B------:R-:W-:Y:S01]  /*3bfd0*/  PRMT R20, RZ, 0x7610, R20 ;  /* 0x00007610ff147816 */ /* 0x000fe20000000014 */
[----:B----4-:R-:W-:-:S05]  /*3bfe0*/  @P2 IMAD.MOV.U32 R14, RZ, RZ, R19 ;  /* 0x000000ffff0e2224 */ /* 0x010fca00078e0013 */
[----:B--2---:R-:W2:Y:S04]  /*3bff0*/  @P2 LDG.E.U8 R20, desc[UR20][R14.64] ;  /* 0x000000140e142981 */ /* 0x004ea8000c1e1100 */
[----:B------:R-:W-:Y:S04]  /*3c000*/  STL [R1+0x17bc], R86 ;  /* 0x0017bc5601007387 */ /* 0x000fe80000100800 */
[----:B------:R-:W4:Y:S04]  /*3c010*/  LDL R19, [R1+0xea0] ;  /* 0x000ea00001137983 */ /* 0x000f280000100800 */
        /* <DEDUP_REMOVED lines=11> */
[----:B---3--:R-:W-:Y:S02]  /*3c0d0*/  PRMT R74, RZ, 0x7610, R74 ;  /* 0x00007610ff4a7816 */ /* 0x008fe4000000004a */
        /* <DEDUP_REMOVED lines=14> */
[----:B------:R-:W2:Y:S01]  /*3c1c0*/  @P2 LDG.E.U8 R20, desc[UR20][R14.64] ;  /* 0x000000140e142981 */ /* 0x000ea2000c1e1100 */
[----:B------:R-:W-:-:S03]  /*3c1d0*/  PRMT R85, RZ, 0x7610, R85 ;  /* 0x00007610ff557816 */ /* 0x000fc60000000055 */
[----:B--2---:R0:W-:Y:S04]  /*3c1e0*/  STL [R1+0x114], R20 ;  /* 0x0001141401007387 */ /* 0x0041e80000100800 */
[----:B0-----:R-:W2:Y:S04]  /*3c1f0*/  LDL.LU R20, [R1+0x1810] ;  /* 0x0018100001147983 */ /* 0x001ea80000300800 */
[----:B------:R-:W2:Y:S01]  /*3c200*/  LDL R15, [R1+0xe7c] ;  /* 0x000e7c00010f7983 */ /* 0x000ea20000100800 */
[----:B------:R-:W-:Y:S01]  /*3c210*/  @P2 IMAD.MOV.U32 R14, RZ, RZ, R90 ;  /* 0x000000ffff0e2224 */ /* 0x000fe200078e005a */
[----:B------:R-:W-:-:S02]  /*3c220*/  PRMT R84, RZ, 0x7610, R84 ;  /* 0x00007610ff547816 */ /* 0x000fc40000000054 */
[----:B------:R-:W3:Y:S04]  /*3c230*/  LDL R90, [R1+0xeb8] ;  /* 0x000eb800015a7983 */ /* 0x000ee80000100800 */
[----:B--2---:R0:W2:Y:S04]  /*3c240*/  @P2 LDG.E.U8 R85, desc[UR20][R14.64] ;  /* 0x000000140e552981 */ /* 0x0040a8000c1e1100 */
[----:B------:R-:W3:Y:S01]  /*3c250*/  LDL R15, [R1+0xe84] ;  /* 0x000e8400010f7983 */ /* 0x000ee20000100800 */
[----:B0-----:R-:W-:-:S03]  /*3c260*/  @P2 IMAD.MOV.U32 R14, RZ, RZ, R91 ;  /* 0x000000ffff0e2224 */ /* 0x001fc600078e005b */
[----:B--2---:R-:W-:Y:S01]  /*3c270*/  STL [R1+0x17c0], R85 ;  /* 0x0017c05501007387 */ /* 0x004fe20000100800 */
[----:B------:R-:W-:-:S03]  /*3c280*/  PRMT R20, RZ, 0x7610, R20 ;  /* 0x00007610ff147816 */ /* 0x000fc60000000014 */
[----:B------:R-:W2:Y:S04]  /*3c290*/  LDL R91, [R1+0xec0] ;  /* 0x000ec000015b7983 */ /* 0x000ea80000100800 */
[----:B---3--:R5:W3:Y:S04]  /*3c2a0*/  @P2 LDG.E.U8 R84, desc[UR20][R14.64] ;  /* 0x000000140e542981 */ /* 0x008ae8000c1e1100 */
[----:B------:R-:W2:Y:S01]  /*3c2b0*/  LDL R15, [R1+0xe8c] ;  /* 0x000e8c00010f7983 */ /* 0x000ea20000100800 */
[----:B-----5:R-:W-:-:S05]  /*3c2c0*/  @P2 IMAD.MOV.U32 R14, RZ, RZ, R93 ;  /* 0x000000ffff0e2224 */ /* 0x020fca00078e005d */
[----:B--2---:R-:W2:Y:S04]  /*3c2d0*/  @P2 LDG.E.U8 R20, desc[UR20][R14.64] ;  /* 0x000000140e142981 */ /* 0x004ea8000c1e1100 */
[----:B---3--:R-:W-:Y:S04]  /*3c2e0*/  STL [R1+0x17c4], R84 ;  /* 0x0017c45401007387 */ /* 0x008fe80000100800 */
[----:B------:R-:W3:Y:S04]  /*3c2f0*/  LDL R93, [R1+0xec8] ;  /* 0x000ec800015d7983 */ /* 0x000ee80000100800 */
        /* <DEDUP_REMOVED lines=9> */
[----:B------:R-:W2:Y:S01]  /*3c390*/  LDL R15, [R1+0xe9c] ;  /* 0x000e9c00010f7983 */ /* 0x000ea20000100800 */
[----:B------:R-:W-:Y:S01]  /*3c3a0*/  PRMT R18, RZ, 0x7610, R18 ;  /* 0x00007610ff127816 */ /* 0x000fe20000000012 */
[----:B----4-:R-:W-:Y:S02]  /*3c3b0*/  @P2 IMAD.MOV.U32 R14, RZ, RZ, R19 ;  /* 0x000000ffff0e2224 */ /* 0x010fe400078e0013 */
[----:B-----5:R0:W-:Y:S04]  /*3c3c0*/  STL [R1+0x94], R86 ;  /* 0x0000945601007387 */ /* 0x0201e80000100800 */
[----:B--2---:R1:W2:Y:S01]  /*3c3d0*/  @P2 LDG.E.U8 R18, desc[UR20][R14.64] ;  /* 0x000000140e122981 */ /* 0x0042a2000c1e1100 */
[----:B------:R-:W-:-:S03]  /*3c3e0*/  PRMT R87, RZ, 0x7610, R87 ;  /* 0x00007610ff577816 */ /* 0x000fc60000000057 */
[----:B0-----:R-:W4:Y:S04]  /*3c3f0*/  LDL R86, [R1+0xed0] ;  /* 0x000ed00001567983 */ /* 0x001f280000100800 */
[----:B------:R-:W5:Y:S01]  /*3c400*/  LDL R15, [R1+0xea4] ;  /* 0x000ea400010f7983 */ /* 0x000f620000100800 */
[----:B-1----:R-:W-:-:S03]  /*3c410*/  @P2 IMAD.MOV.U32 R14, RZ, RZ, R88 ;  /* 0x000000ffff0e2224 */ /* 0x002fc600078e0058 */
[----:B--2---:R0:W-:Y:S01]  /*3c420*/  STL [R1+0xdc], R18 ;  /* 0x0000dc1201007387 */ /* 0x0041e20000100800 */
[----:B------:R-:W-:-:S03]  /*3c430*/  PRMT R83, RZ, 0x7610, R83 ;  /* 0x00007610ff537816 */ /* 0x000fc60000000053 */
[----:B------:R-:W2:Y:S04]  /*3c440*/  LDL R19, [R1+0xed8] ;  /* 0x000ed80001137983 */ /* 0x000ea80000100800 */
[----:B-----5:R1:W5:Y:S04]  /*3c450*/  @P2 LDG.E.U8 R87, desc[UR20][R14.64] ;  /* 0x000000140e572981 */ /* 0x020368000c1e1100 */
[----:B0-----:R-:W2:Y:S04]  /*3c460*/  LDL R18, [R1+0xed4] ;  /* 0x000ed40001127983 */ /* 0x001ea80000100800 */
[----:B------:R-:W1:Y:S04]  /*3c470*/  LDL R14, [R1+0xeac] ;  /* 0x000eac00010e7983 */ /* 0x000e680000100800 */
[----:B------:R-:W1:Y:S02]  /*3c480*/  LDL R15, [R1+0xeb0] ;  /* 0x000eb000010f7983 */ /* 0x000e640000100800 */
[----:B-1----:R-:W-:-:S04]  /*3c490*/  @P2 LOP3.LUT R15, R15, R14, RZ, 0x3c, !PT ;  /* 0x0000000e0f0f2212 */ /* 0x002fc800078e3cff */
[----:B------:R-:W-:-:S04]  /*3c4a0*/  @P2 LOP3.LUT R14, R15, R14, RZ, 0x3c, !PT ;  /* 0x0000000e0f0e2212 */ /* 0x000fc800078e3cff */
[----:B------:R-:W-:Y:S01]  /*3c4b0*/  @P2 LOP3.LUT R15, R15, R14, RZ, 0x3c, !PT ;  /* 0x0000000e0f0f2212 */ /* 0x000fe200078e3cff */
[----:B-----5:R0:W-:Y:S01]  /*3c4c0*/  STL [R1+0x110], R87 ;  /* 0x0001105701007387 */ /* 0x0201e20000100800 */
[----:B------:R-:W-:-:S03]  /*3c4d0*/  PRMT R82, RZ, 0x7610, R82 ;  /* 0x00007610ff527816 */ /* 0x000fc60000000052 */
[----:B------:R-:W5:Y:S04]  /*3c4e0*/  LDL R88, [R1+0xee0] ;  /* 0x000ee00001587983 */ /* 0x000f680000100800 */
[----:B------:R1:W2:Y:S04]  /*3c4f0*/  @P2 LDG.E.U8 R83, desc[UR20][R14.64] ;  /* 0x000000140e532981 */ /* 0x0002a8000c1e1100 */
[----:B0-----:R-:W3:Y:S04]  /*3c500*/  LDL R87, [R1+0xedc] ;  /* 0x000edc0001577983 */ /* 0x001ee80000100800 */
[----:B------:R-:W3:Y:S01]  /*3c510*/  LDL R15, [R1+0xeb4] ;  /* 0x000eb400010f7983 */ /* 0x000ee20000100800 */
[----:B-1----:R-:W-:-:S03]  /*3c520*/  @P2 IMAD.MOV.U32 R14, RZ, RZ, R90 ;  /* 0x000000ffff0e2224 */ /* 0x002fc600078e005a */
[----:B--2---:R-:W-:Y:S01]  /*3c530*/  STL [R1+0x17c8], R83 ;  /* 0x0017c85301007387 */ /* 0x004fe20000100800 */
[----:B------:R-:W-:-:S03]  /*3c540*/  PRMT R22, RZ, 0x7610, R22 ;  /* 0x00007610ff167816 */ /* 0x000fc60000000016 */
[----:B------:R-:W2:Y:S04]  /*3c550*/  LDL R90, [R1+0xef0] ;  /* 0x000ef000015a7983 */ /* 0x000ea80000100800 */
[----:B---3--:R0:W3:Y:S04]  /*3c560*/  @P2 LDG.E.U8 R82, desc[UR20][R14.64] ;  /* 0x000000140e522981 */ /* 0x0080e8000c1e1100 */
[----:B------:R-:W2:Y:S01]  /*3c570*/  LDL R15, [R1+0xebc] ;  /* 0x000ebc00010f7983 */ /* 0x000ea20000100800 */
[----:B0-----:R-:W-:-:S03]  /*3c580*/  @P2 IMAD.MOV.U32 R14, RZ, RZ, R91 ;  /* 0x000000ffff0e2224 */ /* 0x001fc600078e005b */
[----:B---3--:R-:W-:Y:S01]  /*3c590*/  STL [R1+0x17cc], R82 ;  /* 0x0017cc5201007387 */ /* 0x008fe20000100800 */
[----:B------:R-:W-:-:S03]  /*3c5a0*/  PRMT R92, RZ, 0x7610, R92 ;  /* 0x00007610ff5c7816 */ /* 0x000fc6000000005c */
[----:B------:R-:W3:Y:S04]  /*3c5b0*/  LDL R91, [R1+0xef4] ;  /* 0x000ef400015b7983 */ /* 0x000ee80000100800 */
[----:B--2---:R0:W2:Y:S04]  /*3c5c0*/  @P2 LDG.E.U8 R22, desc[UR20][R14.64] ;  /* 0x000000140e162981 */ /* 0x0040a8000c1e1100 */
[----:B------:R-:W3:Y:S01]  /*3c5d0*/  LDL R15, [R1+0xec4] ;  /* 0x000ec400010f7983 */ /* 0x000ee20000100800 */
[----:B0-----:R-:W-:-:S03]  /*3c5e0*/  @P2 IMAD.MOV.U32 R14, RZ, RZ, R93 ;  /* 0x000000ffff0e2224 */ /* 0x001fc600078e005d */
[----:B--2---:R0:W-:Y:S04]  /*3c5f0*/  STL [R1+0x44], R22 ;  /* 0x0000441601007387 */ /* 0x0041e80000100800 */
[----:B---3--:R4:W2:Y:S01]  /*3c600*/  @P2 LDG.E.U8 R92, desc[UR20][R14.64] ;  /* 0x000000140e5c2981 */ /* 0x0088a2000c1e1100 */
[----:B------:R-:W-:Y:S02]  /*3c610*/  PRMT R84, RZ, 0x7610, R84 ;  /* 0x00007610ff547816 */ /* 0x000fe40000000054 */
[----:B------:R-:W-:Y:S01]  /*3c620*/  PRMT R20, RZ, 0x7610, R20 ;  /* 0x00007610ff147816 */ /* 0x000fe20000000014 */
[----:B0-----:R-:W3:Y:S04]  /*3c630*/  LDL R22, [R1+0xef8] ;  /* 0x000ef80001167983 */ /* 0x001ee80000100800 */
[----:B------:R-:W2:Y:S01]  /*3c640*/  LDL R15, [R1+0xecc] ;  /* 0x000ecc00010f7983 */ /* 0x000ea20000100800 */
[----:B----4-:R-:W-:-:S05]  /*3c650*/  @P2 IMAD.MOV.U32 R14, RZ, RZ, R86 ;  /* 0x000000ffff0e2224 */ /* 0x010fca00078e0056 */
[----:B--2---:R0:W2:Y:S02]  /*3c660*/  @P2 LDG.E.U8 R84, desc[UR20][R14.64] ;  /* 0x000000140e542981 */ /* 0x0040a4000c1e1100 */
[----:B0-----:R-:W-:Y:S02]  /*3c670*/  @P2 IMAD.MOV.U32 R14, RZ, RZ, R19 ;  /* 0x000000ffff0e2224 */ /* 0x001fe400078e0013 */
[----:B------:R-:W-:-:S05]  /*3c680*/  @P2 IMAD.MOV.U32 R15, RZ, RZ, R18 ;  /* 0x000000ffff0f2224 */ /* 0x000fca00078e0012 */
[----:B------:R5:W4:Y:S01]  /*3c690*/  @P2 LDG.E.U8 R20, desc[UR20][R14.64] ;  /* 0x000000140e142981 */ /* 0x000b22000c1e1100 */
[----:B------:R-:W-:-:S03]  /*3c6a0*/  PRMT R81, RZ, 0x7610, R81 ;  /* 0x00007610ff517816 */ /* 0x000fc60000000051 */
[----:B------:R0:W-:Y:S04]  /*3c6b0*/  STL [R1+0x90], R92 ;  /* 0x0000905c01007387 */ /* 0x0001e80000100800 */
[----:B------:R-:W3:Y:S01]  /*3c6c0*/  LDL R93, [R1+0xf00] ;  /* 0x000f0000015d7983 */ /* 0x000ee20000100800 */
[----:B-----5:R-:W-:Y:S02]  /*3c6d0*/  @P2 IMAD.MOV.U32 R14, RZ, RZ, R88 ;  /* 0x000000ffff0e2224 */ /* 0x020fe400078e0058 */
[----:B------:R-:W-:Y:S01]  /*3c6e0*/  @P2 IMAD.MOV.U32 R15, RZ, RZ, R87 ;  /* 0x000000ffff0f2224 */ /* 0x000fe200078e0057 */
[----:B0-----:R-:W5:Y:S04]  /*3c6f0*/  LDL R92, [R1+0xefc] ;  /* 0x000efc00015c7983 */ /* 0x001f680000100800 */
[----:B------:R-:W3:Y:S04]  /*3c700*/  @P2 LDG.E.U8 R81, desc[UR20][R14.64] ;  /* 0x000000140e512981 */ /* 0x000ee8000c1e1100 */
[----:B--2---:R0:W-:Y:S04]  /*3c710*/  STL [R1+0xd8], R84 ;  /* 0x0000d85401007387 */ /* 0x0041e80000100800 */
[----:B------:R-:W2:Y:S04]  /*3c720*/  LDL R86, [R1+0xf08] ;  /* 0x000f080001567983 */ /* 0x000ea80000100800 */
[----:B------:R-:W2:Y:S04]  /*3c730*/  LDL R18, [R1+0xf0c] ;  /* 0x000f0c0001127983 */ /* 0x000ea80000100800 */
[----:B------:R-:W2:Y:S04]  /*3c740*/  LDL R19, [R1+0xf10] ;  /* 0x000f100001137983 */ /* 0x000ea80000100800 */
[----:B0-----:R-:W2:Y:S04]  /*3c750*/  LDL R84, [R1+0xf04] ;  /* 0x000f040001547983 */ /* 0x001ea80000100800 */
[----:B----4-:R0:W-:Y:S04]  /*3c760*/  STL [R1+0x10c], R20 ;  /* 0x00010c1401007387 */ /* 0x0101e80000100800 */
[----:B0-----:R-:W4:Y:S04]  /*3c770*/  LDL.LU R20, [R1+0x1808] ;  /* 0x0018080001147983 */ /* 0x001f280000300800 */
[----:B------:R-:W2:Y:S04]  /*3c780*/  LDL R14, [R1+0xee4] ;  /* 0x000ee400010e7983 */ /* 0x000ea80000100800 */
[----:B------:R-:W2:Y:S01]  /*3c790*/  LDL R15, [R1+0xee8] ;  /* 0x000ee800010f7983 */ /* 0x000ea20000100800 */
[----:B------:R-:W-:-:S03]  /*3c7a0*/  PRMT R80, RZ, 0x7610, R80 ;  /* 0x00007610ff507816 */ /* 0x000fc60000000050 */
[----:B------:R-:W4:Y:S04]  /*3c7b0*/  LDL R87, [R1+0xf14] ;  /* 0x000f140001577983 */ /* 0x000f280000100800 */
[----:B------:R-:W4:Y:S04]  /*3c7c0*/  LDL R88, [R1+0xf18] ;  /* 0x000f180001587983 */ /* 0x000f280000100800 */
[----:B---3--:R-:W-:Y:S01]  /*3c7d0*/  STL [R1+0x17d0], R81 ;  /* 0x0017d05101007387 */ /* 0x008fe20000100800 */
[----:B--2---:R-:W-:-:S04]  /*3c7e0*/  @P2 LOP3.LUT R15, R15, R14, RZ, 0x3c, !PT ;  /* 0x0000000e0f0f2212 */ /* 0x004fc800078e3cff */
[----:B------:R-:W-:-:S04]  /*3c7f0*/  @P2 LOP3.LUT R14, R15, R14, RZ, 0x3c, !PT ;  /* 0x0000000e0f0e2212 */ /* 0x000fc800078e3cff */
[----:B------:R-:W-:-:S05]  /*3c800*/  @P2 LOP3.LUT R15, R15, R14, RZ, 0x3c, !PT ;  /* 0x0000000e0f0f2212 */ /* 0x000fca00078e3cff */
[----:B------:R0:W2:Y:S04]  /*3c810*/  @P2 LDG.E.U8 R80, desc[UR20][R14.64] ;  /* 0x000000140e502981 */ /* 0x0000a8000c1e1100 */
[----:B------:R-:W3:Y:S01]  /*3c820*/  LDL R15, [R1+0xeec] ;  /* 0x000eec00010f7983 */ /* 0x000ee20000100800 */
[----:B----4-:R-:W-:Y:S01]  /*3c830*/  PRMT R20, RZ, 0x7610, R20 ;  /* 0x00007610ff147816 */ /* 0x010fe20000000014 */
[----:B0-----:R-:W-:-:S05]  /*3c840*/  @P2 IMAD.MOV.U32 R14, RZ, RZ, R90 ;  /* 0x000000ffff0e2224 */ /* 0x001fca00078e005a */
[----:B---3--:R-:W3:Y:S04]  /*3c850*/  @P2 LDG.E.U8 R20, desc[UR20][R14.64] ;  /* 0x000000140e142981 */ /* 0x008ee8000c1e1100 */
[----:B--2---:R-:W-:Y:S04]  /*3c860*/  STL [R1+0x17d4], R80 ;  /* 0x0017d45001007387 */ /* 0x004fe80000100800 */
[----:B------:R-:W2:Y:S01]  /*3c870*/  LDL R90, [R1+0xf20] ;  /* 0x000f2000015a7983 */ /* 0x000ea20000100800 */
[----:B------:R-:W-:-:S03]  /*3c880*/  PRMT R74, RZ, 0x7610, R74 ;  /* 0x00007610ff4a7816 */ /* 0x000fc6000000004a */
[----:B---3--:R0:W-:Y:S04]  /*3c890*/  STL [R1+0x40], R20 ;  /* 0x0000401401007387 */ /* 0x0081e80000100800 */
[----:B0-----:R-:W3:Y:S01]  /*3c8a0*/  LDL.LU R20, [R1+0x1804] ;  /* 0x0018040001147983 */ /* 0x001ee20000300800 */
[----:B------:R-:W-:Y:S02]  /*3c8b0*/  @P2 IMAD.MOV.U32 R14, RZ, RZ, R22 ;  /* 0x000000ffff0e2224 */ /* 0x000fe400078e0016 */
[----:B------:R-:W-:Y:S01]  /*3c8c0*/  @P2 IMAD.MOV.U32 R15, RZ, RZ, R91 ;  /* 0x000000ffff0f2224 */ /* 0x000fe200078e005b */
[----:B------:R-:W-:Y:S02]  /*3c8d0*/  PRMT R17, RZ, 0x7610, R17 ;  /* 0x00007610ff117816 */ /* 0x000fe40000000011 */
[----:B------:R-:W-:Y:S01]  /*3c8e0*/  PRMT R79, RZ, 0x7610, R79 ;  /* 0x00007610ff4f7816 */ /* 0x000fe2000000004f */
[----:B------:R-:W4:Y:S04]  /*3c8f0*/  LDL R91, [R1+0xf24] ;  /* 0x000f2400015b7983 */ /* 0x000f280000100800 */
[----:B------:R0:W2:Y:S04]  /*3c900*/  @P2 LDG.E.U8 R74, desc[UR20][R14.64] ;  /* 0x000000140e4a2981 */ /* 0x0000a8000c1e1100 */
[----:B------:R-:W2:Y:S01]  /*3c910*/  LDL R22, [R1+0xf28] ;  /* 0x000f280001167983 */ /* 0x000ea20000100800 */
[----:B0-----:R-:W-:-:S02]  /*3c920*/  @P2 IMAD.MOV.U32 R14, RZ, RZ, R93 ;  /* 0x000000ffff0e2224 */ /* 0x001fc400078e005d */
[----:B-----5:R-:W-:Y:S01]  /*3c930*/  @P2 IMAD.MOV.U32 R15, RZ, RZ, R92 ;  /* 0x000000ffff0f2224 */ /* 0x020fe200078e005c */
[----:B---3--:R-:W-:-:S06]  /*3c940*/  PRMT R20, RZ, 0x7610, R20 ;  /* 0x00007610ff147816 */ /* 0x008fcc0000000014 */
[----:B------:R0:W3:Y:S02]  /*3c950*/  @P2 LDG.E.U8 R20, desc[UR20][R14.64] ;  /* 0x000000140e142981 */ /* 0x0000e4000c1e1100 */
[----:B0-----:R-:W-:Y:S02]  /*3c960*/  @P2 IMAD.MOV.U32 R14, RZ, RZ, R86 ;  /* 0x000000ffff0e2224 */ /* 0x001fe400078e0056 */
[----:B------:R-:W-:-:S05]  /*3c970*/  @P2 IMAD.MOV.U32 R15, RZ, RZ, R84 ;  /* 0x000000ffff0f2224 */ /* 0x000fca00078e0054 */
[----:B------:R0:W5:Y:S02]  /*3c980*/  @P2 LDG.E.U8 R17, desc[UR20][R14.64] ;  /* 0x000000140e112981 */ /* 0x000164000c1e1100 */
[----:B0-----:R-:W-:Y:S02]  /*3c990*/  @P2 IMAD.MOV.U32 R14, RZ, RZ, R19 ;  /* 0x000000ffff0e2224 */ /* 0x001fe400078e0013 */
[----:B------:R-:W-:-:S05]  /*3c9a0*/  @P2 IMAD.MOV.U32 R15, RZ, RZ, R18 ;  /* 0x000000ffff0f2224 */ /* 0x000fca00078e0012 */
[----:B------:R0:W4:Y:S04]  /*3c9b0*/  @P2 LDG.E.U8 R79, desc[UR20][R14.64] ;  /* 0x000000140e4f2981 */ /* 0x000128000c1e1100 */
[----:B--2---:R1:W-:Y:S01]  /*3c9c0*/  STL [R1+0x8c], R74 ;  /* 0x00008c4a01007387 */ /* 0x0043e20000100800 */
[----:B------:R-:W-:-:S03]  /*3c9d0*/  PRMT R78, RZ, 0x7610, R78 ;  /* 0x00007610ff4e7816 */ /* 0x000fc6000000004e */
[----:B-1----:R-:W2:Y:S04]  /*3c9e0*/  LDL.LU R74, [R1+0x1800] ;  /* 0x00180000014a7983 */ /* 0x002ea80000300800 */
[----:B------:R-:W2:Y:S04]  /*3c9f0*/  LDL R92, [R1+0xf2c] ;  /* 0x000f2c00015c7983 */ /* 0x000ea80000100800 */
[----:B------:R-:W2:Y:S01]  /*3ca00*/  LDL R93, [R1+0xf30] ;  /* 0x000f3000015d7983 */ /* 0x000ea20000100800 */
[----:B0-----:R-:W-:Y:S02]  /*3ca10*/  @P2 IMAD.MOV.U32 R14, RZ, RZ, R88 ;  /* 0x000000ffff0e2224 */ /* 0x001fe400078e0058 */
[----:B------:R-:W-:-:S05]  /*3ca20*/  @P2 IMAD.MOV.U32 R15, RZ, RZ, R87 ;  /* 0x000000ffff0f2224 */ /* 0x000fca00078e0057 */
[----:B------:R0:W2:Y:S04]  /*3ca30*/  @P2 LDG.E.U8 R78, desc[UR20][R14.64] ;  /* 0x000000140e4e2981 */ /* 0x0000a8000c1e1100 */
[----:B---3--:R1:W-:Y:S04]  /*3ca40*/  STL [R1+0xd4], R20 ;  /* 0x0000d41401007387 */ /* 0x0083e80000100800 */
[----:B-1----:R-:W3:Y:S04]  /*3ca50*/  LDL.LU R20, [R1+0x17fc] ;  /* 0x0017fc0001147983 */ /* 0x002ee80000300800 */
[----:B------:R-:W2:Y:S04]  /*3ca60*/  LDL R84, [R1+0xf38] ;  /* 0x000f380001547983 */ /* 0x000ea80000100800 */
[----:B------:R-:W2:Y:S04]  /*3ca70*/  LDL R86, [R1+0xf3c] ;  /* 0x000f3c0001567983 */ /* 0x000ea80000100800 */
[----:B-----5:R1:W-:Y:S04]  /*3ca80*/  STL [R1+0x108], R17 ;  /* 0x0001081101007387 */ /* 0x0203e80000100800 */
[----:B------:R-:W5:Y:S04]  /*3ca90*/  LDL R18, [R1+0xf44] ;  /* 0x000f440001127983 */ /* 0x000f680000100800 */
[----:B------:R-:W2:Y:S04]  /*3caa0*/  LDL R19, [R1+0xf48] ;  /* 0x000f480001137983 */ /* 0x000ea80000100800 */
[----:B-1----:R-:W2:Y:S04]  /*3cab0*/  LDL R17, [R1+0xf40] ;  /* 0x000f400001117983 */ /* 0x002ea80000100800 */
[----:B----4-:R-:W-:Y:S04]  /*3cac0*/  STL [R1+0x17d8], R79 ;  /* 0x0017d84f01007387 */ /* 0x010fe80000100800 */
[----:B------:R-:W4:Y:S01]  /*3cad0*/  LDL R15, [R1+0xf1c] ;  /* 0x000f1c00010f7983 */ /* 0x000f220000100800 */
[----:B------:R-:W-:Y:S01]  /*3cae0*/  PRMT R89, RZ, 0x7610, R89 ;  /* 0x00007610ff597816 */ /* 0x000fe20000000059 */
[----:B0-----:R-:W-:Y:S01]  /*3caf0*/  @P2 IMAD.MOV.U32 R14, RZ, RZ, R90 ;  /* 0x000000ffff0e2224 */ /* 0x001fe200078e005a */
[----:B------:R-:W-:Y:S01]  /*3cb00*/  PRMT R4, RZ, 0x7610, R4 ;  /* 0x00007610ff047816 */ /* 0x000fe20000000004 */
[----:B------:R-:W2:Y:S04]  /*3cb10*/  LDL R87, [R1+0xf4c] ;  /* 0x000f4c0001577983 */ /* 0x000ea80000100800 */
[----:B------:R-:W2:Y:S01]  /*3cb20*/  LDL R88, [R1+0xf50] ;  /* 0x000f500001587983 */ /* 0x000ea20000100800 */
[----:B---3--:R-:W-:-:S03]  /*3cb30*/  PRMT R20, RZ, 0x7610, R20 ;  /* 0x00007610ff147816 */ /* 0x008fc60000000014 */
[----:B----4-:R0:W3:Y:S02]  /*3cb40*/  @P2 LDG.E.U8 R89, desc[UR20][R14.64] ;  /* 0x000000140e592981 */ /* 0x0100e4000c1e1100 */
[----:B0-----:R-:W-:Y:S02]  /*3cb50*/  @P2 IMAD.MOV.U32 R14, RZ, RZ, R22 ;  /* 0x000000ffff0e2224 */ /* 0x001fe400078e0016 */
[----:B------:R-:W-:-:S05]  /*3cb60*/  @P2 IMAD.MOV.U32 R15, RZ, RZ, R91 ;  /* 0x000000ffff0f2224 */ /* 0x000fca00078e005b */
[----:B------:R2:W4:Y:S02]  /*3cb70*/  @P2 LDG.E.U8 R20, desc[UR20][R14.64] ;  /* 0x000000140e142981 */ /* 0x000524000c1e1100 */
[----:B--2---:R-:W-:Y:S02]  /*3cb80*/  @P2 IMAD.MOV.U32 R14, RZ, RZ, R93 ;  /* 0x000000ffff0e2224 */ /* 0x004fe400078e005d */
[----:B------:R-:W-:-:S05]  /*3cb90*/  @P2 IMAD.MOV.U32 R15, RZ, RZ, R92 ;  /* 0x000000ffff0f2224 */ /* 0x000fca00078e005c */
[----:B------:R-:W2:Y:S04]  /*3cba0*/  @P2 LDG.E.U8 R4, desc[UR20][R14.64] ;  /* 0x000000140e042981 */ /* 0x000ea8000c1e1100 */
[----:B------:R-:W-:Y:S04]  /*3cbb0*/  STL [R1+0x17dc], R78 ;  /* 0x0017dc4e01007387 */ /* 0x000fe80000100800 */
[----:B---3--:R0:W-:Y:S04]  /*3cbc0*/  STL [R1+0x3c], R89 ;  /* 0x00003c5901007387 */ /* 0x0081e80000100800 */
[----:B------:R-:W3:Y:S04]  /*3cbd0*/  LDL R90, [R1+0xf58] ;  /* 0x000f5800015a7983 */ /* 0x000ee80000100800 */
[----:B------:R-:W3:Y:S04]  /*3cbe0*/  LDL R91, [R1+0xf5c] ;  /* 0x000f5c00015b7983 */ /* 0x000ee80000100800 */
[----:B------:R-:W3:Y:S04]  /*3cbf0*/  LDL R22, [R1+0xf60] ;  /* 0x000f600001167983 */ /* 0x000ee80000100800 */
[----:B0-----:R-:W3:Y:S04]  /*3cc00*/  LDL R89, [R1+0xf54] ;  /* 0x000f540001597983 */ /* 0x001ee80000100800 */
[----:B----4-:R0:W-:Y:S04]  /*3cc10*/  STL [R1+0x88], R20 ;  /* 0x0000881401007387 */ /* 0x0101e80000100800 */
[----:B0-----:R-:W4:Y:S04]  /*3cc20*/  LDL.LU R20, [R1+0x17f8] ;  /* 0x0017f80001147983 */ /* 0x001f280000300800 */
[----:B------:R-:W3:Y:S04]  /*3cc30*/  LDL R92, [R1+0xf64] ;  /* 0x000f6400015c7983 */ /* 0x000ee80000100800 */
[----:B------:R-:W3:Y:S04]  /*3cc40*/  LDL R93, [R1+0xf68] ;  /* 0x000f6800015d7983 */ /* 0x000ee80000100800 */
[----:B--2---:R-:W-:Y:S04]  /*3cc50*/  STL [R1+0xd0], R4 ;  /* 0x0000d00401007387 */ /* 0x004fe80000100800 */
[----:B------:R-:W2:Y:S01]  /*3cc60*/  LDL R15, [R1+0xf34] ;  /* 0x000f3400010f7983 */ /* 0x000ea20000100800 */
[----:B------:R-:W-:Y:S01]  /*3cc70*/  PRMT R16, RZ, 0x7610, R16 ;  /* 0x00007610ff107816 */ /* 0x000fe20000000010 */
[----:B------:R-:W-:-:S05]  /*3cc80*/  @P2 IMAD.MOV.U32 R14, RZ, RZ, R84 ;  /* 0x000000ffff0e2224 */ /* 0x000fca00078e0054 */
[----:B--2---:R0:W2:Y:S01]  /*3cc90*/  @P2 LDG.E.U8 R16, desc[UR20][R14.64] ;  /* 0x000000140e102981 */ /* 0x0040a2000c1e1100 */
[----:B------:R-:W-:Y:S02]  /*3cca0*/  PRMT R77, RZ, 0x7610, R77 ;  /* 0x00007610ff4d7816 */ /* 0x000fe4000000004d */
[----:B------:R-:W-:Y:S01]  /*3ccb0*/  PRMT R75, RZ, 0x7610, R75 ;  /* 0x00007610ff4b7816 */ /* 0x000fe2000000004b */
[----:B0-----:R-:W-:Y:S02]  /*3ccc0*/  @P2 IMAD.MOV.U32 R14, RZ, RZ, R17 ;  /* 0x000000ffff0e2224 */ /* 0x001fe400078e0011 */
[----:B------:R-:W-:-:S05]  /*3ccd0*/  @P2 IMAD.MOV.U32 R15, RZ, RZ, R86 ;  /* 0x000000ffff0f2224 */ /* 0x000fca00078e0056 */
[----:B------:R0:W3:Y:S01]  /*3cce0*/  @P2 LDG.E.U8 R77, desc[UR20][R14.64] ;  /* 0x000000140e4d2981 */ /* 0x0000e2000c1e1100 */
[----:B------:R-:W-:Y:S01]  /*3ccf0*/  PRMT R21, RZ, 0x7610, R21 ;  /* 0x00007610ff157816 */ /* 0x000fe20000000015 */
[----:B0-----:R-:W-:Y:S02]  /*3cd00*/  @P2 IMAD.MOV.U32 R14, RZ, RZ, R19 ;  /* 0x000000ffff0e2224 */ /* 0x001fe400078e0013 */
[----:B-----5:R-:W-:-:S05]  /*3cd10*/  @P2 IMAD.MOV.U32 R15, RZ, RZ, R18 ;  /* 0x000000ffff0f2224 */ /* 0x020fca00078e0012 */
[----:B------:R0:W5:Y:S04]  /*3cd20*/  @P2 LDG.E.U8 R75, desc[UR20][R14.64] ;  /* 0x000000140e4b2981 */ /* 0x000168000c1e1100 */
[----:B--2---:R1:W-:Y:S04]  /*3cd30*/  STL [R1+0x104], R16 ;  /* 0x0001041001007387 */ /* 0x0043e80000100800 */
[----:B-1----:R-:W2:Y:S01]  /*3cd40*/  LDL R16, [R1+0xf6c] ;  /* 0x000f6c0001107983 */ /* 0x002ea20000100800 */
[----:B0-----:R-:W-:Y:S02]  /*3cd50*/  @P2 IMAD.MOV.U32 R14, RZ, RZ, R88 ;  /* 0x000000ffff0e2224 */ /* 0x001fe400078e0058 */
[----:B------:R-:W-:Y:S01]  /*3cd60*/  @P2 IMAD.MOV.U32 R15, RZ, RZ, R87 ;  /* 0x000000ffff0f2224 */ /* 0x000fe200078e0057 */
[----:B------:R-:W-:-:S02]  /*3cd70*/  PRMT R82, RZ, 0x7610, R82 ;  /* 0x00007610ff527816 */ /* 0x000fc40000000052 */
[----:B------:R-:W-:Y:S02]  /*3cd80*/  PRMT R80, RZ, 0x7610, R80 ;  /* 0x00007610ff507816 */ /* 0x000fe40000000050 */
[----:B------:R-:W-:Y:S02]  /*3cd90*/  PRMT R78, RZ, 0x7610, R78 ;  /* 0x00007610ff4e7816 */ /* 0x000fe4000000004e */
[----:B------:R-:W-:Y:S01]  /*3cda0*/  PRMT R73, RZ, 0x7610, R73 ;  /* 0x00007610ff497816 */ /* 0x000fe20000000049 */
[----:B------:R3:W4:Y:S04]  /*3cdb0*/  @P2 LDG.E.U8 R21, desc[UR20][R14.64] ;  /* 0x000000140e152981 */ /* 0x000728000c1e1100 */
[----:B------:R-:W4:Y:S01]  /*3cdc0*/  LDL.LU R17, [R1+0x1108] ;  /* 0x0011080001117983 */ /* 0x000f220000300800 */
[----:B---3--:R-:W-:-:S02]  /*3cdd0*/  @P2 IMAD.MOV.U32 R14, RZ, RZ, R90 ;  /* 0x000000ffff0e2224 */ /* 0x008fc400078e005a */
[----:B------:R-:W-:-:S05]  /*3cde0*/  @P2 IMAD.MOV.U32 R15, RZ, RZ, R89 ;  /* 0x000000ffff0f2224 */ /* 0x000fca00078e0059 */
[----:B------:R0:W3:Y:S02]  /*3cdf0*/  @P2 LDG.E.U8 R82, desc[UR20][R14.64] ;  /* 0x000000140e522981 */ /* 0x0000e4000c1e1100 */
[----:B0-----:R-:W-:Y:S02]  /*3ce00*/  @P2 IMAD.MOV.U32 R14, RZ, RZ, R22 ;  /* 0x000000ffff0e2224 */ /* 0x001fe400078e0016 */
[----:B------:R-:W-:-:S05]  /*3ce10*/  @P2 IMAD.MOV.U32 R15, RZ, RZ, R91 ;  /* 0x000000ffff0f2224 */ /* 0x000fca00078e005b */
[----:B------:R0:W3:Y:S02]  /*3ce20*/  @P2 LDG.E.U8 R80, desc[UR20][R14.64] ;  /* 0x000000140e502981 */ /* 0x0000e4000c1e1100 */
[----:B0-----:R-:W-:Y:S02]  /*3ce30*/  @P2 IMAD.MOV.U32 R14, RZ, RZ, R93 ;  /* 0x000000ffff0e2224 */ /* 0x001fe400078e005d */
[----:B------:R-:W-:-:S05]  /*3ce40*/  @P2 IMAD.MOV.U32 R15, RZ, RZ, R92 ;  /* 0x000000ffff0f2224 */ /* 0x000fca00078e005c */
[----:B------:R0:W3:Y:S02]  /*3ce50*/  @P2 LDG.E.U8 R78, desc[UR20][R14.64] ;  /* 0x000000140e4e2981 */ /* 0x0000e4000c1e1100 */
[----:B0-----:R-:W-:Y:S02]  /*3ce60*/  @P2 IMAD.MOV.U32 R14, RZ, RZ, R74 ;  /* 0x000000ffff0e2224 */ /* 0x001fe400078e004a */
[----:B--2---:R-:W-:-:S05]  /*3ce70*/  @P2 IMAD.MOV.U32 R15, RZ, RZ, R16 ;  /* 0x000000ffff0f2224 */ /* 0x004fca00078e0010 */
[----:B------:R0:W2:Y:S04]  /*3ce80*/  @P2 LDG.E.U8 R73, desc[UR20][R14.64] ;  /* 0x000000140e492981 */ /* 0x0000a8000c1e1100 */
[----:B------:R-:W-:Y:S04]  /*3ce90*/  STL [R1+0x17e0], R77 ;  /* 0x0017e04d01007387 */ /* 0x000fe80000100800 */
[----:B------:R-:W3:Y:S04]  /*3cea0*/  LDL.LU R18, [R1+0x110c] ;  /* 0x00110c0001127983 */ /* 0x000ee80000300800 */
[----:B------:R-:W3:Y:S04]  /*3ceb0*/  LDL.LU R19, [R1+0x10ec] ;  /* 0x0010ec0001137983 */ /* 0x000ee80000300800 */
[----:B-----5:R-:W-:Y:S04]  /*3cec0*/  STL [R1+0x17e4], R75 ;  /* 0x0017e44b01007387 */ /* 0x020fe80000100800 */
[----:B----4-:R1:W-:Y:S01]  /*3ced0*/  STL [R1+0x38], R21 ;  /* 0x0000381501007387 */ /* 0x0103e20000100800 */
[----:B------:R-:W-:Y:S01]  /*3cee0*/  PRMT R72, RZ, 0x7610, R72 ;  /* 0x00007610ff487816 */ /* 0x000fe20000000048 */
[----:B0-----:R-:W-:-:S02]  /*3cef0*/  @P2 IMAD.MOV.U32 R14, RZ, RZ, R0 ;  /* 0x000000ffff0e2224 */ /* 0x001fc400078e0000 */
[----:B------:R-:W-:Y:S01]  /*3cf00*/  @P2 IMAD.MOV.U32 R15, RZ, RZ, R76 ;  /* 0x000000ffff0f2224 */ /* 0x000fe200078e004c */
[----:B-1----:R-:W4:Y:S04]  /*3cf10*/  LDL.LU R21, [R1+0x1100] ;  /* 0x0011000001157983 */ /* 0x002f280000300800 */
[----:B------:R-:W5:Y:S04]  /*3cf20*/  LDL.LU R22, [R1+0x10c8] ;  /* 0x0010c80001167983 */ /* 0x000f680000300800 */
[----:B------:R-:W5:Y:S04]  /*3cf30*/  LDL.LU R93, [R1+0x10bc] ;  /* 0x0010bc00015d7983 */ /* 0x000f680000300800 */
[----:B------:R-:W5:Y:S04]  /*3cf40*/  LDL.LU R74, [R1+0x17f4] ;  /* 0x0017f400014a7983 */ /* 0x000f680000300800 */
[----:B------:R3:W5:Y:S04]  /*3cf50*/  @P2 LDG.E.U8 R72, desc[UR20][R14.64] ;  /* 0x000000140e482981 */ /* 0x000768000c1e1100 */
[----:B--2---:R-:W-:Y:S04]  /*3cf60*/  STL [R1+0x17e8], R73 ;  /* 0x0017e84901007387 */ /* 0x004fe80000100800 */
[----:B------:R-:W2:Y:S04]  /*3cf70*/  LDL.LU R76, [R1+0x17f0] ;  /* 0x0017f000014c7983 */ /* 0x000ea80000300800 */
[----:B------:R-:W2:Y:S04]  /*3cf80*/  LDL.LU R0, [R1+0x17ec] ;  /* 0x0017ec0001007983 */ /* 0x000ea80000300800 */
[----:B------:R-:W2:Y:S01]  /*3cf90*/  LDL.LU R14, [R1+0x180] ;  /* 0x00018000010e7983 */ /* 0x000ea20000300800 */
[----:B------:R-:W-:-:S02]  /*3cfa0*/  SEL R16, R20, R17, !P3 ;  /* 0x0000001114107207 */ /* 0x000fc40005800000 */
[----:B---3--:R-:W-:-:S03]  /*3cfb0*/  SEL R15, R20, R18, !P3 ;  /* 0x00000012140f7207 */ /* 0x008fc60005800000 */
[----:B------:R-:W-:Y:S01]  /*3cfc0*/  IMAD R17, R16, UR4, RZ ;  /* 0x0000000410117c24 */ /* 0x000fe2000f8e02ff */
[----:B------:R-:W0:Y:S01]  /*3cfd0*/  LDCU UR4, c[0x0][0x3b0] ;  /* 0x00007600ff0477ac */ /* 0x000e220008000800 */
[C---:B------:R-:W-:Y:S01]  /*3cfe0*/  SEL R16, R20.reuse, R19, !P3 ;  /* 0x0000001314107207 */ /* 0x040fe20005800000 */
[----:B------:R1:W-:Y:S01]  /*3cff0*/  STL [R1+0x100], R78 ;  /* 0x0001004e01007387 */ /* 0x0003e20000100800 */
[----:B------:R-:W-:Y:S01]  /*3d000*/  IMAD R19, R15, UR5, RZ ;  /* 0x000000050f137c24 */ /* 0x000fe2000f8e02ff */
[----:B------:R-:W-:Y:S02]  /*3d010*/  PRMT R71, RZ, 0x7610, R71 ;  /* 0x00007610ff477816 */ /* 0x000fe40000000047 */
[----:B----4-:R-:W-:Y:S01]  /*3d020*/  SEL R15, R20, R21, !P3 ;  /* 0x00000015140f7207 */ /* 0x010fe20005800000 */
[----:B------:R-:W-:Y:S01]  /*3d030*/  IMAD R21, R16, UR7, RZ ;  /* 0x0000000710157c24 */ /* 0x000fe2000f8e02ff */
[----:B-----5:R-:W-:Y:S01]  /*3d040*/  SEL R18, R20, R22, !P3 ;  /* 0x0000001614127207 */ /* 0x020fe20005800000 */
[----:B------:R-:W-:Y:S01]  /*3d050*/  STL [R1+0x84], R82 ;  /* 0x0000845201007387 */ /* 0x000fe20000100800 */
[----:B------:R-:W-:Y:S01]  /*3d060*/  PRMT R83, RZ, 0x7610, R83 ;  /* 0x00007610ff537816 */ /* 0x000fe20000000053 */
[----:B------:R-:W-:Y:S01]  /*3d070*/  IMAD R22, R15, UR16, RZ ;  /* 0x000000100f167c24 */ /* 0x000fe2000f8e02ff */
[----:B------:R-:W3:Y:S01]  /*3d080*/  LDCU UR5, c[0x0][0x3b0] ;  /* 0x00007600ff0577ac */ /* 0x000ee20008000800 */
[----:B------:R-:W-:Y:S01]  /*3d090*/  PRMT R63, RZ, 0x7610, R63 ;  /* 0x00007610ff3f7816 */ /* 0x000fe2000000003f */
[----:B------:R-:W4:Y:S01]  /*3d0a0*/  LDCU UR7, c[0x0][0x3b0] ;  /* 0x00007600ff0777ac */ /* 0x000f220008000800 */
[----:B0-----:R-:W-:-:S02]  /*3d0b0*/  IMAD R18, R18, UR4, RZ ;  /* 0x0000000412127c24 */ /* 0x001fc4000f8e02ff */
[----:B--2---:R-:W-:Y:S01]  /*3d0c0*/  @!P4 IMAD.MOV R14, RZ, RZ, -R14 ;  /* 0x000000ffff0ec224 */ /* 0x004fe200078e0a0e */
[C---:B-1----:R-:W-:Y:S02]  /*3d0d0*/  IADD3 R78, P4, PT, R17.reuse, R7, RZ ;  /* 0x00000007114e7210 */ /* 0x042fe40007f9e0ff */
[----:B------:R-:W-:Y:S01]  /*3d0e0*/  SEL R15, R20, R93, !P3 ;  /* 0x0000005d140f7207 */ /* 0x000fe20005800000 */
[----:B------:R-:W0:Y:S01]  /*3d0f0*/  LDCU UR4, c[0x0][0x3b0] ;  /* 0x00007600ff0477ac */ /* 0x000e220008000800 */
[----:B------:R-:W-:Y:S02]  /*3d100*/  PRMT R62, RZ, 0x7610, R62 ;  /* 0x00007610ff3e7816 */ /* 0x000fe4000000003e */
[----:B------:R-:W-:Y:S02]  /*3d110*/  LEA.HI.X.SX32 R17, R17, R6, 0x1, P4 ;  /* 0x0000000611117211 */ /* 0x000fe400020f0eff */
[----:B------:R-:W-:Y:S01]  /*3d120*/  IADD3 R87, P4, PT, R19, R7, RZ ;  /* 0x0000000713577210 */ /* 0x000fe20007f9e0ff */
[----:B------:R-:W-:Y:S01]  /*3d130*/  @P2 IMAD.MOV.U32 R16, RZ, RZ, R78 ;  /* 0x000000ffff102224 */ /* 0x000fe200078e004e */
[----:B------:R-:W-:Y:S01]  /*3d140*/  STL [R1+0xf80], R78 ;  /* 0x000f804e01007387 */ /* 0x000fe20000100800 */
[----:B------:R-:W-:-:S02]  /*3d150*/  PRMT R70, RZ, 0x7610, R70 ;  /* 0x00007610ff467816 */ /* 0x000fc40000000046 */
[----:B------:R-:W-:Y:S02]  /*3d160*/  LEA.HI.X.SX32 R91, R19, R6, 0x1, P4 ;  /* 0x00000006135b7211 */ /* 0x000fe400020f0eff */
[----:B------:R-:W-:Y:S01]  /*3d170*/  IADD3 R84, P4, PT, R21, R7, RZ ;  /* 0x0000000715547210 */ /* 0x000fe20007f9e0ff */
[----:B------:R1:W-:Y:S04]  /*3d180*/  STL [R1+0xcc], R80 ;  /* 0x0000cc5001007387 */ /* 0x0003e80000100800 */
[----:B------:R2:W-:Y:S04]  /*3d190*/  STL [R1+0xf7c], R17 ;  /* 0x000f7c1101007387 */ /* 0x0005e80000100800 */
[----:B------:R5:W4:Y:S01]  /*3d1a0*/  @P2 LDG.E.U8 R71, desc[UR20][R16.64] ;  /* 0x0000001410472981 */ /* 0x000b22000c1e1100 */
[----:B------:R-:W-:-:S02]  /*3d1b0*/  PRMT R19, RZ, 0x7610, R19 ;  /* 0x00007610ff137816 */ /* 0x000fc40000000013 */
[-C--:B------:R-:W-:Y:S02]  /*3d1c0*/  LEA.HI.X.SX32 R86, R21, R6.reuse, 0x1, P4 ;  /* 0x0000000615567211 */ /* 0x080fe400020f0eff */
[----:B------:R-:W-:Y:S02]  /*3d1d0*/  PRMT R85, RZ, 0x7610, R85 ;  /* 0x00007610ff557816 */ /* 0x000fe40000000055 */
[----:B------:R-:W-:Y:S01]  /*3d1e0*/  PRMT R5, RZ, 0x7610, R5 ;  /* 0x00007610ff057816 */ /* 0x000fe20000000005 */
[----:B------:R-:W0:Y:S01]  /*3d1f0*/  LDCU UR16, c[0x0][0x3b0] ;  /* 0x00007600ff1077ac */ /* 0x000e220008000800 */
[C---:B-1----:R-:W-:Y:S01]  /*3d200*/  IADD3 R80, P4, PT, R22.reuse, R7, RZ ;  /* 0x0000000716507210 */ /* 0x042fe20007f9e0ff */
[----:B-----5:R-:W-:Y:S02]  /*3d210*/  @P2 IMAD.MOV.U32 R16, RZ, RZ, R87 ;  /* 0x000000ffff102224 */ /* 0x020fe400078e0057 */
[----:B--2---:R-:W-:Y:S01]  /*3d220*/  @P2 IMAD.MOV.U32 R17, RZ, RZ, R91 ;  /* 0x000000ffff112224 */ /* 0x004fe200078e005b */
[----:B------:R-:W-:-:S02]  /*3d230*/  LEA.HI.X.SX32 R82, R22, R6, 0x1, P4 ;  /* 0x0000000616527211 */ /* 0x000fc400020f0eff */
[C---:B------:R-:W-:Y:S02]  /*3d240*/  IADD3 R78, P4, PT, R18.reuse, R7, RZ ;  /* 0x00000007124e7210 */ /* 0x040fe40007f9e0ff */
[----:B------:R1:W2:Y:S02]  /*3d250*/  @P2 LDG.E.U8 R19, desc[UR20][R16.64] ;  /* 0x0000001410132981 */ /* 0x0002a4000c1e1100 */
[----:B------:R-:W-:Y:S02]  /*3d260*/  LEA.HI.X.SX32 R21, R18, R6, 0x1, P4 ;  /* 0x0000000612157211 */ /* 0x000fe400020f0eff */
[----:B------:R-:W-:Y:S01]  /*3d270*/  PRMT R18, RZ, 0x7610, R18 ;  /* 0x00007610ff127816 */ /* 0x000fe20000000012 */
[----:B-1----:R-:W-:Y:S02]  /*3d280*/  @P2 IMAD.MOV.U32 R16, RZ, RZ, R84 ;  /* 0x000000ffff102224 */ /* 0x002fe400078e0054 */
[----:B------:R-:W-:Y:S01]  /*3d290*/  @P2 IMAD.MOV.U32 R17, RZ, RZ, R86 ;  /* 0x000000ffff112224 */ /* 0x000fe200078e0056 */
[----:B------:R-:W-:Y:S04]  /*3d2a0*/  STL [R1+0xf88], R87 ;  /* 0x000f885701007387 */ /* 0x000fe80000100800 */
[----:B------:R1:W5:Y:S04]  /*3d2b0*/  @P2 LDG.E.U8 R83, desc[UR20][R16.64] ;  /* 0x0000001410532981 */ /* 0x000368000c1e1100 */
[----:B------:R0:W-:Y:S04]  /*3d2c0*/  STL [R1+0xf84], R91 ;  /* 0x000f845b01007387 */ /* 0x0001e80000100800 */
[----:B------:R-:W-:Y:S04]  /*3d2d0*/  STL [R1+0xf90], R84 ;  /* 0x000f905401007387 */ /* 0x000fe80000100800 */
[----:B------:R-:W4:Y:S04]  /*3d2e0*/  LDL.LU R88, [R1+0x1104] ;  /* 0x0011040001587983 */ /* 0x000f280000300800 */
[----:B------:R-:W4:Y:S04]  /*3d2f0*/  LDL.LU R89, [R1+0x10f8] ;  /* 0x0010f80001597983 */ /* 0x000f280000300800 */
[----:B------:R-:W4:Y:S01]  /*3d300*/  LDL.LU R90, [R1+0x10f4] ;  /* 0x0010f400015a7983 */ /* 0x000f220000300800 */
[----:B-1----:R-:W-:-:S02]  /*3d310*/  @P2 IMAD.MOV.U32 R16, RZ, RZ, R80 ;  /* 0x000000ffff102224 */ /* 0x002fc400078e0050 */
[----:B------:R-:W-:-:S05]  /*3d320*/  @P2 IMAD.MOV.U32 R17, RZ, RZ, R82 ;  /* 0x000000ffff112224 */ /* 0x000fca00078e0052 */
[----:B------:R1:W4:Y:S04]  /*3d330*/  @P2 LDG.E.U8 R18, desc[UR20][R16.64] ;  /* 0x0000001410122981 */ /* 0x000328000c1e1100 */
[----:B------:R-:W-:Y:S01]  /*3d340*/  STL [R1+0xf8c], R86 ;  /* 0x000f8c5601007387 */ /* 0x000fe20000100800 */
[----:B---3--:R-:W-:-:S03]  /*3d350*/  IMAD R15, R15, UR5, RZ ;  /* 0x000000050f0f7c24 */ /* 0x008fc6000f8e02ff */
[----:B------:R-:W-:Y:S04]  /*3d360*/  STL [R1+0xf98], R80 ;  /* 0x000f985001007387 */ /* 0x000fe80000100800 */
[----:B------:R-:W-:Y:S04]  /*3d370*/  STL [R1+0xf94], R82 ;  /* 0x000f945201007387 */ /* 0x000fe80000100800 */
[----:B0-----:R-:W3:Y:S04]  /*3d380*/  LDL.LU R91, [R1+0x10e0] ;  /* 0x0010e000015b7983 */ /* 0x001ee80000300800 */
[----:B------:R-:W-:Y:S01]  /*3d390*/  STL [R1+0xfa0], R78 ;  /* 0x000fa04e01007387 */ /* 0x000fe20000100800 */
[----:B------:R-:W0:Y:S01]  /*3d3a0*/  LDCU UR5, c[0x0][0x3b0] ;  /* 0x00007600ff0577ac */ /* 0x000e220008000800 */
[----:B-1----:R-:W-:-:S02]  /*3d3b0*/  @P2 IMAD.MOV.U32 R16, RZ, RZ, R78 ;  /* 0x000000ffff102224 */ /* 0x002fc400078e004e */
[----:B------:R-:W-:-:S05]  /*3d3c0*/  @P2 IMAD.MOV.U32 R17, RZ, RZ, R21 ;  /* 0x000000ffff112224 */ /* 0x000fca00078e0015 */
[----:B------:R1:W5:Y:S04]  /*3d3d0*/  @P2 LDG.E.U8 R63, desc[UR20][R16.64] ;  /* 0x00000014103f2981 */ /* 0x000368000c1e1100 */
[----:B--2---:R2:W-:Y:S04]  /*3d3e0*/  STL [R1+0x34], R19 ;  /* 0x0000341301007387 */ /* 0x0045e80000100800 */
[----:B------:R-:W5:Y:S04]  /*3d3f0*/  LDL.LU R92, [R1+0x10c4] ;  /* 0x0010c400015c7983 */ /* 0x000f680000300800 */
[----:B------:R-:W-:Y:S01]  /*3d400*/  STL [R1+0xf9c], R21 ;  /* 0x000f9c1501007387 */ /* 0x000fe20000100800 */
[----:B--2---:R-:W-:-:S04]  /*3d410*/  IADD3 R19, P4, PT, R15, R7, RZ ;  /* 0x000000070f137210 */ /* 0x004fc80007f9e0ff */
[----:B------:R-:W-:Y:S01]  /*3d420*/  LEA.HI.X.SX32 R15, R15, R6, 0x1, P4 ;  /* 0x000000060f0f7211 */ /* 0x000fe200020f0eff */
[----:B------:R-:W-:Y:S01]  /*3d430*/  STL [R1+0xfa8], R19 ;  /* 0x000fa81301007387 */ /* 0x000fe20000100800 */
[----:B------:R-:W-:-:S03]  /*3d440*/  ISETP.GT.U32.AND P4, PT, R8, R11, PT ;  /* 0x0000000b0800720c */ /* 0x000fc60003f84070 */
[----:B------:R2:W-:Y:S04]  /*3d450*/  STL [R1+0xfa4], R15 ;  /* 0x000fa40f01007387 */ /* 0x0005e80000100800 */
[----:B------:R-:W5:Y:S01]  /*3d460*/  LDL.LU R93, [R1+0x10b4] ;  /* 0x0010b400015d7983 */ /* 0x000f620000300800 */
[----:B-1----:R-:W-:Y:S02]  /*3d470*/  @P2 IMAD.MOV.U32 R16, RZ, RZ, R19 ;  /* 0x000000ffff102224 */ /* 0x002fe400078e0013 */
[----:B------:R-:W-:-:S05]  /*3d480*/  @P2 IMAD.MOV.U32 R17, RZ, RZ, R15 ;  /* 0x000000ffff112224 */ /* 0x000fca00078e000f */
[----:B------:R0:W5:Y:S04]  /*3d490*/  @P2 LDG.E.U8 R62, desc[UR20][R16.64] ;  /* 0x00000014103e2981 */ /* 0x000168000c1e1100 */
[----:B----4-:R1:W-:Y:S01]  /*3d4a0*/  STL [R1+0xc8], R18 ;  /* 0x0000c81201007387 */ /* 0x0103e20000100800 */
[C---:B--2---:R-:W-:Y:S02]  /*3d4b0*/  SEL R15, R20.reuse, R89, !P3 ;  /* 0x00000059140f7207 */ /* 0x044fe40005800000 */
[----:B-1----:R-:W-:Y:S01]  /*3d4c0*/  SEL R18, R20, R88, !P3 ;  /* 0x0000005814127207 */ /* 0x002fe20005800000 */
[----:B------:R-:W-:-:S04]  /*3d4d0*/  @!P4 IMAD.IADD R11, R11, 0x1, -R8 ;  /* 0x000000010b0bc824 */ /* 0x000fc800078e0a08 */
[----:B------:R-:W-:Y:S02]  /*3d4e0*/  IMAD R18, R18, UR4, RZ ;  /* 0x0000000412127c24 */ /* 0x000fe4000f8e02ff */
[----:B0-----:R-:W-:Y:S01]  /*3d4f0*/  IMAD R17, R15, UR5, RZ ;  /* 0x000000050f117c24 */ /* 0x001fe2000f8e02ff */
[----:B------:R-:W-:Y:S01]  /*3d500*/  SEL R16, R20, R90, !P3 ;  /* 0x0000005a14107207 */ /* 0x000fe20005800000 */
[----:B------:R-:W0:Y:S01]  /*3d510*/  LDCU UR4, c[0x0][0x3b0] ;  /* 0x00007600ff0477ac */ /* 0x000e220008000800 */
[----:B------:R-:W-:Y:S02]  /*3d520*/  IADD3 R80, P4, PT, R18, R7, RZ ;  /* 0x0000000712507210 */ /* 0x000fe40007f9e0ff */
[----:B---3--:R-:W-:Y:S02]  /*3d530*/  SEL R15, R20, R91, !P3 ;  /* 0x0000005b140f7207 */ /* 0x008fe40005800000 */
[----:B------:R-:W-:Y:S01]  /*3d540*/  PRMT R81, RZ, 0x7610, R81 ;  /* 0x00007610ff517816 */ /* 0x000fe20000000051 */
[----:B------:R-:W1:Y:S01]  /*3d550*/  LDCU UR5, c[0x0][0x3b0] ;  /* 0x00007600ff0577ac */ /* 0x000e620008000800 */
[----:B------:R-:W-:-:S02]  /*3d560*/  LEA.HI.X.SX32 R82, R18, R6, 0x1, P4 ;  /* 0x0000000612527211 */ /* 0x000fc400020f0eff */
[CC--:B------:R-:W-:Y:S01]  /*3d570*/  IADD3 R86, P4, PT, R17.reuse, R7.reuse, RZ ;  /* 0x0000000711567210 */ /* 0x0c0fe20007f9e0ff */
[----:B------:R-:W-:Y:S02]  /*3d580*/  IMAD R19, R16, UR7, RZ ;  /* 0x0000000710137c24 */ /* 0x000fe4000f8e02ff */
[----:B------:R-:W-:Y:S01]  /*3d590*/  @P2 IMAD.MOV.U32 R16, RZ, RZ, R80 ;  /* 0x000000ffff102224 */ /* 0x000fe200078e0050 */
[----:B------:R-:W-:Y:S01]  /*3d5a0*/  STL [R1+0xfb0], R80 ;  /* 0x000fb05001007387 */ /* 0x000fe20000100800 */
[-C--:B------:R-:W-:Y:S01]  /*3d5b0*/  LEA.HI.X.SX32 R87, R17, R6.reuse, 0x1, P4 ;  /* 0x0000000611577211 */ /* 0x080fe200020f0eff */
[----:B------:R-:W-:Y:S01]  /*3d5c0*/  @P2 IMAD.MOV.U32 R17, RZ, RZ, R82 ;  /* 0x000000ffff112224 */ /* 0x000fe200078e0052 */
[----:B------:R-:W-:Y:S01]  /*3d5d0*/  IADD3 R78, P4, PT, R19, R7, RZ ;  /* 0x00000007134e7210 */ /* 0x000fe20007f9e0ff */
[----:B------:R-:W-:Y:S01]  /*3d5e0*/  IMAD R21, R15, UR16, RZ ;  /* 0x000000100f157c24 */ /* 0x000fe2000f8e02ff */
[----:B-----5:R-:W-:Y:S04]  /*3d5f0*/  STL [R1+0x80], R83 ;  /* 0x0000805301007387 */ /* 0x020fe80000100800 */
[----:B------:R2:W3:Y:S01]  /*3d600*/  @P2 LDG.E.U8 R70, desc[UR20][R16.64] ;  /* 0x0000001410462981 */ /* 0x0004e2000c1e1100 */
[----:B------:R-:W-:-:S02]  /*3d610*/  LEA.HI.X.SX32 R84, R19, R6, 0x1, P4 ;  /* 0x0000000613547211 */ /* 0x000fc400020f0eff */
[----:B------:R-:W-:Y:S01]  /*3d620*/  PRMT R61, RZ, 0x7610, R61 ;  /* 0x00007610ff3d7816 */ /* 0x000fe2000000003d */
[----:B------:R-:W4:Y:S01]  /*3d630*/  LDCU UR7, c[0x0][0x3b0] ;  /* 0x00007600ff0777ac */ /* 0x000f220008000800 */
[----:B------:R-:W-:Y:S02]  /*3d640*/  PRMT R60, RZ, 0x7610, R60 ;  /* 0x00007610ff3c7816 */ /* 0x000fe4000000003c */
[----:B------:R-:W-:Y:S02]  /*3d650*/  PRMT R69, RZ, 0x7610, R69 ;  /* 0x00007610ff457816 */ /* 0x000fe40000000045 */
[----:B------:R-:W-:Y:S02]  /*3d660*/  PRMT R79, RZ, 0x7610, R79 ;  /* 0x00007610ff4f7816 */ /* 0x000fe4000000004f */
[----:B------:R-:W-:Y:S01]  /*3d670*/  PRMT R77, RZ, 0x7610, R77 ;  /* 0x00007610ff4d7816 */ /* 0x000fe2000000004d */
[----:B------:R-:W5:Y:S01]  /*3d680*/  LDCU UR16, c[0x0][0x3b0] ;  /* 0x00007600ff1077ac */ /* 0x000f620008000800 */
[----:B--2---:R-:W-:-:S02]  /*3d690*/  @P2 IMAD.MOV.U32 R16, RZ, RZ, R86 ;  /* 0x000000ffff102224 */ /* 0x004fc400078e0056 */
[----:B------:R-:W-:-:S05]  /*3d6a0*/  @P2 IMAD.MOV.U32 R17, RZ, RZ, R87 ;  /* 0x000000ffff112224 */ /* 0x000fca00078e0057 */
[----:B------:R2:W3:Y:S02]  /*3d6b0*/  @P2 LDG.E.U8 R85, desc[UR20][R16.64] ;  /* 0x0000001410552981 */ /* 0x0004e4000c1e1100 */
[----:B--2---:R-:W-:Y:S02]  /*3d6c0*/  @P2 IMAD.MOV.U32 R16, RZ, RZ, R78 ;  /* 0x000000ffff102224 */ /* 0x004fe400078e004e */
[----:B------:R-:W-:-:S05]  /*3d6d0*/  @P2 IMAD.MOV.U32 R17, RZ, RZ, R84 ;  /* 0x000000ffff112224 */ /* 0x000fca00078e0054 */
[----:B------:R2:W3:Y:S04]  /*3d6e0*/  @P2 LDG.E.U8 R5, desc[UR20][R16.64] ;  /* 0x0000001410052981 */ /* 0x0004e8000c1e1100 */
[----:B------:R0:W-:Y:S04]  /*3d6f0*/  STL [R1+0xfac], R82 ;  /* 0x000fac5201007387 */ /* 0x0001e80000100800 */
[----:B------:R-:W-:Y:S04]  /*3d700*/  STL [R1+0xfb8], R86 ;  /* 0x000fb85601007387 */ /* 0x000fe80000100800 */
[----:B------:R-:W4:Y:S04]  /*3d710*/  LDL.LU R91, [R1+0x10f0] ;  /* 0x0010f000015b7983 */ /* 0x000f280000300800 */
[----:B------:R-:W-:Y:S04]  /*3d720*/  STL [R1+0xfb4], R87 ;  /* 0x000fb45701007387 */ /* 0x000fe80000100800 */
[----:B------:R-:W-:Y:S01]  /*3d730*/  STL [R1+0xfc0], R78 ;  /* 0x000fc04e01007387 */ /* 0x000fe20000100800 */
[----:B0-----:R-:W-:-:S04]  /*3d740*/  IADD3 R82, P4, PT, R21, R7, RZ ;  /* 0x0000000715527210 */ /* 0x001fc80007f9e0ff */
[----:B------:R-:W-:Y:S01]  /*3d750*/  LEA.HI.X.SX32 R83, R21, R6, 0x1, P4 ;  /* 0x0000000615537211 */ /* 0x000fe200020f0eff */
[----:B--2---:R-:W-:-:S04]  /*3d760*/  @P2 IMAD.MOV.U32 R16, RZ, RZ, R82 ;  /* 0x000000ffff102224 */ /* 0x004fc800078e0052 */
[----:B------:R-:W-:-:S05]  /*3d770*/  @P2 IMAD.MOV.U32 R17, RZ, RZ, R83 ;  /* 0x000000ffff112224 */ /* 0x000fca00078e0053 */
[----:B------:R0:W2:Y:S01]  /*3d780*/  @P2 LDG.E.U8 R81, desc[UR20][R16.64] ;  /* 0x0000001410512981 */ /* 0x0000a2000c1e1100 */
[----:B------:R-:W-:-:S03]  /*3d790*/  SEL R18, R20, R92, !P3 ;  /* 0x0000005c14127207 */ /* 0x000fc60005800000 */
[----:B------:R-:W2:Y:S02]  /*3d7a0*/  LDL.LU R92, [R1+0x10fc] ;  /* 0x0010fc00015c7983 */ /* 0x000ea40000300800 */
[----:B------:R-:W-:Y:S01]  /*3d7b0*/  IMAD R18, R18, UR4, RZ ;  /* 0x0000000412127c24 */ /* 0x000fe2000f8e02ff */
[----:B------:R-:W0:Y:S04]  /*3d7c0*/  LDCU UR4, c[0x0][0x3b0] ;  /* 0x00007600ff0477ac */ /* 0x000e280008000800 */
[----:B------:R-:W-:Y:S02]  /*3d7d0*/  IADD3 R80, P4, PT, R18, R7, RZ ;  /* 0x0000000712507210 */ /* 0x000fe40007f9e0ff */
[----:B------:R-:W-:Y:S02]  /*3d7e0*/  SEL R15, R20, R93, !P3 ;  /* 0x0000005d140f7207 */ /* 0x000fe40005800000 */
[----:B------:R-:W5:Y:S01]  /*3d7f0*/  LDL.LU R93, [R1+0x10e8] ;  /* 0x0010e800015d7983 */ /* 0x000f620000300800 */
[----:B------:R-:W-:-:S03]  /*3d800*/  LEA.HI.X.SX32 R18, R18, R6, 0x1, P4 ;  /* 0x0000000612127211 */ /* 0x000fc600020f0eff */
[----:B------:R-:W-:Y:S04]  /*3d810*/  STL [R1+0xfbc], R84 ;  /* 0x000fbc5401007387 */ /* 0x000fe80000100800 */
[----:B------:R-:W-:Y:S04]  /*3d820*/  STL [R1+0xfc8], R82 ;  /* 0x000fc85201007387 */ /* 0x000fe80000100800 */
[----:B------:R-:W-:Y:S04]  /*3d830*/  STL [R1+0xfc4], R83 ;  /* 0x000fc45301007387 */ /* 0x000fe80000100800 */
[----:B------:R-:W-:Y:S04]  /*3d840*/  STL [R1+0xfd0], R80 ;  /* 0x000fd05001007387 */ /* 0x000fe80000100800 */
[----:B------:R-:W-:Y:S04]  /*3d850*/  STL [R1+0xfcc], R18 ;  /* 0x000fcc1201007387 */ /* 0x000fe80000100800 */
[----:B---3--:R3:W-:Y:S04]  /*3d860*/  STL [R1+0x7c], R5 ;  /* 0x00007c0501007387 */ /* 0x0087e80000100800 */
[----:B---3--:R-:W3:Y:S01]  /*3d870*/  LDL.LU R5, [R1+0x10dc] ;  /* 0x0010dc0001057983 */ /* 0x008ee20000300800 */
[----:B-1----:R-:W-:Y:S01]  /*3d880*/  IMAD R15, R15, UR5, RZ ;  /* 0x000000050f0f7c24 */ /* 0x002fe2000f8e02ff */
[----:B------:R-:W1:Y:S04]  /*3d890*/  LDCU UR5, c[0x0][0x3b0] ;  /* 0x00007600ff0577ac */ /* 0x000e680008000800 */
[----:B------:R-:W-:Y:S01]  /*3d8a0*/  IADD3 R19, P4, PT, R15, R7, RZ ;  /* 0x000000070f137210 */ /* 0x000fe20007f9e0ff */
[----:B0-----:R-:W-:-:S03]  /*3d8b0*/  @P2 IMAD.MOV.U32 R16, RZ, RZ, R80 ;  /* 0x000000ffff102224 */ /* 0x001fc600078e0050 */
[----:B------:R-:W-:Y:S02]  /*3d8c0*/  LEA.HI.X.SX32 R78, R15, R6, 0x1, P4 ;  /* 0x000000060f4e7211 */ /* 0x000fe400020f0eff */
[----:B------:R-:W-:Y:S01]  /*3d8d0*/  ISETP.GT.U32.AND P4, PT, R8, R11, PT ;  /* 0x0000000b0800720c */ /* 0x000fe20003f84070 */
[----:B------:R-:W-:Y:S01]  /*3d8e0*/  @P2 IMAD.MOV.U32 R17, RZ, RZ, R18 ;  /* 0x000000ffff112224 */ /* 0x000fe200078e0012 */
[----:B----4-:R-:W-:-:S04]  /*3d8f0*/  SEL R15, R20, R91, !P3 ;  /* 0x0000005b140f7207 */ /* 0x010fc80005800000 */
[----:B------:R0:W4:Y:S01]  /*3d900*/  @P2 LDG.E.U8 R61, desc[UR20][R16.64] ;  /* 0x00000014103d2981 */ /* 0x000122000c1e1100 */
[----:B------:R-:W-:-:S03]  /*3d910*/  IMAD R18, R15, UR4, RZ ;  /* 0x000000040f127c24 */ /* 0x000fc6000f8e02ff */
[----:B------:R-:W-:Y:S01]  /*3d920*/  STL [R1+0xfd8], R19 ;  /* 0x000fd81301007387 */ /* 0x000fe20000100800 */
[----:B0-----:R-:W-:Y:S02]  /*3d930*/  @P2 IMAD.MOV.U32 R16, RZ, RZ, R19 ;  /* 0x000000ffff102224 */ /* 0x001fe400078e0013 */
[----:B------:R-:W-:Y:S02]  /*3d940*/  @P2 IMAD.MOV.U32 R17, RZ, RZ, R78 ;  /* 0x000000ffff112224 */ /* 0x000fe400078e004e */
[----:B------:R-:W-:Y:S01]  /*3d950*/  @!P4 IMAD.IADD R11, R11, 0x1, -R8 ;  /* 0x000000010b0bc824 */ /* 0x000fe200078e0a08 */
[----:B------:R-:W0:Y:S02]  /*3d960*/  LDCU UR4, c[0x0][0x3b0] ;  /* 0x00007600ff0477ac */ /* 0x000e240008000800 */
[----:B------:R1:W4:Y:S04]  /*3d970*/  @P2 LDG.E.U8 R60, desc[UR20][R16.64] ;  /* 0x00000014103c2981 */ /* 0x000328000c1e1100 */
[----:B------:R0:W-:Y:S04]  /*3d980*/  STL [R1+0xfd4], R78 ;  /* 0x000fd44e01007387 */ /* 0x0001e80000100800 */
[----:B------:R-:W4:Y:S04]  /*3d990*/  LDL.LU R91, [R1+0x10b0] ;  /* 0x0010b000015b7983 */ /* 0x000f280000300800 */
[----:B------:R-:W-:Y:S01]  /*3d9a0*/  STL [R1+0x30], R85 ;  /* 0x0000305501007387 */ /* 0x000fe20000100800 */
[----:B-1----:R-:W-:-:S04]  /*3d9b0*/  IADD3 R17, P4, PT, R18, R7, RZ ;  /* 0x0000000712117210 */ /* 0x002fc80007f9e0ff */
[----:B0-----:R-:W-:Y:S02]  /*3d9c0*/  LEA.HI.X.SX32 R78, R18, R6, 0x1, P4 ;  /* 0x00000006124e7211 */ /* 0x001fe400020f0eff */
[C---:B--2---:R-:W-:Y:S02]  /*3d9d0*/  SEL R15, R20.reuse, R92, !P3 ;  /* 0x0000005c140f7207 */ /* 0x044fe40005800000 */
[----:B------:R-:W2:Y:S04]  /*3d9e0*/  LDL.LU R92, [R1+0x10d0] ;  /* 0x0010d000015c7983 */ /* 0x000ea80000300800 */
[----:B------:R0:W-:Y:S01]  /*3d9f0*/  STL [R1+0xfe0], R17 ;  /* 0x000fe01101007387 */ /* 0x0001e20000100800 */
[----:B------:R-:W-:Y:S01]  /*3da00*/  IMAD R19, R15, UR5, RZ ;  /* 0x000000050f137c24 */ /* 0x000fe2000f8e02ff */
[----:B------:R-:W-:Y:S01]  /*3da10*/  PRMT R21, RZ, 0x7610, R21 ;  /* 0x00007610ff157816 */ /* 0x000fe20000000015 */
[----:B------:R-:W1:Y:S01]  /*3da20*/  LDCU UR5, c[0x0][0x3b0] ;  /* 0x00007600ff0577ac */ /* 0x000e620008000800 */
[----:B-----5:R-:W-:-:S02]  /*3da30*/  SEL R16, R20, R93, !P3 ;  /* 0x0000005d14107207 */ /* 0x020fc40005800000 */
[----:B------:R-:W5:Y:S04]  /*3da40*/  LDL.LU R93, [R1+0x10c0] ;  /* 0x0010c000015d7983 */ /* 0x000f680000300800 */
[----:B------:R-:W-:Y:S01]  /*3da50*/  STL [R1+0xfdc], R78 ;  /* 0x000fdc4e01007387 */ /* 0x000fe20000100800 */
[----:B------:R-:W-:Y:S02]  /*3da60*/  IMAD R18, R16, UR7, RZ ;  /* 0x0000000710127c24 */ /* 0x000fe4000f8e02ff */
[----:B------:R-:W-:Y:S02]  /*3da70*/  @P2 IMAD.MOV.U32 R16, RZ, RZ, R17 ;  /* 0x000000ffff102224 */ /* 0x000fe400078e0011 */
[----:B0-----:R-:W-:Y:S01]  /*3da80*/  @P2 IMAD.MOV.U32 R17, RZ, RZ, R78 ;  /* 0x000000ffff112224 */ /* 0x001fe200078e004e */
[----:B------:R0:W-:Y:S01]  /*3da90*/  STL [R1+0xc4], R81 ;  /* 0x0000c45101007387 */ /* 0x0001e20000100800 */
[----:B------:R-:W1:Y:S03]  /*3daa0*/  LDCU UR7, c[0x0][0x3b0] ;  /* 0x00007600ff0777ac */ /* 0x000e660008000800 */
[----:B------:R0:W2:Y:S02]  /*3dab0*/  @P2 LDG.E.U8 R69, desc[UR20][R16.64] ;  /* 0x0000001410452981 */ /* 0x0000a4000c1e1100 */
[----:B0-----:R-:W-:-:S04]  /*3dac0*/  IADD3 R81, P4, PT, R19, R7, RZ ;  /* 0x0000000713517210 */ /* 0x001fc80007f9e0ff */
[----:B------:R-:W-:Y:S01]  /*3dad0*/  LEA.HI.X.SX32 R16, R19, R6, 0x1, P4 ;  /* 0x0000000613107211 */ /* 0x000fe200020f0eff */
[----:B------:R-:W-:Y:S04]  /*3dae0*/  STL [R1+0xfe8], R81 ;  /* 0x000fe85101007387 */ /* 0x000fe80000100800 */
[----:B------:R-:W-:Y:S01]  /*3daf0*/  @P2 IMAD.MOV.U32 R17, RZ, RZ, R16 ;  /* 0x000000ffff112224 */ /* 0x000fe200078e0010 */
[----:B---3--:R-:W-:Y:S02]  /*3db00*/  SEL R15, R20, R5, !P3 ;  /* 0x00000005140f7207 */ /* 0x008fe40005800000 */
[----:B------:R-:W3:Y:S04]  /*3db10*/  LDL.LU R5, [R1+0x10d8] ;  /* 0x0010d80001057983 */ /* 0x000ee80000300800 */
[----:B------:R0:W-:Y:S02]  /*3db20*/  STL [R1+0xfe4], R16 ;  /* 0x000fe41001007387 */ /* 0x0001e40000100800 */
[----:B0-----:R-:W-:-:S05]  /*3db30*/  @P2 IMAD.MOV.U32 R16, RZ, RZ, R81 ;  /* 0x000000ffff102224 */ /* 0x001fca00078e0051 */
[----:B------:R0:W2:Y:S01]  /*3db40*/  @P2 LDG.E.U8 R79, desc[UR20][R16.64] ;  /* 0x00000014104f2981 */ /* 0x0000a2000c1e1100 */
[----:B------:R-:W-:-:S04]  /*3db50*/  IADD3 R78, P4, PT, R18, R7, RZ ;  /* 0x00000007124e7210 */ /* 0x000fc80007f9e0ff */
[----:B------:R-:W-:Y:S01]  /*3db60*/  LEA.HI.X.SX32 R80, R18, R6, 0x1, P4 ;  /* 0x0000000612507211 */ /* 0x000fe200020f0eff */
[----:B------:R-:W-:Y:S02]  /*3db70*/  IMAD R19, R15, UR4, RZ ;  /* 0x000000040f137c24 */ /* 0x000fe4000f8e02ff */
[----:B0-----:R-:W-:Y:S02]  /*3db80*/  @P2 IMAD.MOV.U32 R16, RZ, RZ, R78 ;  /* 0x000000ffff102224 */ /* 0x001fe400078e004e */
[----:B------:R-:W-:Y:S01]  /*3db90*/  @P2 IMAD.MOV.U32 R17, RZ, RZ, R80 ;  /* 0x000000ffff112224 */ /* 0x000fe200078e0050 */
[----:B------:R-:W-:Y:S04]  /*3dba0*/  STL [R1+0xff0], R78 ;  /* 0x000ff04e01007387 */ /* 0x000fe80000100800 */
[----:B------:R-:W-:Y:S01]  /*3dbb0*/  STL [R1+0xfec], R80 ;  /* 0x000fec5001007387 */ /* 0x000fe20000100800 */
[----:B------:R-:W0:Y:S03]  /*3dbc0*/  LDCU UR4, c[0x0][0x3b0] ;  /* 0x00007600ff0477ac */ /* 0x000e260008000800 */
[----:B------:R0:W3:Y:S04]  /*3dbd0*/  @P2 LDG.E.U8 R21, desc[UR20][R16.64] ;  /* 0x0000001410152981 */ /* 0x0000e8000c1e1100 */
[----:B--2---:R2:W-:Y:S04]  /*3dbe0*/  STL [R1+0x2c], R79 ;  /* 0x00002c4f01007387 */ /* 0x0045e80000100800 */
[----:B------:R-:W5:Y:S01]  /*3dbf0*/  LDL.LU R89, [R1+0x10d4] ;  /* 0x0010d40001597983 */ /* 0x000f620000300800 */
[----:B--2---:R-:W-:-:S04]  /*3dc00*/  IADD3 R79, P4, PT, R19, R7, RZ ;  /* 0x00000007134f7210 */ /* 0x004fc80007f9e0ff */
[----:B------:R-:W-:Y:S01]  /*3dc10*/  LEA.HI.X.SX32 R19, R19, R6, 0x1, P4 ;  /* 0x0000000613137211 */ /* 0x000fe200020f0eff */
[----:B0-----:R-:W-:-:S04]  /*3dc20*/  @P2 IMAD.MOV.U32 R16, RZ, RZ, R79 ;  /* 0x000000ffff102224 */ /* 0x001fc800078e004f */
[----:B------:R-:W-:-:S05]  /*3dc30*/  @P2 IMAD.MOV.U32 R17, RZ, RZ, R19 ;  /* 0x000000ffff112224 */ /* 0x000fca00078e0013 */
[----:B------:R0:W2:Y:S01]  /*3dc40*/  @P2 LDG.E.U8 R77, desc[UR20][R16.64] ;  /* 0x00000014104d2981 */ /* 0x0000a2000c1e1100 */
[----:B----4-:R-:W-:-:S03]  /*3dc50*/  SEL R15, R20, R91, !P3 ;  /* 0x0000005b140f7207 */ /* 0x010fc60005800000 */
[----:B------:R-:W-:Y:S04]  /*3dc60*/  STL [R1+0xff8], R79 ;  /* 0x000ff84f01007387 */ /* 0x000fe80000100800 */
[----:B---3--:R3:W-:Y:S01]  /*3dc70*/  STL [R1+0x78], R21 ;  /* 0x0000781501007387 */ /* 0x0087e20000100800 */
[----:B------:R-:W-:Y:S01]  /*3dc80*/  SEL R18, R20, R92, !P3 ;  /* 0x0000005c14127207 */ /* 0x000fe20005800000 */
[----:B---3--:R-:W-:Y:S02]  /*3dc90*/  IMAD R21, R15, UR16, RZ ;  /* 0x000000100f157c24 */ /* 0x008fe4000f8e02ff */
[----:B------:R3:W-:Y:S02]  /*3dca0*/  STL [R1+0xff4], R19 ;  /* 0x000ff41301007387 */ /* 0x0007e40000100800 */
[----:B-1----:R-:W-:Y:S01]  /*3dcb0*/  IMAD R18, R18, UR5, RZ ;  /* 0x0000000512127c24 */ /* 0x002fe2000f8e02ff */
[----:B-----5:R-:W-:-:S02]  /*3dcc0*/  SEL R15, R20, R93, !P3 ;  /* 0x0000005d140f7207 */ /* 0x020fc40005800000 */
[----:B------:R-:W-:Y:S02]  /*3dcd0*/  PRMT R59, RZ, 0x7610, R59 ;  /* 0x00007610ff3b7816 */ /* 0x000fe4000000003b */
[C---:B------:R-:W-:Y:S01]  /*3dce0*/  IADD3 R78, P4, PT, R21.reuse, R7, RZ ;  /* 0x00000007154e7210 */ /* 0x040fe20007f9e0ff */
[----:B------:R-:W1:Y:S01]  /*3dcf0*/  LDCU UR5, c[0x0][0x3b0] ;  /* 0x00007600ff0577ac */ /* 0x000e620008000800 */
[----:B------:R-:W-:Y:S02]  /*3dd00*/  PRMT R58, RZ, 0x7610, R58 ;  /* 0x00007610ff3a7816 */ /* 0x000fe4000000003a */
[----:B------:R-:W-:Y:S02]  /*3dd10*/  PRMT R68, RZ, 0x7610, R68 ;  /* 0x00007610ff447816 */ /* 0x000fe40000000044 */
[----:B0-----:R-:W-:Y:S01]  /*3dd20*/  LEA.HI.X.SX32 R16, R21, R6, 0x1, P4 ;  /* 0x0000000615107211 */ /* 0x001fe200020f0eff */
[----:B------:R-:W-:Y:S04]  /*3dd30*/  STL [R1+0x1000], R78 ;  /* 0x0010004e01007387 */ /* 0x000fe80000100800 */
[----:B------:R-:W4:Y:S01]  /*3dd40*/  LDL.LU R90, [R1+0x10e4] ;  /* 0x0010e400015a7983 */ /* 0x000f220000300800 */
[----:B------:R-:W-:Y:S01]  /*3dd50*/  @P2 IMAD.MOV.U32 R17, RZ, RZ, R16 ;  /* 0x000000ffff112224 */ /* 0x000fe200078e0010 */
[----:B------:R-:W-:-:S02]  /*3dd60*/  PRMT R75, RZ, 0x7610, R75 ;  /* 0x00007610ff4b7816 */ /* 0x000fc4000000004b */
[----:B------:R0:W-:Y:S01]  /*3dd70*/  STL [R1+0xffc], R16 ;  /* 0x000ffc1001007387 */ /* 0x0001e20000100800 */
[----:B---3--:R-:W-:Y:S01]  /*3dd80*/  IMAD R19, R15, UR7, RZ ;  /* 0x000000070f137c24 */ /* 0x008fe2000f8e02ff */
[----:B------:R-:W-:Y:S01]  /*3dd90*/  SEL R15, R20, R5, !P3 ;  /* 0x00000005140f7207 */ /* 0x000fe20005800000 */
[----:B------:R-:W3:Y:S01]  /*3dda0*/  LDCU UR7, c[0x0][0x3b0] ;  /* 0x00007600ff0777ac */ /* 0x000ee20008000800 */
[----:B------:R-:W5:Y:S01]  /*3ddb0*/  LDCU UR16, c[0x0][0x3b0] ;  /* 0x00007600ff1077ac */ /* 0x000f620008000800 */
[----:B0-----:R-:W-:-:S05]  /*3ddc0*/  @P2 IMAD.MOV.U32 R16, RZ, RZ, R78 ;  /* 0x000000ffff102224 */ /* 0x001fca00078e004e */
[----:B------:R0:W3:Y:S01]  /*3ddd0*/  @P2 LDG.E.U8 R59, desc[UR20][R16.64] ;  /* 0x00000014103b2981 */ /* 0x0000e2000c1e1100 */
[----:B------:R-:W-:Y:S01]  /*3dde0*/  IMAD R21, R15, UR4, RZ ;  /* 0x000000040f157c24 */ /* 0x000fe2000f8e02ff */
[----:B------:R-:W0:Y:S01]  /*3ddf0*/  LDCU UR4, c[0x0][0x3b0] ;  /* 0x00007600ff0477ac */ /* 0x000e220008000800 */
[----:B------:R-:W-:Y:S01]  /*3de00*/  SEL R15, R20, R89, !P3 ;  /* 0x00000059140f7207 */ /* 0x000fe20005800000 */
[----:B--2---:R2:W-:Y:S02]  /*3de10*/  STL [R1+0xc0], R77 ;  /* 0x0000c04d01007387 */ /* 0x0045e40000100800 */
[----:B--2---:R-:W-:-:S04]  /*3de20*/  IADD3 R77, P4, PT, R18, R7, RZ ;  /* 0x00000007124d7210 */ /* 0x004fc80007f9e0ff */
[----:B0-----:R-:W-:Y:S01]  /*3de30*/  LEA.HI.X.SX32 R16, R18, R6, 0x1, P4 ;  /* 0x0000000612107211 */ /* 0x001fe200020f0eff */
[----:B------:R-:W-:Y:S04]  /*3de40*/  STL [R1+0x1008], R77 ;  /* 0x0010084d01007387 */ /* 0x000fe80000100800 */
[----:B------:R-:W2:Y:S04]  /*3de50*/  LDL.LU R91, [R1+0x10a4] ;  /* 0x0010a400015b7983 */ /* 0x000ea80000300800 */
[----:B------:R-:W2:Y:S01]  /*3de60*/  LDL.LU R92, [R1+0x1098] ;  /* 0x00109800015c7983 */ /* 0x000ea20000300800 */
[----:B------:R-:W-:-:S03]  /*3de70*/  IADD3 R5, P4, PT, R19, R7, RZ ;  /* 0x0000000713057210 */ /* 0x000fc60007f9e0ff */
[----:B------:R-:W2:Y:S04]  /*3de80*/  LDL.LU R93, [R1+0x1078] ;  /* 0x00107800015d7983 */ /* 0x000ea80000300800 */
[----:B------:R0:W-:Y:S01]  /*3de90*/  STL [R1+0x1004], R16 ;  /* 0x0010041001007387 */ /* 0x0001e20000100800 */
[----:B------:R-:W-:Y:S01]  /*3dea0*/  @P2 IMAD.MOV.U32 R17, RZ, RZ, R16 ;  /* 0x000000ffff112224 */ /* 0x000fe200078e0010 */
[----:B------:R-:W-:Y:S01]  /*3deb0*/  LEA.HI.X.SX32 R78, R19, R6, 0x1, P4 ;  /* 0x00000006134e7211 */ /* 0x000fe200020f0eff */
[----:B0-----:R-:W-:Y:S01]  /*3dec0*/  @P2 IMAD.MOV.U32 R16, RZ, RZ, R77 ;  /* 0x000000ffff102224 */ /* 0x001fe200078e004d */
[----:B------:R-:W-:-:S04]  /*3ded0*/  IADD3 R77, P4, PT, R21, R7, RZ ;  /* 0x00000007154d7210 */ /* 0x000fc80007f9e0ff */
[----:B------:R0:W2:Y:S01]  /*3dee0*/  @P2 LDG.E.U8 R58, desc[UR20][R16.64] ;  /* 0x00000014103a2981 */ /* 0x0000a2000c1e1100 */
[----:B------:R-:W-:Y:S02]  /*3def0*/  LEA.HI.X.SX32 R79, R21, R6, 0x1, P4 ;  /* 0x00000006154f7211 */ /* 0x000fe400020f0eff */
[----:B------:R-:W-:Y:S01]  /*3df00*/  PRMT R19, RZ, 0x7610, R19 ;  /* 0x00007610ff137816 */ /* 0x000fe20000000013 */
[----:B-1----:R-:W-:Y:S02]  /*3df10*/  IMAD R18, R15, UR5, RZ ;  /* 0x000000050f127c24 */ /* 0x002fe4000f8e02ff */
[----:B0-----:R-:W-:Y:S02]  /*3df20*/  @P2 IMAD.MOV.U32 R16, RZ, RZ, R5 ;  /* 0x000000ffff102224 */ /* 0x001fe400078e0005 */
[----:B------:R-:W-:Y:S01]  /*3df30*/  @P2 IMAD.MOV.U32 R17, RZ, RZ, R78 ;  /* 0x000000ffff112224 */ /* 0x000fe200078e004e */
[----:B------:R0:W-:Y:S01]  /*3df40*/  STL [R1+0x1010], R5 ;  /* 0x0010100501007387 */ /* 0x0001e20000100800 */
[----:B------:R-:W-:-:S02]  /*3df50*/  PRMT R21, RZ, 0x7610, R21 ;  /* 0x00007610ff157816 */ /* 0x000fc40000000015 */
[----:B----4-:R-:W-:Y:S01]  /*3df60*/  SEL R15, R20, R90, !P3 ;  /* 0x0000005a140f7207 */ /* 0x010fe20005800000 */
[----:B------:R-:W1:Y:S01]  /*3df70*/  LDCU UR5, c[0x0][0x3b0] ;  /* 0x00007600ff0577ac */ /* 0x000e620008000800 */
[----:B------:R4:W2:Y:S04]  /*3df80*/  @P2 LDG.E.U8 R68, desc[UR20][R16.64] ;  /* 0x0000001410442981 */ /* 0x0008a8000c1e1100 */
[----:B------:R3:W-:Y:S04]  /*3df90*/  STL [R1+0x100c], R78 ;  /* 0x00100c4e01007387 */ /* 0x0007e80000100800 */
[----:B0-----:R-:W2:Y:S01]  /*3dfa0*/  LDL.LU R5, [R1+0x1090] ;  /* 0x0010900001057983 */ /* 0x001ea20000300800 */
[----:B----4-:R-:W-:-:S02]  /*3dfb0*/  @P2 IMAD.MOV.U32 R16, RZ, RZ, R77 ;  /* 0x000000ffff102224 */ /* 0x010fc400078e004d */
[----:B------:R-:W-:Y:S01]  /*3dfc0*/  @P2 IMAD.MOV.U32 R17, RZ, RZ, R79 ;  /* 0x000000ffff112224 */ /* 0x000fe200078e004f */
[C---:B---3--:R-:W-:Y:S01]  /*3dfd0*/  IADD3 R78, P4, PT, R18.reuse, R7, RZ ;  /* 0x00000007124e7210 */ /* 0x048fe20007f9e0ff */
[----:B------:R-:W-:Y:S04]  /*3dfe0*/  STL [R1+0x1018], R77 ;  /* 0x0010184d01007387 */ /* 0x000fe80000100800 */
[----:B------:R0:W3:Y:S04]  /*3dff0*/  @P2 LDG.E.U8 R19, desc[UR20][R16.64] ;  /* 0x0000001410132981 */ /* 0x0000e8000c1e1100 */
[----:B------:R4:W-:Y:S02]  /*3e000*/  STL [R1+0x1014], R79 ;  /* 0x0010144f01007387 */ /* 0x0009e40000100800 */
[----:B----4-:R-:W-:Y:S01]  /*3e010*/  LEA.HI.X.SX32 R79, R18, R6, 0x1, P4 ;  /* 0x00000006124f7211 */ /* 0x010fe200020f0eff */
[----:B0-----:R-:W-:-:S04]  /*3e020*/  @P2 IMAD.MOV.U32 R16, RZ, RZ, R78 ;  /* 0x000000ffff102224 */ /* 0x001fc800078e004e */
[----:B------:R-:W-:-:S05]  /*3e030*/  @P2 IMAD.MOV.U32 R17, RZ, RZ, R79 ;  /* 0x000000ffff112224 */ /* 0x000fca00078e004f */
[----:B------:R0:W4:Y:S04]  /*3e040*/  @P2 LDG.E.U8 R21, desc[UR20][R16.64] ;  /* 0x0000001410152981 */ /* 0x000128000c1e1100 */
[----:B------:R-:W-:Y:S04]  /*3e050*/  STL [R1+0x1020], R78 ;  /* 0x0010204e01007387 */ /* 0x000fe80000100800 */
[----:B---3--:R3:W-:Y:S02]  /*3e060*/  STL [R1+0x28], R19 ;  /* 0x0000281301007387 */ /* 0x0087e40000100800 */
[----:B---3--:R-:W-:-:S02]  /*3e070*/  IMAD R19, R15, UR7, RZ ;  /* 0x000000070f137c24 */ /* 0x008fc4000f8e02ff */
[----:B------:R-:W-:Y:S01]  /*3e080*/  STL [R1+0x101c], R79 ;  /* 0x00101c4f01007387 */ /* 0x000fe20000100800 */
[C---:B--2---:R-:W-:Y:S02]  /*3e090*/  SEL R18, R20.reuse, R91, !P3 ;  /* 0x0000005b14127207 */ /* 0x044fe40005800000 */
[----:B------:R-:W-:Y:S01]  /*3e0a0*/  SEL R15, R20, R92, !P3 ;  /* 0x0000005c140f7207 */ /* 0x000fe20005800000 */
[----:B------:R-:W2:Y:S01]  /*3e0b0*/  LDCU UR7, c[0x0][0x3b0] ;  /* 0x00007600ff0777ac */ /* 0x000ea20008000800 */
[----:B------:R-:W-:-:S04]  /*3e0c0*/  IADD3 R77, P4, PT, R19, R7, RZ ;  /* 0x00000007134d7210 */ /* 0x000fc80007f9e0ff */
[----:B0-----:R-:W-:Y:S01]  /*3e0d0*/  LEA.HI.X.SX32 R16, R19, R6, 0x1, P4 ;  /* 0x0000000613107211 */ /* 0x001fe200020f0eff */
[----:B------:R-:W-:Y:S04]  /*3e0e0*/  STL [R1+0x1028], R77 ;  /* 0x0010284d01007387 */ /* 0x000fe80000100800 */
[----:B----4-:R-:W-:Y:S01]  /*3e0f0*/  STL [R1+0x74], R21 ;  /* 0x0000741501007387 */ /* 0x010fe20000100800 */
[----:B------:R-:W-:-:S03]  /*3e100*/  @P2 IMAD.MOV.U32 R17, RZ, RZ, R16 ;  /* 0x000000ffff112224 */ /* 0x000fc600078e0010 */
[----:B------:R0:W-:Y:S01]  /*3e110*/  STL [R1+0x1024], R16 ;  /* 0x0010241001007387 */ /* 0x0001e20000100800 */
[----:B-1----:R-:W-:Y:S02]  /*3e120*/  IMAD R19, R15, UR5, RZ ;  /* 0x000000050f137c24 */ /* 0x002fe4000f8e02ff */
[----:B0-----:R-:W-:Y:S02]  /*3e130*/  @P2 IMAD.MOV.U32 R16, RZ, RZ, R77 ;  /* 0x000000ffff102224 */ /* 0x001fe400078e004d */
[----:B------:R-:W-:Y:S01]  /*3e140*/  IMAD R21, R18, UR4, RZ ;  /* 0x0000000412157c24 */ /* 0x000fe2000f8e02ff */
[C---:B------:R-:W-:Y:S01]  /*3e150*/  SEL R15, R20.reuse, R5, !P3 ;  /* 0x00000005140f7207 */ /* 0x040fe20005800000 */
[----:B------:R-:W3:Y:S04]  /*3e160*/  LDL.LU R89, [R1+0x10ac] ;  /* 0x0010ac0001597983 */ /* 0x000ee80000300800 */
[----:B------:R0:W4:Y:S01]  /*3e170*/  @P2 LDG.E.U8 R75, desc[UR20][R16.64] ;  /* 0x00000014104b2981 */ /* 0x000122000c1e1100 */
[----:B------:R-:W-:-:S02]  /*3e180*/  SEL R18, R20, R93, !P3 ;  /* 0x0000005d14127207 */ /* 0x000fc40005800000 */
[C---:B------:R-:W-:Y:S02]  /*3e190*/  IADD3 R78, P4, PT, R21.reuse, R7, RZ ;  /* 0x00000007154e7210 */ /* 0x040fe40007f9e0ff */
[----:B------:R-:W-:Y:S02]  /*3e1a0*/  PRMT R57, RZ, 0x7610, R57 ;  /* 0x00007610ff397816 */ /* 0x000fe40000000039 */
[----:B------:R-:W-:Y:S02]  /*3e1b0*/  PRMT R56, RZ, 0x7610, R56 ;  /* 0x00007610ff387816 */ /* 0x000fe40000000038 */
[----:B------:R-:W-:Y:S01]  /*3e1c0*/  PRMT R67, RZ, 0x7610, R67 ;  /* 0x00007610ff437816 */ /* 0x000fe20000000043 */
[----:B------:R-:W1:Y:S01]  /*3e1d0*/  LDCU UR4, c[0x0][0x3b0] ;  /* 0x00007600ff0477ac */ /* 0x000e620008000800 */
[----:B------:R-:W-:Y:S04]  /*3e1e0*/  STL [R1+0x1030], R78 ;  /* 0x0010304e01007387 */ /* 0x000fe80000100800 */
[----:B------:R-:W3:Y:S04]  /*3e1f0*/  LDL.LU R90, [R1+0x10b8] ;  /* 0x0010b800015a7983 */ /* 0x000ee80000300800 */
[----:B------:R-:W3:Y:S01]  /*3e200*/  LDL.LU R91, [R1+0x10a0] ;  /* 0x0010a000015b7983 */ /* 0x000ee20000300800 */
[----:B0-----:R-:W-:-:S02]  /*3e210*/  LEA.HI.X.SX32 R16, R21, R6, 0x1, P4 ;  /* 0x0000000615107211 */ /* 0x001fc400020f0eff */
[----:B------:R-:W-:Y:S01]  /*3e220*/  IADD3 R5, P4, PT, R19, R7, RZ ;  /* 0x0000000713057210 */ /* 0x000fe20007f9e0ff */
[----:B-----5:R-:W-:Y:S02]  /*3e230*/  IMAD R18, R18, UR16, RZ ;  /* 0x0000001012127c24 */ /* 0x020fe4000f8e02ff */
[----:B--2---:R-:W-:Y:S01]  /*3e240*/  IMAD R15, R15, UR7, RZ ;  /* 0x000000070f0f7c24 */ /* 0x004fe2000f8e02ff */
[----:B------:R-:W0:Y:S01]  /*3e250*/  LDCU UR7, c[0x0][0x3b0] ;  /* 0x00007600ff0777ac */ /* 0x000e220008000800 */
[----:B------:R2:W-:Y:S04]  /*3e260*/  STL [R1+0x102c], R16 ;  /* 0x00102c1001007387 */ /* 0x0005e80000100800 */
[----:B------:R-:W-:Y:S01]  /*3e270*/  STL [R1+0x1038], R5 ;  /* 0x0010380501007387 */ /* 0x000fe20000100800 */
[----:B------:R-:W-:Y:S01]  /*3e280*/  @P2 IMAD.MOV.U32 R17, RZ, RZ, R16 ;  /* 0x000000ffff112224 */ /* 0x000fe200078e0010 */
[----:B------:R-:W-:Y:S01]  /*3e290*/  PRMT R22, RZ, 0x7610, R22 ;  /* 0x00007610ff167816 */ /* 0x000fe20000000016 */
[----:B------:R-:W5:Y:S01]  /*3e2a0*/  LDCU UR5, c[0x0][0x3b0] ;  /* 0x00007600ff0577ac */ /* 0x000f620008000800 */
[----:B------:R-:W-:Y:S01]  /*3e2b0*/  PRMT R2, RZ, 0x7610, R2 ;  /* 0x00007610ff027816 */ /* 0x000fe20000000002 */
[----:B------:R-:W0:Y:S01]  /*3e2c0*/  LDCU UR16, c[0x0][0x3b0] ;  /* 0x00007600ff1077ac */ /* 0x000e220008000800 */
[----:B--2---:R-:W-:-:S05]  /*3e2d0*/  @P2 IMAD.MOV.U32 R16, RZ, RZ, R78 ;  /* 0x000000ffff102224 */ /* 0x004fca00078e004e */
[----:B------:R2:W3:Y:S02]  /*3e2e0*/  @P2 LDG.E.U8 R57, desc[UR20][R16.64] ;  /* 0x0000001410392981 */ /* 0x0004e4000c1e1100 */
[----:B--2---:R-:W-:Y:S02]  /*3e2f0*/  @P2 IMAD.MOV.U32 R16, RZ, RZ, R5 ;  /* 0x000000ffff102224 */ /* 0x004fe400078e0005 */
[----:B----4-:R2:W-:Y:S02]  /*3e300*/  STL [R1+0xbc], R75 ;  /* 0x0000bc4b01007387 */ /* 0x0105e40000100800 */
[----:B--2---:R-:W-:Y:S02]  /*3e310*/  LEA.HI.X.SX32 R75, R19, R6, 0x1, P4 ;  /* 0x00000006134b7211 */ /* 0x004fe400020f0eff */
[----:B------:R-:W-:-:S03]  /*3e320*/  IADD3 R77, P4, PT, R18, R7, RZ ;  /* 0x00000007124d7210 */ /* 0x000fc60007f9e0ff */
[----:B------:R-:W-:Y:S01]  /*3e330*/  @P2 IMAD.MOV.U32 R17, RZ, RZ, R75 ;  /* 0x000000ffff112224 */ /* 0x000fe200078e004b */
[----:B------:R-:W-:Y:S02]  /*3e340*/  LEA.HI.X.SX32 R18, R18, R6, 0x1, P4 ;  /* 0x0000000612127211 */ /* 0x000fe400020f0eff */
[----:B------:R-:W-:Y:S01]  /*3e350*/  IADD3 R21, P4, PT, R15, R7, RZ ;  /* 0x000000070f157210 */ /* 0x000fe20007f9e0ff */
[----:B------:R2:W-:Y:S04]  /*3e360*/  STL [R1+0x1034], R75 ;  /* 0x0010344b01007387 */ /* 0x0005e80000100800 */
[----:B------:R4:W5:Y:S01]  /*3e370*/  @P2 LDG.E.U8 R56, desc[UR20][R16.64] ;  /* 0x0000001410382981 */ /* 0x000962000c1e1100 */
[----:B------:R-:W-:-:S03]  /*3e380*/  PRMT R19, RZ, 0x7610, R19 ;  /* 0x00007610ff137816 */ /* 0x000fc60000000013 */
[----:B------:R-:W5:Y:S01]  /*3e390*/  LDL.LU R92, [R1+0x1094] ;  /* 0x00109400015c7983 */ /* 0x000f620000300800 */
[----:B--2---:R-:W-:Y:S01]  /*3e3a0*/  LEA.HI.X.SX32 R75, R15, R6, 0x1, P4 ;  /* 0x000000060f4b7211 */ /* 0x004fe200020f0eff */
[----:B----4-:R-:W-:Y:S02]  /*3e3b0*/  @P2 IMAD.MOV.U32 R16, RZ, RZ, R77 ;  /* 0x000000ffff102224 */ /* 0x010fe400078e004d */
[----:B------:R-:W-:-:S05]  /*3e3c0*/  @P2 IMAD.MOV.U32 R17, RZ, RZ, R18 ;  /* 0x000000ffff112224 */ /* 0x000fca00078e0012 */
[----:B------:R2:W4:Y:S02]  /*3e3d0*/  @P2 LDG.E.U8 R67, desc[UR20][R16.64] ;  /* 0x0000001410432981 */ /* 0x000524000c1e1100 */
[----:B--2---:R-:W-:Y:S02]  /*3e3e0*/  @P2 IMAD.MOV.U32 R16, RZ, RZ, R21 ;  /* 0x000000ffff102224 */ /* 0x004fe400078e0015 */
[----:B------:R-:W-:-:S05]  /*3e3f0*/  @P2 IMAD.MOV.U32 R17, RZ, RZ, R75 ;  /* 0x000000ffff112224 */ /* 0x000fca00078e004b */
[----:B------:R2:W4:Y:S01]  /*3e400*/  @P2 LDG.E.U8 R19, desc[UR20][R16.64] ;  /* 0x0000001410132981 */ /* 0x000522000c1e1100 */
[----:B------:R-:W-:Y:S02]  /*3e410*/  ISETP.GT.U32.AND P4, PT, R8, R10, PT ;  /* 0x0000000a0800720c */ /* 0x000fe40003f84070 */
[----:B---3--:R-:W-:Y:S01]  /*3e420*/  SEL R15, R20, R89, !P3 ;  /* 0x00000059140f7207 */ /* 0x008fe20005800000 */
[----:B------:R-:W-:Y:S04]  /*3e430*/  STL [R1+0x1040], R77 ;  /* 0x0010404d01007387 */ /* 0x000fe80000100800 */
[----:B------:R-:W3:Y:S04]  /*3e440*/  LDL.LU R93, [R1+0x109c] ;  /* 0x00109c00015d7983 */ /* 0x000ee80000300800 */
[----:B------:R-:W3:Y:S04]  /*3e450*/  LDL.LU R5, [R1+0x1088] ;  /* 0x0010880001057983 */ /* 0x000ee80000300800 */
[----:B------:R1:W-:Y:S04]  /*3e460*/  STL [R1+0x103c], R18 ;  /* 0x00103c1201007387 */ /* 0x0003e80000100800 */
[----:B------:R0:W-:Y:S04]  /*3e470*/  STL [R1+0x1048], R21 ;  /* 0x0010481501007387 */ /* 0x0001e80000100800 */
[----:B------:R0:W-:Y:S01]  /*3e480*/  STL [R1+0x1044], R75 ;  /* 0x0010444b01007387 */ /* 0x0001e20000100800 */
[----:B-1----:R-:W-:-:S02]  /*3e490*/  IMAD R18, R15, UR4, RZ ;  /* 0x000000040f127c24 */ /* 0x002fc4000f8e02ff */
[----:B------:R-:W-:Y:S01]  /*3e4a0*/  @!P4 IMAD.IADD R10, R10, 0x1, -R8 ;  /* 0x000000010a0ac824 */ /* 0x000fe200078e0a08 */
[----:B--2---:R-:W-:Y:S01]  /*3e4b0*/  SEL R16, R20, R91, !P3 ;  /* 0x0000005b14107207 */ /* 0x004fe20005800000 */
[----:B----4-:R-:W-:Y:S01]  /*3e4c0*/  STL [R1+0x24], R19 ;  /* 0x0000241301007387 */ /* 0x010fe20000100800 */
[----:B------:R-:W-:-:S03]  /*3e4d0*/  IADD3 R17, P4, PT, R18, R7, RZ ;  /* 0x0000000712117210 */ /* 0x000fc60007f9e0ff */
[----:B0-----:R-:W-:Y:S01]  /*3e4e0*/  IMAD R21, R16, UR7, RZ ;  /* 0x0000000710157c24 */ /* 0x001fe2000f8e02ff */
[----:B------:R-:W-:Y:S01]  /*3e4f0*/  SEL R15, R20, R90, !P3 ;  /* 0x0000005a140f7207 */ /* 0x000fe20005800000 */
[----:B------:R-:W0:Y:S01]  /*3e500*/  LDCU UR4, c[0x0][0x3b0] ;  /* 0x00007600ff0477ac */ /* 0x000e220008000800 */
[----:B------:R-:W-:Y:S01]  /*3e510*/  LEA.HI.X.SX32 R75, R18, R6, 0x1, P4 ;  /* 0x00000006124b7211 */ /* 0x000fe200020f0eff */
[----:B------:R1:W-:Y:S01]  /*3e520*/  STL [R1+0x1050], R17 ;  /* 0x0010501101007387 */ /* 0x0003e20000100800 */
[----:B------:R-:W-:Y:S01]  /*3e530*/  @P2 IMAD.MOV.U32 R16, RZ, RZ, R17 ;  /* 0x000000ffff102224 */ /* 0x000fe200078e0011 */
[----:B------:R-:W-:Y:S02]  /*3e540*/  PRMT R55, RZ, 0x7610, R55 ;  /* 0x00007610ff377816 */ /* 0x000fe40000000037 */
[----:B------:R-:W-:Y:S02]  /*3e550*/  PRMT R54, RZ, 0x7610, R54 ;  /* 0x00007610ff367816 */ /* 0x000fe40000000036 */
[----:B------:R-:W-:-:S02]  /*3e560*/  PRMT R66, RZ, 0x7610, R66 ;  /* 0x00007610ff427816 */ /* 0x000fc40000000042 */
[----:B------:R-:W-:Y:S01]  /*3e570*/  PRMT R73, RZ, 0x7610, R73 ;  /* 0x00007610ff497816 */ /* 0x000fe20000000049 */
[----:B------:R-:W2:Y:S01]  /*3e580*/  LDCU UR7, c[0x0][0x3b0] ;  /* 0x00007600ff0777ac */ /* 0x000ea20008000800 */
[----:B-1----:R-:W-:-:S05]  /*3e590*/  @P2 IMAD.MOV.U32 R17, RZ, RZ, R75 ;  /* 0x000000ffff112224 */ /* 0x002fca00078e004b */
[----:B------:R1:W4:Y:S01]  /*3e5a0*/  @P2 LDG.E.U8 R22, desc[UR20][R16.64] ;  /* 0x0000001410162981 */ /* 0x000322000c1e1100 */
[----:B-----5:R-:W-:-:S03]  /*3e5b0*/  IMAD R19, R15, UR5, RZ ;  /* 0x000000050f137c24 */ /* 0x020fc6000f8e02ff */
[----:B------:R5:W-:Y:S01]  /*3e5c0*/  STL [R1+0x104c], R75 ;  /* 0x00104c4b01007387 */ /* 0x000be20000100800 */
[C---:B------:R-:W-:Y:S02]  /*3e5d0*/  SEL R18, R20.reuse, R92, !P3 ;  /* 0x0000005c14127207 */ /* 0x040fe40005800000 */
[----:B---3--:R-:W-:Y:S01]  /*3e5e0*/  SEL R15, R20, R93, !P3 ;  /* 0x0000005d140f7207 */ /* 0x008fe20005800000 */
[----:B------:R-:W3:Y:S01]  /*3e5f0*/  LDCU UR5, c[0x0][0x3b0] ;  /* 0x00007600ff0577ac */ /* 0x000ee20008000800 */
[----:B------:R-:W-:-:S04]  /*3e600*/  IADD3 R78, P4, PT, R19, R7, RZ ;  /* 0x00000007134e7210 */ /* 0x000fc80007f9e0ff */
[----:B-1----:R-:W-:Y:S01]  /*3e610*/  LEA.HI.X.SX32 R16, R19, R6, 0x1, P4 ;  /* 0x0000000613107211 */ /* 0x002fe200020f0eff */
[----:B------:R-:W-:Y:S04]  /*3e620*/  STL [R1+0x1058], R78 ;  /* 0x0010584e01007387 */ /* 0x000fe80000100800 */
[----:B------:R-:W-:Y:S01]  /*3e630*/  @P2 IMAD.MOV.U32 R17, RZ, RZ, R16 ;  /* 0x000000ffff112224 */ /* 0x000fe200078e0010 */
[----:B----4-:R-:W-:Y:S04]  /*3e640*/  STL [R1+0x70], R22 ;  /* 0x0000701601007387 */ /* 0x010fe80000100800 */
[----:B------:R1:W-:Y:S01]  /*3e650*/  STL [R1+0x1054], R16 ;  /* 0x0010541001007387 */ /* 0x0003e20000100800 */
[----:B-----5:R-:W-:-:S03]  /*3e660*/  IADD3 R75, P4, PT, R21, R7, RZ ;  /* 0x00000007154b7210 */ /* 0x020fc60007f9e0ff */
[----:B------:R-:W4:Y:S01]  /*3e670*/  LDL.LU R91, [R1+0x10a8] ;  /* 0x0010a800015b7983 */ /* 0x000f220000300800 */
[----:B-1----:R-:W-:-:S05]  /*3e680*/  @P2 IMAD.MOV.U32 R16, RZ, RZ, R78 ;  /* 0x000000ffff102224 */ /* 0x002fca00078e004e */
[----:B------:R1:W5:Y:S04]  /*3e690*/  @P2 LDG.E.U8 R2, desc[UR20][R16.64] ;  /* 0x0000001410022981 */ /* 0x000368000c1e1100 */
[----:B------:R-:W-:Y:S04]  /*3e6a0*/  STL [R1+0x1060], R75 ;  /* 0x0010604b01007387 */ /* 0x000fe80000100800 */
[----:B------:R-:W2:Y:S01]  /*3e6b0*/  LDL.LU R92, [R1+0x1080] ;  /* 0x00108000015c7983 */ /* 0x000ea20000300800 */
[----:B------:R-:W-:-:S05]  /*3e6c0*/  LEA.HI.X.SX32 R77, R21, R6, 0x1, P4 ;  /* 0x00000006154d7211 */ /* 0x000fca00020f0eff */
[----:B------:R-:W-:Y:S01]  /*3e6d0*/  STL [R1+0x105c], R77 ;  /* 0x00105c4d01007387 */ /* 0x000fe20000100800 */
[----:B------:R-:W-:Y:S01]  /*3e6e0*/  IMAD R22, R18, UR16, RZ ;  /* 0x0000001012167c24 */ /* 0x000fe2000f8e02ff */
[----:B------:R-:W-:Y:S01]  /*3e6f0*/  SEL R18, R20, R5, !P3 ;  /* 0x0000000514127207 */ /* 0x000fe20005800000 */
[----:B0-----:R-:W-:Y:S02]  /*3e700*/  IMAD R15, R15, UR4, RZ ;  /* 0x000000040f0f7c24 */ /* 0x001fe4000f8e02ff */
[----:B-1----:R-:W-:Y:S02]  /*3e710*/  @P2 IMAD.MOV.U32 R16, RZ, RZ, R75 ;  /* 0x000000ffff102224 */ /* 0x002fe400078e004b */
[----:B------:R-:W-:Y:S01]  /*3e720*/  @P2 IMAD.MOV.U32 R17, RZ, RZ, R77 ;  /* 0x000000ffff112224 */ /* 0x000fe200078e004d */
[----:B------:R-:W-:Y:S01]  /*3e730*/  IADD3 R5, P4, PT, R22, R7, RZ ;  /* 0x0000000716057210 */ /* 0x000fe20007f9e0ff */
[----:B------:R-:W-:Y:S01]  /*3e740*/  IMAD R18, R18, UR17, RZ ;  /* 0x0000001112127c24 */ /* 0x000fe2000f8e02ff */
[----:B------:R-:W0:Y:S01]  /*3e750*/  LDCU UR4, c[0x0][0x3b0] ;  /* 0x00007600ff0477ac */ /* 0x000e220008000800 */
[----:B------:R-:W-:-:S02]  /*3e760*/  PRMT R19, RZ, 0x7610, R19 ;  /* 0x00007610ff137816 */ /* 0x000fc40000000013 */
[-C--:B------:R-:W-:Y:S02]  /*3e770*/  LEA.HI.X.SX32 R79, R22, R6.reuse, 0x1, P4 ;  /* 0x00000006164f7211 */ /* 0x080fe400020f0eff */
[CC--:B------:R-:W-:Y:S01]  /*3e780*/  IADD3 R78, P4, PT, R15.reuse, R7.reuse, RZ ;  /* 0x000000070f4e7210 */ /* 0x0c0fe20007f9e0ff */
[----:B------:R1:W2:Y:S01]  /*3e790*/  @P2 LDG.E.U8 R55, desc[UR20][R16.64] ;  /* 0x0000001410372981 */ /* 0x0002a2000c1e1100 */
[----:B------:R-:W0:Y:S02]  /*3e7a0*/  LDCU UR16, c[0x0][0x3b0] ;  /* 0x00007600ff1077ac */ /* 0x000e240008000800 */
[----:B------:R-:W-:Y:S01]  /*3e7b0*/  LEA.HI.X.SX32 R15, R15, R6, 0x1, P4 ;  /* 0x000000060f0f7211 */ /* 0x000fe200020f0eff */
[----:B-----5:R5:W-:Y:S04]  /*3e7c0*/  STL [R1+0xb8], R2 ;  /* 0x0000b80201007387 */ /* 0x020be80000100800 */
[----:B-----5:R-:W5:Y:S01]  /*3e7d0*/  LDL.LU R2, [R1+0x107c] ;  /* 0x00107c0001027983 */ /* 0x020f620000300800 */
[----:B------:R-:W-:Y:S01]  /*3e7e0*/  IADD3 R75, P4, PT, R18, R7, RZ ;  /* 0x00000007124b7210 */ /* 0x000fe20007f9e0ff */
[----:B-1----:R-:W-:-:S02]  /*3e7f0*/  @P2 IMAD.MOV.U32 R16, RZ, RZ, R5 ;  /* 0x000000ffff102224 */ /* 0x002fc400078e0005 */
[----:B------:R-:W-:Y:S01]  /*3e800*/  @P2 IMAD.MOV.U32 R17, RZ, RZ, R79 ;  /* 0x000000ffff112224 */ /* 0x000fe200078e004f */
[----:B------:R-:W-:Y:S02]  /*3e810*/  LEA.HI.X.SX32 R77, R18, R6, 0x1, P4 ;  /* 0x00000006124d7211 */ /* 0x000fe400020f0eff */
[----:B------:R-:W-:Y:S02]  /*3e820*/  ISETP.GT.U32.AND P4, PT, R8, R10, PT ;  /* 0x0000000a0800720c */ /* 0x000fe40003f84070 */
[----:B------:R1:W5:Y:S04]  /*3e830*/  @P2 LDG.E.U8 R54, desc[UR20][R16.64] ;  /* 0x0000001410362981 */ /* 0x000368000c1e1100 */
[----:B------:R0:W-:Y:S01]  /*3e840*/  STL [R1+0x1068], R5 ;  /* 0x0010680501007387 */ /* 0x0001e20000100800 */
[----:B----4-:R-:W-:-:S03]  /*3e850*/  SEL R18, R20, R91, !P3 ;  /* 0x0000005b14127207 */ /* 0x010fc60005800000 */
[----:B------:R-:W-:Y:S04]  /*3e860*/  STL [R1+0x1064], R79 ;  /* 0x0010644f01007387 */ /* 0x000fe80000100800 */
[----:B------:R-:W4:Y:S04]  /*3e870*/  LDL.LU R93, [R1+0x1084] ;  /* 0x00108400015d7983 */ /* 0x000f280000300800 */
[----:B------:R-:W-:Y:S01]  /*3e880*/  STL [R1+0x1070], R78 ;  /* 0x0010704e01007387 */ /* 0x000fe20000100800 */
[----:B-1----:R-:W-:Y:S02]  /*3e890*/  @P2 IMAD.MOV.U32 R16, RZ, RZ, R78 ;  /* 0x000000ffff102224 */ /* 0x002fe400078e004e */
[----:B------:R-:W-:Y:S01]  /*3e8a0*/  @P2 IMAD.MOV.U32 R17, RZ, RZ, R15 ;  /* 0x000000ffff112224 */ /* 0x000fe200078e000f */
[----:B------:R2:W-:Y:S01]  /*3e8b0*/  STL [R1+0x106c], R15 ;  /* 0x00106c0f01007387 */ /* 0x0005e20000100800 */
[----:B0-----:R-:W-:-:S03]  /*3e8c0*/  IMAD R18, R18, UR4, RZ ;  /* 0x0000000412127c24 */ /* 0x001fc6000f8e02ff */
[----:B------:R0:W4:Y:S04]  /*3e8d0*/  @P2 LDG.E.U8 R66, desc[UR20][R16.64] ;  /* 0x0000001410422981 */ /* 0x000128000c1e1100 */
[----:B------:R-:W-:Y:S04]  /*3e8e0*/  STL [R1+0x1078], R75 ;  /* 0x0010784b01007387 */ /* 0x000fe80000100800 */
[----:B------:R-:W4:Y:S01]  /*3e8f0*/  LDL.LU R5, [R1+0x108c] ;  /* 0x00108c0001057983 */ /* 0x000f220000300800 */
[----:B--2---:R-:W-:Y:S01]  /*3e900*/  SEL R15, R20, R92, !P3 ;  /* 0x0000005c140f7207 */ /* 0x004fe20005800000 */
[----:B------:R-:W-:Y:S01]  /*3e910*/  @!P4 IMAD.IADD R10, R10, 0x1, -R8 ;  /* 0x000000010a0ac824 */ /* 0x000fe200078e0a08 */
[----:B------:R-:W1:Y:S01]  /*3e920*/  LDCU UR4, c[0x0][0x3b0] ;  /* 0x00007600ff0477ac */ /* 0x000e620008000800 */
[----:B0-----:R-:W-:-:S02]  /*3e930*/  @P2 IMAD.MOV.U32 R16, RZ, RZ, R75 ;  /* 0x000000ffff102224 */ /* 0x001fc400078e004b */
[----:B------:R-:W-:Y:S01]  /*3e940*/  @P2 IMAD.MOV.U32 R17, RZ, RZ, R77 ;  /* 0x000000ffff112224 */ /* 0x000fe200078e004d */
[----:B------:R0:W-:Y:S04]  /*3e950*/  STL [R1+0x1074], R77 ;  /* 0x0010744d01007387 */ /* 0x0001e80000100800 */
[----:B------:R3:W2:Y:S01]  /*3e960*/  @P2 LDG.E.U8 R19, desc[UR20][R16.64] ;  /* 0x0000001410132981 */ /* 0x0006a2000c1e1100 */
[----:B0-----:R-:W-:Y:S01]  /*3e970*/  IADD3 R77, P4, PT, R18, R7, RZ ;  /* 0x00000007124d7210 */ /* 0x001fe20007f9e0ff */
[----:B---3--:R-:W-:-:S03]  /*3e980*/  IMAD R16, R15, UR5, RZ ;  /* 0x000000050f107c24 */ /* 0x008fc6000f8e02ff */
[----:B------:R-:W-:Y:S01]  /*3e990*/  LEA.HI.X.SX32 R17, R18, R6, 0x1, P4 ;  /* 0x0000000612117211 */ /* 0x000fe200020f0eff */
[----:B------:R-:W-:Y:S01]  /*3e9a0*/  STL [R1+0x1080], R77 ;  /* 0x0010804d01007387 */ /* 0x000fe20000100800 */
[----:B------:R-:W0:Y:S01]  /*3e9b0*/  LDCU UR5, c[0x0][0x3b0] ;  /* 0x00007600ff0577ac */ /* 0x000e220008000800 */
[----:B-----5:R-:W-:Y:S02]  /*3e9c0*/  SEL R15, R20, R2, !P3 ;  /* 0x00000002140f7207 */ /* 0x020fe40005800000 */
[----:B------:R-:W-:-:S04]  /*3e9d0*/  IADD3 R2, P4, PT, R16, R7, RZ ;  /* 0x0000000710027210 */ /* 0x000fc80007f9e0ff */
[----:B------:R-:W-:Y:S01]  /*3e9e0*/  LEA.HI.X.SX32 R75, R16, R6, 0x1, P4 ;  /* 0x00000006104b7211 */ /* 0x000fe200020f0eff */
[----:B------:R-:W-:-:S05]  /*3e9f0*/  @P2 IMAD.MOV.U32 R16, RZ, RZ, R77 ;  /* 0x000000ffff102224 */ /* 0x000fca00078e004d */
[----:B------:R3:W5:Y:S04]  /*3ea00*/  @P2 LDG.E.U8 R73, desc[UR20][R16.64] ;  /* 0x0000001410492981 */ /* 0x000768000c1e1100 */
[----:B------:R0:W-:Y:S01]  /*3ea10*/  STL [R1+0x107c], R17 ;  /* 0x00107c1101007387 */ /* 0x0001e20000100800 */
[----:B------:R-:W-:Y:S02]  /*3ea20*/  PRMT R3, RZ, 0x7610, R3 ;  /* 0x00007610ff037816 */ /* 0x000fe40000000003 */
[----:B----4-:R-:W-:Y:S01]  /*3ea30*/  SEL R18, R20, R93, !P3 ;  /* 0x0000005d14127207 */ /* 0x010fe20005800000 */
[----:B---3--:R-:W-:Y:S02]  /*3ea40*/  @P2 IMAD.MOV.U32 R16, RZ, RZ, R2 ;  /* 0x000000ffff102224 */ /* 0x008fe400078e0002 */
[----:B0-----:R-:W-:-:S02]  /*3ea50*/  @P2 IMAD.MOV.U32 R17, RZ, RZ, R75 ;  /* 0x000000ffff112224 */ /* 0x001fc400078e004b */
[----:B------:R-:W-:Y:S01]  /*3ea60*/  IMAD R18, R18, UR16, RZ ;  /* 0x0000001012127c24 */ /* 0x000fe2000f8e02ff */
[C---:B------:R-:W-:Y:S02]  /*3ea70*/  SEL R76, R20.reuse, R76, !P3 ;  /* 0x0000004c144c7207 */ /* 0x040fe40005800000 */
[----:B------:R-:W-:Y:S02]  /*3ea80*/  PRMT R53, RZ, 0x7610, R53 ;  /* 0x00007610ff357816 */ /* 0x000fe40000000035 */
[----:B------:R-:W-:Y:S01]  /*3ea90*/  PRMT R52, RZ, 0x7610, R52 ;  /* 0x00007610ff347816 */ /* 0x000fe20000000034 */
[----:B------:R0:W3:Y:S01]  /*3eaa0*/  @P2 LDG.E.U8 R3, desc[UR20][R16.64] ;  /* 0x0000001410032981 */ /* 0x0000e2000c1e1100 */
[----:B------:R-:W-:-:S03]  /*3eab0*/  SEL R74, R20, R74, !P3 ;  /* 0x0000004a144a7207 */ /* 0x000fc60005800000 */
[----:B--2---:R2:W-:Y:S04]  /*3eac0*/  STL [R1+0x20], R19 ;  /* 0x0000201301007387 */ /* 0x0045e80000100800 */
[----:B------:R-:W-:Y:S04]  /*3ead0*/  STL [R1+0x1088], R2 ;  /* 0x0010880201007387 */ /* 0x000fe80000100800 */
[----:B------:R-:W-:Y:S01]  /*3eae0*/  STL [R1+0x1084], R75 ;  /* 0x0010844b01007387 */ /* 0x000fe20000100800 */
[----:B------:R-:W-:Y:S02]  /*3eaf0*/  PRMT R51, RZ, 0x7610, R51 ;  /* 0x00007610ff337816 */ /* 0x000fe40000000033 */
[C---:B------:R-:W-:Y:S01]  /*3eb00*/  SEL R14, R20.reuse, R14, !P3 ;  /* 0x0000000e140e7207 */ /* 0x040fe20005800000 */
[----:B------:R-:W4:Y:S01]  /*3eb10*/  LDCU UR16, c[0x0][0x3b0] ;  /* 0x00007600ff1077ac */ /* 0x000f220008000800 */
[----:B--2---:R-:W-:Y:S01]  /*3eb20*/  IMAD R19, R15, UR7, RZ ;  /* 0x000000070f137c24 */ /* 0x004fe2000f8e02ff */
[----:B------:R-:W-:Y:S01]  /*3eb30*/  SEL R15, R20, R5, !P3 ;  /* 0x00000005140f7207 */ /* 0x000fe20005800000 */
[----:B------:R-:W-:Y:S01]  /*3eb40*/  IMAD R76, R76, UR5, RZ ;  /* 0x000000054c4c7c24 */ /* 0x000fe2000f8e02ff */
[----:B------:R-:W2:Y:S01]  /*3eb50*/  LDCU UR5, c[0x0][0x3b0] ;  /* 0x00007600ff0577ac */ /* 0x000ea20008000800 */
[----:B------:R-:W0:Y:S02]  /*3eb60*/  LDCU UR7, c[0x0][0x3b0] ;  /* 0x00007600ff0777ac */ /* 0x000e240008000800 */
[----:B-1----:R-:W-:Y:S01]  /*3eb70*/  IMAD R15, R15, UR4, RZ ;  /* 0x000000040f0f7c24 */ /* 0x002fe2000f8e02ff */
[----:B------:R-:W1:Y:S01]  /*3eb80*/  LDCU UR4, c[0x0][0x3b0] ;  /* 0x00007600ff0477ac */ /* 0x000e620008000800 */
[----:B------:R-:W-:-:S02]  /*3eb90*/  @!P6 IMAD.MOV R11, RZ, RZ, -R11 ;  /* 0x000000ffff0be224 */ /* 0x000fc400078e0a0b */
[----:B------:R-:W-:-:S03]  /*3eba0*/  @!P0 IMAD.MOV R10, RZ, RZ, -R10 ;  /* 0x000000ffff0a8224 */ /* 0x000fc600078e0a0a */
[----:B------:R-:W-:Y:S01]  /*3ebb0*/  SEL R11, R20, R11, !P3 ;  /* 0x0000000b140b7207 */ /* 0x000fe20005800000 */
[----:B--2---:R-:W-:Y:S01]  /*3ebc0*/  IMAD R14, R14, UR5, RZ ;  /* 0x000000050e0e7c24 */ /* 0x004fe2000f8e02ff */
[----:B------:R-:W-:Y:S02]  /*3ebd0*/  PRMT R64, RZ, 0x7610, R64 ;  /* 0x00007610ff407816 */ /* 0x000fe40000000040 */
[----:B------:R-:W-:Y:S02]  /*3ebe0*/  PRMT R50, RZ, 0x7610, R50 ;  /* 0x00007610ff327816 */ /* 0x000fe40000000032 */
[----:B------:R-:W-:Y:S01]  /*3ebf0*/  PRMT R49, RZ, 0x7610, R49 ;  /* 0x00007610ff317816 */ /* 0x000fe20000000031 */
[----:B-1----:R-:W-:Y:S01]  /*3ec00*/  IMAD R74, R74, UR4, RZ ;  /* 0x000000044a4a7c24 */ /* 0x002fe2000f8e02ff */
[----:B------:R-:W1:Y:S01]  /*3ec10*/  LDCU UR4, c[0x0][0x3b0] ;  /* 0x00007600ff0477ac */ /* 0x000e620008000800 */
        /* <DEDUP_REMOVED lines=28> */
[----:B------:R-:W-:Y:S01]  /*3ede0*/  PRMT R65, RZ, 0x7610, R65 ;  /* 0x00007610ff417816 */ /* 0x000fe20000000041 */
[----:B------:R-:W2:Y:S01]  /*3edf0*/  LDCU UR5, c[0x0][0x3b0] ;  /* 0x00007600ff0577ac */ /* 0x000ea20008000800 */
[----:B-----5:R5:W-:Y:S02]  /*3ee00*/  STL [R1+0x6c], R73 ;  /* 0x00006c4901007387 */ /* 0x020be40000100800 */
[----:B-----5:R-:W-:-:S04]  /*3ee10*/  IADD3 R73, P4, PT, R19, R7, RZ ;  /* 0x0000000713497210 */ /* 0x020fc80007f9e0ff */
[-C--:B0-----:R-:W-:Y:S02]  /*3ee20*/  LEA.HI.X.SX32 R16, R19, R6.reuse, 0x1, P4 ;  /* 0x0000000613107211 */ /* 0x081fe400020f0eff */
[CC--:B------:R-:W-:Y:S01]  /*3ee30*/  IADD3 R2, P4, PT, R18.reuse, R7.reuse, RZ ;  /* 0x0000000712027210 */ /* 0x0c0fe20007f9e0ff */
[----:B------:R-:W-:Y:S04]  /*3ee40*/  STL [R1+0x1090], R73 ;  /* 0x0010904901007387 */ /* 0x000fe80000100800 */
[----:B------:R0:W-:Y:S01]  /*3ee50*/  STL [R1+0x108c], R16 ;  /* 0x00108c1001007387 */ /* 0x0001e20000100800 */
[----:B------:R-:W-:Y:S01]  /*3ee60*/  @P2 IMAD.MOV.U32 R17, RZ, RZ, R16 ;  /* 0x000000ffff112224 */ /* 0x000fe200078e0010 */
[----:B------:R-:W-:Y:S02]  /*3ee70*/  LEA.HI.X.SX32 R5, R18, R6, 0x1, P4 ;  /* 0x0000000612057211 */ /* 0x000fe400020f0eff */
[----:B------:R5:W-:Y:S01]  /*3ee80*/  STL [R1+0x1098], R2 ;  /* 0x0010980201007387 */ /* 0x000be20000100800 */
[----:B0-----:R-:W-:Y:S01]  /*3ee90*/  @P2 IMAD.MOV.U32 R16, RZ, RZ, R73 ;  /* 0x000000ffff102224 */ /* 0x001fe200078e0049 */
[----:B------:R-:W-:-:S04]  /*3eea0*/  IADD3 R73, P4, PT, R15, R7, RZ ;  /* 0x000000070f497210 */ /* 0x000fc80007f9e0ff */
[----:B------:R0:W2:Y:S01]  /*3eeb0*/  @P2 LDG.E.U8 R53, desc[UR20][R16.64] ;  /* 0x0000001410352981 */ /* 0x0000a2000c1e1100 */
[----:B------:R-:W-:-:S03]  /*3eec0*/  LEA.HI.X.SX32 R15, R15, R6, 0x1, P4 ;  /* 0x000000060f0f7211 */ /* 0x000fc600020f0eff */
[----:B------:R1:W-:Y:S01]  /*3eed0*/  STL [R1+0x1094], R5 ;  /* 0x0010940501007387 */ /* 0x0003e20000100800 */
[----:B0-----:R-:W-:Y:S01]  /*3eee0*/  @P2 IMAD.MOV.U32 R16, RZ, RZ, R2 ;  /* 0x000000ffff102224 */ /* 0x001fe200078e0002 */
[----:B-----5:R-:W-:Y:S01]  /*3eef0*/  IADD3 R2, P4, PT, R76, R7, RZ ;  /* 0x000000074c027210 */ /* 0x020fe20007f9e0ff */
[----:B------:R-:W-:-:S03]  /*3ef00*/  @P2 IMAD.MOV.U32 R17, RZ, RZ, R5 ;  /* 0x000000ffff112224 */ /* 0x000fc600078e0005 */
[----:B-1----:R-:W-:Y:S02]  /*3ef10*/  LEA.HI.X.SX32 R5, R76, R6, 0x1, P4 ;  /* 0x000000064c057211 */ /* 0x002fe400020f0eff */
[----:B------:R-:W-:Y:S01]  /*3ef20*/  ISETP.GT.U32.AND P4, PT, R8, R12, PT ;  /* 0x0000000c0800720c */ /* 0x000fe20003f84070 */
[----:B------:R0:W5:Y:S04]  /*3ef30*/  @P2 LDG.E.U8 R52, desc[UR20][R16.64] ;  /* 0x0000001410342981 */ /* 0x000168000c1e1100 */
[----:B------:R-:W-:Y:S04]  /*3ef40*/  STL [R1+0x10a0], R73 ;  /* 0x0010a04901007387 */ /* 0x000fe80000100800 */
[----:B------:R-:W-:Y:S04]  /*3ef50*/  STL [R1+0x109c], R15 ;  /* 0x00109c0f01007387 */ /* 0x000fe80000100800 */
[----:B------:R-:W-:Y:S04]  /*3ef60*/  STL [R1+0x10a8], R2 ;  /* 0x0010a80201007387 */ /* 0x000fe80000100800 */
[----:B------:R1:W-:Y:S01]  /*3ef70*/  STL [R1+0x10a4], R5 ;  /* 0x0010a40501007387 */ /* 0x0003e20000100800 */
[----:B0-----:R-:W-:-:S02]  /*3ef80*/  @P2 IMAD.MOV.U32 R16, RZ, RZ, R73 ;  /* 0x000000ffff102224 */ /* 0x001fc400078e0049 */
[----:B------:R-:W-:Y:S02]  /*3ef90*/  @P2 IMAD.MOV.U32 R17, RZ, RZ, R15 ;  /* 0x000000ffff112224 */ /* 0x000fe400078e000f */
[----:B------:R-:W-:-:S03]  /*3efa0*/  @!P4 IMAD.IADD R12, R12, 0x1, -R8 ;  /* 0x000000010c0cc824 */ /* 0x000fc600078e0a08 */
[----:B------:R0:W2:Y:S02]  /*3efb0*/  @P2 LDG.E.U8 R51, desc[UR20][R16.64] ;  /* 0x0000001410332981 */ /* 0x0000a4000c1e1100 */
[----:B------:R-:W-:Y:S01]  /*3efc0*/  ISETP.GT.U32.AND P0, PT, R8, R12, PT ;  /* 0x0000000c0800720c */ /* 0x000fe20003f04070 */
[----:B0-----:R-:W-:Y:S01]  /*3efd0*/  @P2 IMAD.MOV.U32 R17, RZ, RZ, R5 ;  /* 0x000000ffff112224 */ /* 0x001fe200078e0005 */
[-C--:B-1----:R-:W-:Y:S01]  /*3efe0*/  IADD3 R5, P4, PT, R74, R7.reuse, RZ ;  /* 0x000000074a057210 */ /* 0x082fe20007f9e0ff */
[----:B------:R-:W-:Y:S01]  /*3eff0*/  @P2 IMAD.MOV.U32 R16, RZ, RZ, R2 ;  /* 0x000000ffff102224 */ /* 0x000fe200078e0002 */
[----:B------:R-:W-:Y:S02]  /*3f000*/  IADD3 R2, P6, PT, R14, R7, RZ ;  /* 0x000000070e027210 */ /* 0x000fe40007fde0ff */
[-C--:B------:R-:W-:Y:S01]  /*3f010*/  LEA.HI.X.SX32 R75, R74, R6.reuse, 0x1, P4 ;  /* 0x000000064a4b7211 */ /* 0x080fe200020f0eff */
[----:B------:R-:W-:Y:S01]  /*3f020*/  IMAD R15, R11, UR7, RZ ;  /* 0x000000070b0f7c24 */ /* 0x000fe2000f8e02ff */
[----:B------:R-:W-:-:S02]  /*3f030*/  LEA.HI.X.SX32 R73, R14, R6, 0x1, P6 ;  /* 0x000000060e497211 */ /* 0x000fc400030f0eff */
[----:B------:R-:W-:Y:S01]  /*3f040*/  SEL R14, R20, R10, !P3 ;  /* 0x0000000a140e7207 */ /* 0x000fe20005800000 */
[----:B------:R-:W-:Y:S02]  /*3f050*/  @P2 IMAD.MOV.U32 R10, RZ, RZ, R5 ;  /* 0x000000ffff0a2224 */ /* 0x000fe400078e0005 */
[----:B------:R-:W-:Y:S01]  /*3f060*/  @P2 IMAD.MOV.U32 R11, RZ, RZ, R75 ;  /* 0x000000ffff0b2224 */ /* 0x000fe200078e004b */
[----:B------:R0:W-:Y:S01]  /*3f070*/  STL [R1+0x10b0], R5 ;  /* 0x0010b00501007387 */ /* 0x0001e20000100800 */
[----:B------:R-:W-:Y:S02]  /*3f080*/  @!P0 IMAD.IADD R12, R12, 0x1, -R8 ;  /* 0x000000010c0c8824 */ /* 0x000fe400078e0a08 */
[----:B----4-:R-:W-:Y:S01]  /*3f090*/  IMAD R14, R14, UR16, RZ ;  /* 0x000000100e0e7c24 */ /* 0x010fe2000f8e02ff */
[----:B------:R-:W-:Y:S01]  /*3f0a0*/  PRMT R18, RZ, 0x7610, R18 ;  /* 0x00007610ff127816 */ /* 0x000fe20000000012 */
[----:B------:R1:W4:Y:S04]  /*3f0b0*/  @P2 LDG.E.U8 R64, desc[UR20][R10.64] ;  /* 0x000000140a402981 */ /* 0x000328000c1e1100 */
[----:B------:R1:W-:Y:S04]  /*3f0c0*/  STL [R1+0x10b8], R2 ;  /* 0x0010b80201007387 */ /* 0x0003e80000100800 */
[----:B------:R-:W-:Y:S04]  /*3f0d0*/  STL [R1+0x10ac], R75 ;  /* 0x0010ac4b01007387 */ /* 0x000fe80000100800 */
[----:B------:R-:W2:Y:S01]  /*3f0e0*/  @P2 LDG.E.U8 R65, desc[UR20][R16.64] ;  /* 0x0000001410412981 */ /* 0x000ea2000c1e1100 */
[----:B0-----:R-:W-:Y:S01]  /*3f0f0*/  IADD3 R5, P4, PT, R15, R7, RZ ;  /* 0x000000070f057210 */ /* 0x001fe20007f9e0ff */
[----:B-1----:R-:W-:-:S02]  /*3f100*/  @P2 IMAD.MOV.U32 R10, RZ, RZ, R2 ;  /* 0x000000ffff0a2224 */ /* 0x002fc400078e0002 */
[----:B------:R-:W-:Y:S01]  /*3f110*/  @P2 IMAD.MOV.U32 R11, RZ, RZ, R73 ;  /* 0x000000ffff0b2224 */ /* 0x000fe200078e0049 */
[C---:B------:R-:W-:Y:S01]  /*3f120*/  IADD3 R2, P0, PT, R14.reuse, R7, RZ ;  /* 0x000000070e027210 */ /* 0x040fe20007f1e0ff */
[----:B------:R-:W-:Y:S04]  /*3f130*/  STL [R1+0x10b4], R73 ;  /* 0x0010b44901007387 */ /* 0x000fe80000100800 */
[----:B------:R0:W2:Y:S04]  /*3f140*/  @P2 LDG.E.U8 R50, desc[UR20][R10.64] ;  /* 0x000000140a322981 */ /* 0x0000a8000c1e1100 */
[----:B------:R1:W-:Y:S01]  /*3f150*/  STL [R1+0x10c0], R5 ;  /* 0x0010c00501007387 */ /* 0x0003e20000100800 */
[-C--:B------:R-:W-:Y:S01]  /*3f160*/  LEA.HI.X.SX32 R15, R15, R6.reuse, 0x1, P4 ;  /* 0x000000060f0f7211 */ /* 0x080fe200020f0eff */
[----:B0-----:R-:W-:Y:S01]  /*3f170*/  @P2 IMAD.MOV.U32 R10, RZ, RZ, R5 ;  /* 0x000000ffff0a2224 */ /* 0x001fe200078e0005 */
[----:B-1----:R-:W-:-:S02]  /*3f180*/  LEA.HI.X.SX32 R5, R14, R6, 0x1, P0 ;  /* 0x000000060e057211 */ /* 0x002fc400000f0eff */
[----:B------:R-:W-:Y:S01]  /*3f190*/  ISETP.GT.U32.AND P0, PT, R8, R13, PT ;  /* 0x0000000d0800720c */ /* 0x000fe20003f04070 */
[----:B------:R-:W-:Y:S02]  /*3f1a0*/  @P2 IMAD.MOV.U32 R11, RZ, RZ, R15 ;  /* 0x000000ffff0b2224 */ /* 0x000fe400078e000f */
[----:B------:R-:W-:Y:S01]  /*3f1b0*/  @!P5 IMAD.MOV R12, RZ, RZ, -R12 ;  /* 0x000000ffff0cd224 */ /* 0x000fe200078e0a0c */
[----:B------:R0:W-:Y:S04]  /*3f1c0*/  STL [R1+0x10bc], R15 ;  /* 0x0010bc0f01007387 */ /* 0x0001e80000100800 */
[----:B------:R1:W2:Y:S01]  /*3f1d0*/  @P2 LDG.E.U8 R49, desc[UR20][R10.64] ;  /* 0x000000140a312981 */ /* 0x0002a2000c1e1100 */
[----:B------:R-:W-:Y:S01]  /*3f1e0*/  @P2 IMAD.MOV.U32 R14, RZ, RZ, R2 ;  /* 0x000000ffff0e2224 */ /* 0x000fe200078e0002 */
[----:B------:R-:W-:Y:S01]  /*3f1f0*/  SEL R12, R20, R12, !P3 ;  /* 0x0000000c140c7207 */ /* 0x000fe20005800000 */
[----:B-1----:R-:W-:-:S02]  /*3f200*/  VIADD R11, R0, 0x1d6 ;  /* 0x000001d6000b7836 */ /* 0x002fc40000000000 */
[----:B0-----:R-:W-:Y:S02]  /*3f210*/  @P2 IMAD.MOV.U32 R15, RZ, RZ, R5 ;  /* 0x000000ffff0f2224 */ /* 0x001fe400078e0005 */
[----:B------:R-:W-:Y:S01]  /*3f220*/  @!P0 IMAD.IADD R13, R13, 0x1, -R8 ;  /* 0x000000010d0d8824 */ /* 0x000fe200078e0a08 */
[----:B------:R-:W-:Y:S02]  /*3f230*/  IABS R10, R11 ;  /* 0x0000000b000a7213 */ /* 0x000fe40000000000 */
[----:B------:R0:W2:Y:S02]  /*3f240*/  @P2 LDG.E.U8 R48, desc[UR20][R14.64] ;  /* 0x000000140e302981 */ /* 0x0000a4000c1e1100 */
[----:B------:R-:W-:Y:S02]  /*3f250*/  ISETP.GT.U32.AND P5, PT, R8, R13, PT ;  /* 0x0000000d0800720c */ /* 0x000fe40003fa4070 */
[----:B------:R-:W-:Y:S04]  /*3f260*/  STL [R1+0x10c8], R2 ;  /* 0x0010c80201007387 */ /* 0x000fe80000100800 */
[----:B------:R1:W-:Y:S01]  /*3f270*/  STL [R1+0x10c4], R5 ;  /* 0x0010c40501007387 */ /* 0x0003e20000100800 */
[----:B0-----:R-:W-:-:S02]  /*3f280*/  IMAD R14, R12, UR4, RZ ;  /* 0x000000040c0e7c24 */ /* 0x001fc4000f8e02ff */
[----:B------:R-:W-:-:S04]  /*3f290*/  IMAD.HI.U32 R12, R9, R10, RZ ;  /* 0x0000000a090c7227 */ /* 0x000fc800078e00ff */
[----:B-1----:R-:W-:Y:S01]  /*3f2a0*/  VIADD R5, R0, 0x1d5 ;  /* 0x000001d500057836 */ /* 0x002fe20000000000 */
[----:B------:R-:W0:Y:S01]  /*3f2b0*/  LDCU UR4, c[0x0][0x3b0] ;  /* 0x00007600ff0477ac */ /* 0x000e220008000800 */
[----:B------:R-:W-:-:S03]  /*3f2c0*/  IMAD.MOV R12, RZ, RZ, -R12 ;  /* 0x000000ffff0c7224 */ /* 0x000fc600078e0a0c */
[----:B------:R-:W-:Y:S01]  /*3f2d0*/  ISETP.GE.AND P4, PT, R5, RZ, PT ;  /* 0x000000ff0500720c */ /* 0x000fe20003f86270 */
[----:B------:R-:W-:Y:S02]  /*3f2e0*/  IMAD R10, R8, R12, R10 ;  /* 0x0000000c080a7224 */ /* 0x000fe400078e020a */
[----:B------:R-:W-:Y:S01]  /*3f2f0*/  @!P5 IMAD.IADD R13, R13, 0x1, -R8 ;  /* 0x000000010d0dd824 */ /* 0x000fe200078e0a08 */
[----:B------:R-:W-:Y:S02]  /*3f300*/  IADD3 R2, P0, PT, R14, R7, RZ ;  /* 0x000000070e027210 */ /* 0x000fe40007f1e0ff */
[----:B------:R-:W-:Y:S02]  /*3f310*/  ISETP.GT.U32.AND P5, PT, R8, R10, PT ;  /* 0x0000000a0800720c */ /* 0x000fe40003fa4070 */
[----:B------:R-:W-:Y:S01]  /*3f320*/  LEA.HI.X.SX32 R5, R14, R6, 0x1, P0 ;  /* 0x000000060e057211 */ /* 0x000fe200000f0eff */
[----:B------:R-:W-:-:S04]  /*3f330*/  VIADD R12, R0, 0x1d7 ;  /* 0x000001d7000c7836 */ /* 0x000fc80000000000 */
[----:B------:R-:W-:Y:S02]  /*3f340*/  @!P4 IMAD.MOV R13, RZ, RZ, -R13 ;  /* 0x000000ffff0dc224 */ /* 0x000fe400078e0a0d */
[----:B------:R-:W-:Y:S02]  /*3f350*/  @P2 IMAD.MOV.U32 R14, RZ, RZ, R2 ;  /* 0x000000ffff0e2224 */ /* 0x000fe400078e0002 */
[----:B------:R-:W-:Y:S01]  /*3f360*/  @P2 IMAD.MOV.U32 R15, RZ, RZ, R5 ;  /* 0x000000ffff0f2224 */ /* 0x000fe200078e0005 */
[----:B------:R-:W-:Y:S02]  /*3f370*/  ISETP.GE.AND P0, PT, R11, RZ, PT ;  /* 0x000000ff0b00720c */ /* 0x000fe40003f06270 */
[----:B------:R-:W-:Y:S02]  /*3f380*/  IABS R11, R12 ;  /* 0x0000000c000b7213 */ /* 0x000fe40000000000 */
[----:B------:R-:W-:Y:S01]  /*3f390*/  SEL R13, R20, R13, !P3 ;  /* 0x0000000d140d7207 */ /* 0x000fe20005800000 */
[----:B------:R-:W-:Y:S01]  /*3f3a0*/  @!P5 IMAD.IADD R10, R10, 0x1, -R8 ;  /* 0x000000010a0ad824 */ /* 0x000fe200078e0a08 */
[----:B------:R0:W2:Y:S04]  /*3f3b0*/  @P2 LDG.E.U8 R47, desc[UR20][R14.64] ;  /* 0x000000140e2f2981 */ /* 0x0000a8000c1e1100 */
[----:B------:R-:W-:Y:S01]  /*3f3c0*/  ISETP.GT.U32.AND P5, PT, R8, R10, PT ;  /* 0x0000000a0800720c */ /* 0x000fe20003fa4070 */
[----:B0-----:R-:W-:-:S02]  /*3f3d0*/  IMAD R14, R13, UR4, RZ ;  /* 0x000000040d0e7c24 */ /* 0x001fc4000f8e02ff */
[----:B------:R-:W-:Y:S01]  /*3f3e0*/  IMAD.HI.U32 R13, R9, R11, RZ ;  /* 0x0000000b090d7227 */ /* 0x000fe200078e00ff */
[----:B------:R0:W-:Y:S01]  /*3f3f0*/  STL [R1+0x10d0], R2 ;  /* 0x0010d00201007387 */ /* 0x0001e20000100800 */
[----:B------:R-:W1:Y:S02]  /*3f400*/  LDCU UR4, c[0x0][0x3b0] ;  /* 0x00007600ff0477ac */ /* 0x000e640008000800 */
[----:B------:R-:W-:-:S04]  /*3f410*/  IMAD.MOV R13, RZ, RZ, -R13 ;  /* 0x000000ffff0d7224 */ /* 0x000fc800078e0a0d */
[----:B------:R-:W-:Y:S02]  /*3f420*/  IMAD R11, R8, R13, R11 ;  /* 0x0000000d080b7224 */ /* 0x000fe400078e020b */
[----:B------:R-:W-:Y:S01]  /*3f430*/  @!P5 IMAD.IADD R10, R10, 0x1, -R8 ;  /* 0x000000010a0ad824 */ /* 0x000fe200078e0a08 */
[----:B0-----:R-:W-:Y:S02]  /*3f440*/  IADD3 R2, P4, PT, R14, R7, RZ ;  /* 0x000000070e027210 */ /* 0x001fe40007f9e0ff */
[----:B------:R-:W-:Y:S01]  /*3f450*/  ISETP.GT.U32.AND P5, PT, R8, R11, PT ;  /* 0x0000000b0800720c */ /* 0x000fe20003fa4070 */
[----:B------:R0:W-:Y:S01]  /*3f460*/  STL [R1+0x10cc], R5 ;  /* 0x0010cc0501007387 */ /* 0x0001e20000100800 */
[----:B------:R-:W-:Y:S01]  /*3f470*/  @!P0 IMAD.MOV R10, RZ, RZ, -R10 ;  /* 0x000000ffff0a8224 */ /* 0x000fe200078e0a0a */
[----:B0-----:R-:W-:Y:S02]  /*3f480*/  LEA.HI.X.SX32 R5, R14, R6, 0x1, P4 ;  /* 0x000000060e057211 */ /* 0x001fe400020f0eff */
[----:B------:R-:W-:Y:S01]  /*3f490*/  ISETP.GE.AND P4, PT, R12, RZ, PT ;  /* 0x000000ff0c00720c */ /* 0x000fe20003f86270 */
[----:B------:R-:W-:-:S02]  /*3f4a0*/  VIADD R12, R0, 0x1da ;  /* 0x000001da000c7836 */ /* 0x000fc40000000000 */
[----:B------:R-:W-:Y:S02]  /*3f4b0*/  @P2 IMAD.MOV.U32 R14, RZ, RZ, R2 ;  /* 0x000000ffff0e2224 */ /* 0x000fe400078e0002 */
[----:B------:R-:W-:Y:S01]  /*3f4c0*/  @P2 IMAD.MOV.U32 R15, RZ, RZ, R5 ;  /* 0x000000ffff0f2224 */ /* 0x000fe200078e0005 */
[----:B------:R-:W-:Y:S02]  /*3f4d0*/  IABS R13, R12 ;  /* 0x0000000c000d7213 */ /* 0x000fe40000000000 */
[----:B------:R-:W-:Y:S02]  /*3f4e0*/  @!P5 IMAD.IADD R11, R11, 0x1, -R8 ;  /* 0x000000010b0bd824 */ /* 0x000fe400078e0a08 */
[----:B------:R0:W2:Y:S03]  /*3f4f0*/  @P2 LDG.E.U8 R46, desc[UR20][R14.64] ;  /* 0x000000140e2e2981 */ /* 0x0000a6000c1e1100 */
[----:B------:R-:W-:-:S02]  /*3f500*/  ISETP.GT.U32.AND P5, PT, R8, R11, PT ;  /* 0x0000000b0800720c */ /* 0x000fc40003fa4070 */
[----:B0-----:R-:W-:Y:S01]  /*3f510*/  SEL R14, R20, R10, !P3 ;  /* 0x0000000a140e7207 */ /* 0x001fe20005800000 */
[----:B------:R-:W-:-:S04]  /*3f520*/  IMAD.MOV.U32 R10, RZ, RZ, R13 ;  /* 0x000000ffff0a7224 */ /* 0x000fc800078e000d */
[----:B------:R-:W-:-:S04]  /*3f530*/  IMAD.HI.U32 R13, R9, R10, RZ ;  /* 0x0000000a090d7227 */ /* 0x000fc800078e00ff */
[----:B-1----:R-:W-:Y:S01]  /*3f540*/  IMAD R14, R14, UR4, RZ ;  /* 0x000000040e0e7c24 */ /* 0x002fe2000f8e02ff */
[----:B------:R0:W-:Y:S01]  /*3f550*/  STL [R1+0x10d8], R2 ;  /* 0x0010d80201007387 */ /* 0x0001e20000100800 */
[----:B------:R-:W-:Y:S02]  /*3f560*/  IMAD.MOV R13, RZ, RZ, -R13 ;  /* 0x000000ffff0d7224 */ /* 0x000fe400078e0a0d */
[----:B------:R-:W-:Y:S01]  /*3f570*/  @!P5 IMAD.IADD R11, R11, 0x1, -R8 ;  /* 0x000000010b0bd824 */ /* 0x000fe200078e0a08 */
[----:B------:R-:W1:Y:S01]  /*3f580*/  LDCU UR4, c[0x0][0x3b0] ;  /* 0x00007600ff0477ac */ /* 0x000e620008000800 */
[----:B------:R-:W-:Y:S01]  /*3f590*/  IMAD R10, R8, R13, R10 ;  /* 0x0000000d080a7224 */ /* 0x000fe200078e020a */
[----:B------:R3:W-:Y:S01]  /*3f5a0*/  STL [R1+0x10d4], R5 ;  /* 0x0010d40501007387 */ /* 0x0007e20000100800 */
[----:B0-----:R-:W-:-:S03]  /*3f5b0*/  IADD3 R2, P0, PT, R14, R7, RZ ;  /* 0x000000070e027210 */ /* 0x001fc60007f1e0ff */
[----:B------:R-:W-:Y:S02]  /*3f5c0*/  ISETP.GT.U32.AND P5, PT, R8, R10, PT ;  /* 0x0000000a0800720c */ /* 0x000fe40003fa4070 */
[----:B---3--:R-:W-:Y:S02]  /*3f5d0*/  LEA.HI.X.SX32 R5, R14, R6, 0x1, P0 ;  /* 0x000000060e057211 */ /* 0x008fe400000f0eff */
[----:B------:R-:W-:Y:S01]  /*3f5e0*/  ISETP.GE.AND P0, PT, R12, RZ, PT ;  /* 0x000000ff0c00720c */ /* 0x000fe20003f06270 */
[----:B------:R-:W-:Y:S02]  /*3f5f0*/  VIADD R12, R0, 0x1db ;  /* 0x000001db000c7836 */ /* 0x000fe40000000000 */
[----:B------:R-:W-:Y:S02]  /*3f600*/  @P2 IMAD.MOV.U32 R14, RZ, RZ, R2 ;  /* 0x000000ffff0e2224 */ /* 0x000fe400078e0002 */
[----:B------:R-:W-:Y:S02]  /*3f610*/  @!P4 IMAD.MOV R11, RZ, RZ, -R11 ;  /* 0x000000ffff0bc224 */ /* 0x000fe400078e0a0b */
[----:B------:R-:W-:Y:S01]  /*3f620*/  @P2 IMAD.MOV.U32 R15, RZ, RZ, R5 ;  /* 0x000000ffff0f2224 */ /* 0x000fe200078e0005 */
[----:B------:R-:W-:Y:S01]  /*3f630*/  IABS R13, R12 ;  /* 0x0000000c000d7213 */ /* 0x000fe20000000000 */
[----:B------:R-:W-:-:S03]  /*3f640*/  @!P5 IMAD.IADD R10, R10, 0x1, -R8 ;  /* 0x000000010a0ad824 */ /* 0x000fc600078e0a08 */
[----:B------:R0:W3:Y:S02]  /*3f650*/  @P2 LDG.E.U8 R45, desc[UR20][R14.64] ;  /* 0x000000140e2d2981 */ /* 0x0000e4000c1e1100 */
[----:B------:R-:W-:Y:S02]  /*3f660*/  ISETP.GT.U32.AND P5, PT, R8, R10, PT ;  /* 0x0000000a0800720c */ /* 0x000fe40003fa4070 */
        /* <DEDUP_REMOVED lines=9> */
[----:B------:R0:W-:Y:S02]  /*3f700*/  STL [R1+0x10dc], R5 ;  /* 0x0010dc0501007387 */ /* 0x0001e40000100800 */
[----:B0-----:R-:W-:Y:S02]  /*3f710*/  IADD3 R2, P4, PT, R14, R7, RZ ;  /* 0x000000070e027210 */ /* 0x001fe40007f9e0ff */
[----:B------:R-:W-:-:S02]  /*3f720*/  ISETP.GT.U32.AND P5, PT, R8, R11, PT ;  /* 0x0000000b0800720c */ /* 0x000fc40003fa4070 */
[----:B------:R-:W-:Y:S02]  /*3f730*/  LEA.HI.X.SX32 R5, R14, R6, 0x1, P4 ;  /* 0x000000060e057211 */ /* 0x000fe400020f0eff */
[----:B------:R-:W-:Y:S01]  /*3f740*/  ISETP.GE.AND P4, PT, R12, RZ, PT ;  /* 0x000000ff0c00720c */ /* 0x000fe20003f86270 */
[----:B------:R-:W-:Y:S02]  /*3f750*/  VIADD R12, R0, 0x1dc ;  /* 0x000001dc000c7836 */ /* 0x000fe40000000000 */
[----:B------:R-:W-:Y:S02]  /*3f760*/  @P2 IMAD.MOV.U32 R14, RZ, RZ, R2 ;  /* 0x000000ffff0e2224 */ /* 0x000fe400078e0002 */
[----:B------:R-:W-:Y:S02]  /*3f770*/  @!P0 IMAD.MOV R10, RZ, RZ, -R10 ;  /* 0x000000ffff0a8224 */ /* 0x000fe400078e0a0a */
[----:B------:R-:W-:Y:S01]  /*3f780*/  @P2 IMAD.MOV.U32 R15, RZ, RZ, R5 ;  /* 0x000000ffff0f2224 */ /* 0x000fe200078e0005 */
[----:B------:R-:W-:Y:S01]  /*3f790*/  IABS R13, R12 ;  /* 0x0000000c000d7213 */ /* 0x000fe20000000000 */
[----:B------:R-:W-:-:S03]  /*3f7a0*/  @!P5 IMAD.IADD R11, R11, 0x1, -R8 ;  /* 0x000000010b0bd824 */ /* 0x000fc600078e0a08 */
[----:B------:R0:W2:Y:S02]  /*3f7b0*/  @P2 LDG.E.U8 R44, desc[UR20][R14.64] ;  /* 0x000000140e2c2981 */ /* 0x0000a4000c1e1100 */
        /* <DEDUP_REMOVED lines=13> */
[----:B-----5:R-:W-:Y:S02]  /*3f890*/  LEA.HI.X.SX32 R5, R14, R6, 0x1, P0 ;  /* 0x000000060e057211 */ /* 0x020fe400000f0eff */
[----:B------:R-:W-:Y:S01]  /*3f8a0*/  ISETP.GE.AND P0, PT, R12, RZ, PT ;  /* 0x000000ff0c00720c */ /* 0x000fe20003f06270 */
[----:B------:R-:W-:Y:S02]  /*3f8b0*/  VIADD R12, R0, 0x1dd ;  /* 0x000001dd000c7836 */ /* 0x000fe40000000000 */
[----:B------:R-:W-:Y:S02]  /*3f8c0*/  @P2 IMAD.MOV.U32 R14, RZ, RZ, R2 ;  /* 0x000000ffff0e2224 */ /* 0x000fe400078e0002 */
[----:B------:R-:W-:Y:S02]  /*3f8d0*/  @!P4 IMAD.MOV R11, RZ, RZ, -R11 ;  /* 0x000000ffff0bc224 */ /* 0x000fe400078e0a0b */
[----:B------:R-:W-:Y:S01]  /*3f8e0*/  @P2 IMAD.MOV.U32 R15, RZ, RZ, R5 ;  /* 0x000000ffff0f2224 */ /* 0x000fe200078e0005 */
[----:B------:R-:W-:Y:S01]  /*3f8f0*/  IABS R13, R12 ;  /* 0x0000000c000d7213 */ /* 0x000fe20000000000 */
[----:B------:R-:W-:-:S03]  /*3f900*/  @!P5 IMAD.IADD R10, R10, 0x1, -R8 ;  /* 0x000000010a0ad824 */ /* 0x000fc600078e0a08 */
[----:B------:R0:W5:Y:S02]  /*3f910*/  @P2 LDG.E.U8 R43, desc[UR20][R14.64] ;  /* 0x000000140e2b2981 */ /* 0x000164000c1e1100 */
        /* <DEDUP_REMOVED lines=13> */
[----:B----4-:R-:W-:Y:S02]  /*3f9f0*/  LEA.HI.X.SX32 R5, R14, R6, 0x1, P4 ;  /* 0x000000060e057211 */ /* 0x010fe400020f0eff */
[----:B------:R-:W-:Y:S01]  /*3fa00*/  ISETP.GE.AND P4, PT, R12, RZ, PT ;  /* 0x000000ff0c00720c */ /* 0x000fe20003f86270 */
[----:B------:R-:W-:Y:S02]  /*3fa10*/  VIADD R12, R0, 0x1de ;  /* 0x000001de000c7836 */ /* 0x000fe40000000000 */
[----:B------:R-:W-:Y:S02]  /*3fa20*/  @P2 IMAD.MOV.U32 R14, RZ, RZ, R2 ;  /* 0x000000ffff0e2224 */ /* 0x000fe400078e0002 */
[----:B------:R-:W-:Y:S02]  /*3fa30*/  @!P0 IMAD.MOV R10, RZ, RZ, -R10 ;  /* 0x000000ffff0a8224 */ /* 0x000fe400078e0a0a */
[----:B------:R-:W-:Y:S01]  /*3fa40*/  @P2 IMAD.MOV.U32 R15, RZ, RZ, R5 ;  /* 0x000000ffff0f2224 */ /* 0x000fe200078e0005 */
[----:B------:R-:W-:Y:S01]  /*3fa50*/  IABS R13, R12 ;  /* 0x0000000c000d7213 */ /* 0x000fe20000000000 */
[----:B------:R-:W-:-:S03]  /*3fa60*/  @!P5 IMAD.IADD R11, R11, 0x1, -R8 ;  /* 0x000000010b0bd824 */ /* 0x000fc600078e0a08 */
[----:B------:R0:W4:Y:S02]  /*3fa70*/  @P2 LDG.E.U8 R42, desc[UR20][R14.64] ;  /* 0x000000140e2a2981 */ /* 0x000124000c1e1100 */
        /* <DEDUP_REMOVED lines=444> */
[----:B------:R-:W-:Y:S02]  /*41640*/  IMAD.MOV R13, RZ, RZ, -R13 ;  /* 0x000000ffff0d7224 */ /* 0x000fe400078e0a0d */
[----:B-1----:R-:W-:Y:S02]  /*41650*/  IMAD R14, R14, UR4, RZ ;  /* 0x000000040e0e7c24 */ /* 0x002fe4000f8e02ff */
[----:B------:R-:W-:Y:S01]  /*41660*/  @!P5 IMAD.IADD R11, R11, 0x1, -R8 ;  /* 0x000000010b0bd824 */ /* 0x000fe200078e0a08 */
[----:B------:R0:W-:Y:S01]  /*41670*/  STL [R1+0x11a0], R2 ;  /* 0x0011a00201007387 */ /* 0x0001e20000100800 */
[----:B------:R-:W-:-:S03]  /*41680*/  IMAD R10, R8, R13, R10 ;  /* 0x0000000d080a7224 */ /* 0x000fc600078e020a */
[----:B------:R1:W-:Y:S01]  /*41690*/  STL [R1+0x119c], R5 ;  /* 0x00119c0501007387 */ /* 0x0003e20000100800 */
[----:B------:R-:W4:Y:S01]  /*416a0*/  LDCU UR4, c[0x0][0x3b0] ;  /* 0x00007600ff0477ac */ /* 0x000f220008000800 */
[----:B------:R-:W-:Y:S02]  /*416b0*/  ISETP.GT.U32.AND P5, PT, R8, R10, PT ;  /* 0x0000000a0800720c */ /* 0x000fe40003fa4070 */
[----:B0-----:R-:W-:-:S04]  /*416c0*/  IADD3 R2, P0, PT, R14, R7, RZ ;  /* 0x000000070e027210 */ /* 0x001fc80007f1e0ff */
[----:B-1----:R-:W-:Y:S02]  /*416d0*/  LEA.HI.X.SX32 R5, R14, R6, 0x1, P0 ;  /* 0x000000060e057211 */ /* 0x002fe400000f0eff */
[----:B------:R-:W-:Y:S01]  /*416e0*/  ISETP.GE.AND P0, PT, R12, RZ, PT ;  /* 0x000000ff0c00720c */ /* 0x000fe20003f06270 */
[----:B------:R-:W-:Y:S02]  /*416f0*/  VIADD R12, R0, 0x165 ;  /* 0x00000165000c7836 */ /* 0x000fe40000000000 */
[----:B------:R-:W-:Y:S02]  /*41700*/  @P2 IMAD.MOV.U32 R14, RZ, RZ, R2 ;  /* 0x000000ffff0e2224 */ /* 0x000fe400078e0002 */
[----:B------:R-:W-:Y:S02]  /*41710*/  @!P4 IMAD.MOV R11, RZ, RZ, -R11 ;  /* 0x000000ffff0bc224 */ /* 0x000fe400078e0a0b */
[----:B------:R-:W-:Y:S02]  /*41720*/  @P2 IMAD.MOV.U32 R15, RZ, RZ, R5 ;  /* 0x000000ffff0f2224 */ /* 0x000fe400078e0005 */
[----:B------:R-:W-:Y:S01]  /*41730*/  @!P5 IMAD.IADD R10, R10, 0x1, -R8 ;  /* 0x000000010a0ad824 */ /* 0x000fe200078e0a08 */
[----:B------:R-:W-:-:S02]  /*41740*/  IABS R13, R12 ;  /* 0x0000000c000d7213 */ /* 0x000fc40000000000 */
[----:B------:R0:W3:Y:S02]  /*41750*/  @P2 LDG.E.U8 R21, desc[UR20][R14.64] ;  /* 0x000000140e152981 */ /* 0x0000e4000c1e1100 */
[----:B------:R-:W-:Y:S02]  /*41760*/  ISETP.GT.U32.AND P4, PT, R8, R10, PT ;  /* 0x0000000a0800720c */ /* 0x000fe40003f84070 */
[----:B0-----:R-:W-:Y:S01]  /*41770*/  SEL R14, R20, R11, !P3 ;  /* 0x0000000b140e7207 */ /* 0x001fe20005800000 */
[----:B------:R-:W-:-:S04]  /*41780*/  IMAD.MOV.U32 R11, RZ, RZ, R13 ;  /* 0x000000ffff0b7224 */ /* 0x000fc800078e000d */
[----:B------:R-:W-:-:S04]  /*41790*/  IMAD.HI.U32 R13, R9, R11, RZ ;  /* 0x0000000b090d7227 */ /* 0x000fc800078e00ff */
[----:B----4-:R-:W-:Y:S01]  /*417a0*/  IMAD R14, R14, UR4, RZ ;  /* 0x000000040e0e7c24 */ /* 0x010fe2000f8e02ff */
[----:B------:R-:W0:Y:S01]  /*417b0*/  LDCU UR4, c[0x0][0x3b0] ;  /* 0x00007600ff0477ac */ /* 0x000e220008000800 */
[----:B------:R-:W-:Y:S02]  /*417c0*/  IMAD.MOV R13, RZ, RZ, -R13 ;  /* 0x000000ffff0d7224 */ /* 0x000fe400078e0a0d */
[----:B------:R-:W-:Y:S02]  /*417d0*/  @!P4 IMAD.IADD R10, R10, 0x1, -R8 ;  /* 0x000000010a0ac824 */ /* 0x000fe400078e0a08 */
[----:B------:R-:W-:Y:S02]  /*417e0*/  IMAD R11, R8, R13, R11 ;  /* 0x0000000d080b7224 */ /* 0x000fe400078e020b */
[----:B------:R-:W-:-:S03]  /*417f0*/  @!P0 IMAD.MOV R10, RZ, RZ, -R10 ;  /* 0x000000ffff0a8224 */ /* 0x000fc600078e0a0a */
[----:B------:R-:W-:Y:S02]  /*41800*/  ISETP.GT.U32.AND P4, PT, R8, R11, PT ;  /* 0x0000000b0800720c */ /* 0x000fe40003f84070 */
[----:B------:R-:W-:Y:S01]  /*41810*/  SEL R10, R20, R10, !P3 ;  /* 0x0000000a140a7207 */ /* 0x000fe20005800000 */
[----:B------:R1:W-:Y:S04]  /*41820*/  STL [R1+0x1198], R2 ;  /* 0x0011980201007387 */ /* 0x0003e80000100800 */
[----:B------:R4:W-:Y:S01]  /*41830*/  STL [R1+0x1194], R5 ;  /* 0x0011940501007387 */ /* 0x0009e20000100800 */
[----:B0-----:R-:W-:Y:S01]  /*41840*/  IMAD R10, R10, UR4, RZ ;  /* 0x000000040a0a7c24 */ /* 0x001fe2000f8e02ff */
[----:B------:R-:W0:Y:S01]  /*41850*/  LDCU UR4, c[0x0][0x3b0] ;  /* 0x00007600ff0477ac */ /* 0x000e220008000800 */
[----:B-1----:R-:W-:-:S03]  /*41860*/  IADD3 R2, P5, PT, R14, R7, RZ ;  /* 0x000000070e027210 */ /* 0x002fc60007fbe0ff */
[----:B------:R-:W-:Y:S01]  /*41870*/  @!P4 IMAD.IADD R11, R11, 0x1, -R8 ;  /* 0x000000010b0bc824 */ /* 0x000fe200078e0a08 */
[----:B----4-:R-:W-:Y:S01]  /*41880*/  LEA.HI.X.SX32 R5, R14, R6, 0x1, P5 ;  /* 0x000000060e057211 */ /* 0x010fe200028f0eff */
[----:B------:R1:W-:Y:S01]  /*41890*/  STL [R1+0x11a8], R2 ;  /* 0x0011a80201007387 */ /* 0x0003e20000100800 */
[----:B------:R-:W-:Y:S02]  /*418a0*/  @P2 IMAD.MOV.U32 R14, RZ, RZ, R2 ;  /* 0x000000ffff0e2224 */ /* 0x000fe400078e0002 */
[----:B------:R-:W-:Y:S01]  /*418b0*/  ISETP.GT.U32.AND P0, PT, R8, R11, PT ;  /* 0x0000000b0800720c */ /* 0x000fe20003f04070 */
[----:B------:R4:W-:Y:S01]  /*418c0*/  STL [R1+0x11a4], R5 ;  /* 0x0011a40501007387 */ /* 0x0009e20000100800 */
[----:B------:R-:W-:Y:S01]  /*418d0*/  @P2 IMAD.MOV.U32 R15, RZ, RZ, R5 ;  /* 0x000000ffff0f2224 */ /* 0x000fe200078e0005 */
[----:B-1----:R-:W-:Y:S02]  /*418e0*/  IADD3 R2, P4, PT, R10, R7, RZ ;  /* 0x000000070a027210 */ /* 0x002fe40007f9e0ff */
[----:B------:R-:W-:-:S02]  /*418f0*/  ISETP.GE.AND P5, PT, R12, RZ, PT ;  /* 0x000000ff0c00720c */ /* 0x000fc40003fa6270 */
[----:B----4-:R-:W-:Y:S01]  /*41900*/  LEA.HI.X.SX32 R5, R10, R6, 0x1, P4 ;  /* 0x000000060a057211 */ /* 0x010fe200020f0eff */
[----:B------:R-:W-:-:S04]  /*41910*/  @P2 IMAD.MOV.U32 R12, RZ, RZ, R2 ;  /* 0x000000ffff0c2224 */ /* 0x000fc800078e0002 */
[----:B------:R-:W-:Y:S02]  /*41920*/  @P2 IMAD.MOV.U32 R13, RZ, RZ, R5 ;  /* 0x000000ffff0d2224 */ /* 0x000fe400078e0005 */
[----:B------:R-:W-:-:S03]  /*41930*/  @!P0 IMAD.IADD R11, R11, 0x1, -R8 ;  /* 0x000000010b0b8824 */ /* 0x000fc600078e0a08 */
[----:B------:R1:W4:Y:S01]  /*41940*/  @P2 LDG.E.U8 R18, desc[UR20][R12.64] ;  /* 0x000000140c122981 */ /* 0x000322000c1e1100 */
[----:B------:R-:W-:Y:S02]  /*41950*/  @!P5 IMAD.MOV R11, RZ, RZ, -R11 ;  /* 0x000000ffff0bd224 */ /* 0x000fe400078e0a0b */
[----:B-1----:R-:W-:-:S03]  /*41960*/  VIADD R12, R0, 0x1fd ;  /* 0x000001fd000c7836 */ /* 0x002fc60000000000 */
[----:B------:R-:W-:Y:S02]  /*41970*/  SEL R13, R20, R11, !P3 ;  /* 0x0000000b140d7207 */ /* 0x000fe40005800000 */
[----:B------:R-:W-:-:S05]  /*41980*/  IABS R10, R12 ;  /* 0x0000000c000a7213 */ /* 0x000fca0000000000 */
[----:B------:R-:W-:-:S04]  /*41990*/  IMAD.HI.U32 R11, R9, R10, RZ ;  /* 0x0000000a090b7227 */ /* 0x000fc800078e00ff */
[----:B------:R-:W-:-:S04]  /*419a0*/  IMAD.MOV R11, RZ, RZ, -R11 ;  /* 0x000000ffff0b7224 */ /* 0x000fc800078e0a0b */
[----:B------:R-:W-:-:S05]  /*419b0*/  IMAD R10, R8, R11, R10 ;  /* 0x0000000b080a7224 */ /* 0x000fca00078e020a */
[----:B------:R-:W-:Y:S01]  /*419c0*/  ISETP.GT.U32.AND P4, PT, R8, R10, PT ;  /* 0x0000000a0800720c */ /* 0x000fe20003f84070 */
[----:B0-----:R-:W-:Y:S02]  /*419d0*/  IMAD R13, R13, UR4, RZ ;  /* 0x000000040d0d7c24 */ /* 0x001fe4000f8e02ff */
[----:B------:R-:W-:Y:S01]  /*419e0*/  VIADD R16, R0, 0x1f7 ;  /* 0x000001f700107836 */ /* 0x000fe20000000000 */
[----:B------:R0:W-:Y:S04]  /*419f0*/  STL [R1+0x11b0], R2 ;  /* 0x0011b00201007387 */ /* 0x0001e80000100800 */
[----:B------:R1:W-:Y:S01]  /*41a00*/  STL [R1+0x11ac], R5 ;  /* 0x0011ac0501007387 */ /* 0x0003e20000100800 */
[----:B------:R-:W1:Y:S01]  /*41a10*/  LDCU UR4, c[0x0][0x3b0] ;  /* 0x00007600ff0477ac */ /* 0x000e620008000800 */
[----:B------:R-:W-:-:S03]  /*41a20*/  IABS R11, R16 ;  /* 0x00000010000b7213 */ /* 0x000fc60000000000 */
[----:B------:R-:W-:Y:S01]  /*41a30*/  @!P4 IMAD.IADD R10, R10, 0x1, -R8 ;  /* 0x000000010a0ac824 */ /* 0x000fe200078e0a08 */
[----:B0-----:R-:W-:-:S04]  /*41a40*/  IADD3 R2, P0, PT, R13, R7, RZ ;  /* 0x000000070d027210 */ /* 0x001fc80007f1e0ff */
[----:B------:R-:W-:Y:S02]  /*41a50*/  ISETP.GT.U32.AND P4, PT, R8, R10, PT ;  /* 0x0000000a0800720c */ /* 0x000fe40003f84070 */
[----:B-1----:R-:W-:Y:S02]  /*41a60*/  LEA.HI.X.SX32 R5, R13, R6, 0x1, P0 ;  /* 0x000000060d057211 */ /* 0x002fe400000f0eff */
[----:B------:R-:W-:Y:S01]  /*41a70*/  ISETP.GE.AND P0, PT, R12, RZ, PT ;  /* 0x000000ff0c00720c */ /* 0x000fe20003f06270 */
[----:B------:R-:W-:-:S04]  /*41a80*/  IMAD.HI.U32 R74, R9, R11, RZ ;  /* 0x0000000b094a7227 */ /* 0x000fc800078e00ff */
[----:B------:R-:W-:-:S04]  /*41a90*/  IMAD.MOV R74, RZ, RZ, -R74 ;  /* 0x000000ffff4a7224 */ /* 0x000fc800078e0a4a */
[----:B------:R-:W-:Y:S02]  /*41aa0*/  IMAD R11, R8, R74, R11 ;  /* 0x0000004a080b7224 */ /* 0x000fe400078e020b */
[----:B------:R-:W-:-:S03]  /*41ab0*/  @!P4 IMAD.IADD R10, R10, 0x1, -R8 ;  /* 0x000000010a0ac824 */ /* 0x000fc600078e0a08 */
[----:B------:R-:W-:Y:S01]  /*41ac0*/  ISETP.GT.U32.AND P5, PT, R8, R11, PT ;  /* 0x0000000b0800720c */ /* 0x000fe20003fa4070 */
[----:B------:R-:W-:Y:S01]  /*41ad0*/  @!P0 IMAD.MOV R10, RZ, RZ, -R10 ;  /* 0x000000ffff0a8224 */ /* 0x000fe200078e0a0a */
[----:B------:R-:W-:-:S04]  /*41ae0*/  PRMT R19, RZ, 0x7610, R19 ;  /* 0x00007610ff137816 */ /* 0x000fc80000000013 */
[----:B------:R-:W-:Y:S01]  /*41af0*/  SEL R10, R20, R10, !P3 ;  /* 0x0000000a140a7207 */ /* 0x000fe20005800000 */
[----:B------:R0:W-:Y:S04]  /*41b00*/  STL [R1+0xe38], R2 ;  /* 0x000e380201007387 */ /* 0x0001e80000100800 */
[----:B------:R1:W3:Y:S01]  /*41b10*/  @P2 LDG.E.U8 R19, desc[UR20][R14.64] ;  /* 0x000000140e132981 */ /* 0x0002e2000c1e1100 */
[----:B------:R-:W-:Y:S02]  /*41b20*/  IMAD R10, R10, UR4, RZ ;  /* 0x000000040a0a7c24 */ /* 0x000fe4000f8e02ff */
[----:B------:R-:W-:Y:S01]  /*41b30*/  @!P5 IMAD.IADD R11, R11, 0x1, -R8 ;  /* 0x000000010b0bd824 */ /* 0x000fe200078e0a08 */
[----:B------:R0:W-:Y:S01]  /*41b40*/  STL [R1+0xe34], R5 ;  /* 0x000e340501007387 */ /* 0x0001e20000100800 */
[----:B------:R-:W-:Y:S01]  /*41b50*/  PRMT R17, RZ, 0x7610, R17 ;  /* 0x00007610ff117816 */ /* 0x000fe20000000011 */
[----:B------:R-:W2:Y:S01]  /*41b60*/  LDCU UR4, c[0x0][0x3b0] ;  /* 0x00007600ff0477ac */ /* 0x000ea20008000800 */
[----:B-1----:R-:W-:Y:S01]  /*41b70*/  @P2 IMAD.MOV.U32 R14, RZ, RZ, R2 ;  /* 0x000000ffff0e2224 */ /* 0x002fe200078e0002 */
[----:B0-----:R-:W-:Y:S01]  /*41b80*/  IADD3 R2, P5, PT, R10, R7, RZ ;  /* 0x000000070a027210 */ /* 0x001fe20007fbe0ff */
[----:B------:R-:W-:-:S03]  /*41b90*/  @P2 IMAD.MOV.U32 R15, RZ, RZ, R5 ;  /* 0x000000ffff0f2224 */ /* 0x000fc600078e0005 */
[----:B------:R-:W-:Y:S01]  /*41ba0*/  LEA.HI.X.SX32 R5, R10, R6, 0x1, P5 ;  /* 0x000000060a057211 */ /* 0x000fe200028f0eff */
[----:B------:R0:W-:Y:S01]  /*41bb0*/  STL [R1+0x608], R2 ;  /* 0x0006080201007387 */ /* 0x0001e20000100800 */
[----:B------:R-:W-:-:S03]  /*41bc0*/  @P2 IMAD.MOV.U32 R74, RZ, RZ, R2 ;  /* 0x000000ffff4a2224 */ /* 0x000fc600078e0002 */
[----:B------:R1:W3:Y:S04]  /*41bd0*/  @P2 LDG.E.U8 R17, desc[UR20][R14.64] ;  /* 0x000000140e112981 */ /* 0x0002e8000c1e1100 */
[----:B------:R1:W-:Y:S04]  /*41be0*/  STL [R1+0x604], R5 ;  /* 0x0006040501007387 */ /* 0x0003e80000100800 */
[----:B------:R-:W3:Y:S01]  /*41bf0*/  LDL.LU R93, [R1+0x424] ;  /* 0x00042400015d7983 */ /* 0x000ee20000300800 */
[----:B------:R-:W-:-:S03]  /*41c00*/  @P2 IMAD.MOV.U32 R75, RZ, RZ, R5 ;  /* 0x000000ffff4b2224 */ /* 0x000fc600078e0005 */
[----:B0-----:R-:W4:Y:S04]  /*41c10*/  LDL.LU R2, [R1+0x40c] ;  /* 0x00040c0001027983 */ /* 0x001f280000300800 */
[----:B-1----:R-:W5:Y:S01]  /*41c20*/  LDL.LU R5, [R1+0x3f4] ;  /* 0x0003f40001057983 */ /* 0x002f620000300800 */
[C---:B------:R-:W-:Y:S02]  /*41c30*/  VIADD R14, R0.reuse, 0x1f6 ;  /* 0x000001f6000e7836 */ /* 0x040fe40000000000 */
[----:B------:R-:W-:-:S03]  /*41c40*/  VIADD R15, R0, 0x1fe ;  /* 0x000001fe000f7836 */ /* 0x000fc60000000000 */
[----:B------:R-:W-:Y:S02]  /*41c50*/  IABS R12, R14 ;  /* 0x0000000e000c7213 */ /* 0x000fe40000000000 */
[----:B------:R-:W-:-:S03]  /*41c60*/  IABS R13, R15 ;  /* 0x0000000f000d7213 */ /* 0x000fc60000000000 */
[----:B------:R-:W-:-:S04]  /*41c70*/  IMAD.HI.U32 R76, R9, R12, RZ ;  /* 0x0000000c094c7227 */ /* 0x000fc800078e00ff */
[----:B------:R-:W-:-:S04]  /*41c80*/  IMAD.HI.U32 R9, R9, R13, RZ ;  /* 0x0000000d09097227 */ /* 0x000fc800078e00ff */
[----:B------:R-:W-:Y:S02]  /*41c90*/  IMAD.MOV R76, RZ, RZ, -R76 ;  /* 0x000000ffff4c7224 */ /* 0x000fe400078e0a4c */
[----:B------:R-:W-:Y:S02]  /*41ca0*/  IMAD.MOV R9, RZ, RZ, -R9 ;  /* 0x000000ffff097224 */ /* 0x000fe400078e0a09 */
[C---:B------:R-:W-:Y:S02]  /*41cb0*/  IMAD R12, R8.reuse, R76, R12 ;  /* 0x0000004c080c7224 */ /* 0x040fe400078e020c */
[----:B------:R-:W-:-:S03]  /*41cc0*/  IMAD R9, R8, R9, R13 ;  /* 0x0000000908097224 */ /* 0x000fc600078e020d */
[C---:B------:R-:W-:Y:S02]  /*41cd0*/  ISETP.GT.U32.AND P4, PT, R8.reuse, R12, PT ;  /* 0x0000000c0800720c */ /* 0x040fe40003f84070 */
[----:B------:R-:W-:Y:S02]  /*41ce0*/  ISETP.GT.U32.AND P6, PT, R8, R9, PT ;  /* 0x000000090800720c */ /* 0x000fe40003fc4070 */
[----:B------:R-:W-:-:S09]  /*41cf0*/  ISETP.GE.AND P0, PT, R14, RZ, PT ;  /* 0x000000ff0e00720c */ /* 0x000fd20003f06270 */
[--C-:B------:R-:W-:Y:S02]  /*41d00*/  @!P4 IMAD.IADD R12, R12, 0x1, -R8.reuse ;  /* 0x000000010c0cc824 */ /* 0x100fe400078e0a08 */
[----:B------:R-:W-:-:S03]  /*41d10*/  @!P6 IMAD.IADD R9, R9, 0x1, -R8 ;  /* 0x000000010909e824 */ /* 0x000fc600078e0a08 */
[C---:B------:R-:W-:Y:S02]  /*41d20*/  ISETP.GT.U32.AND P6, PT, R8.reuse, R12, PT ;  /* 0x0000000c0800720c */ /* 0x040fe40003fc4070 */
[C---:B------:R-:W-:Y:S02]  /*41d30*/  ISETP.GT.U32.AND P4, PT, R8.reuse, R11, PT ;  /* 0x0000000b0800720c */ /* 0x040fe40003f84070 */
[----:B------:R-:W-:-:S09]  /*41d40*/  ISETP.GT.U32.AND P5, PT, R8, R9, PT ;  /* 0x000000090800720c */ /* 0x000fd20003fa4070 */
[----:B------:R-:W-:Y:S01]  /*41d50*/  @!P6 IMAD.IADD R12, R12, 0x1, -R8 ;  /* 0x000000010c0ce824 */ /* 0x000fe200078e0a08 */
[----:B------:R-:W-:-:S03]  /*41d60*/  ISETP.GE.AND P6, PT, R16, RZ, PT ;  /* 0x000000ff1000720c */ /* 0x000fc60003fc6270 */
[----:B------:R-:W-:Y:S02]  /*41d70*/  @!P0 IMAD.MOV R12, RZ, RZ, -R12 ;  /* 0x000000ffff0c8224 */ /* 0x000fe400078e0a0c */
[----:B------:R-:W-:Y:S01]  /*41d80*/  @!P4 IMAD.IADD R11, R11, 0x1, -R8 ;  /* 0x000000010b0bc824 */ /* 0x000fe200078e0a08 */
[----:B------:R-:W-:Y:S02]  /*41d90*/  ISETP.GE.AND P4, PT, R15, RZ, PT ;  /* 0x000000ff0f00720c */ /* 0x000fe40003f86270 */
[----:B------:R-:W-:-:S05]  /*41da0*/  SEL R12, R20, R12, !P3 ;  /* 0x0000000c140c7207 */ /* 0x000fca0005800000 */
[----:B--2---:R-:W-:Y:S01]  /*41db0*/  IMAD R12, R12, UR4, RZ ;  /* 0x000000040c0c7c24 */ /* 0x004fe2000f8e02ff */
[----:B------:R-:W0:Y:S01]  /*41dc0*/  LDCU UR4, c[0x0][0x3b0] ;  /* 0x00007600ff0477ac */ /* 0x000e220008000800 */
[----:B------:R-:W-:Y:S02]  /*41dd0*/  @!P6 IMAD.MOV R11, RZ, RZ, -R11 ;  /* 0x000000ffff0be224 */ /* 0x000fe400078e0a0b */
[----:B------:R-:W-:Y:S01]  /*41de0*/  @!P5 IMAD.IADD R9, R9, 0x1, -R8 ;  /* 0x000000010909d824 */ /* 0x000fe200078e0a08 */
[----:B------:R-:W1:Y:S03]  /*41df0*/  S2R R4, SR_TID.X ;  /* 0x0000000000047919 */ /* 0x000e660000002100 */
[----:B------:R-:W-:Y:S01]  /*41e00*/  @!P4 IMAD.MOV R9, RZ, RZ, -R9 ;  /* 0x000000ffff09c224 */ /* 0x000fe200078e0a09 */
[----:B------:R-:W-:Y:S02]  /*41e10*/  SEL R11, R20, R11, !P3 ;  /* 0x0000000b140b7207 */ /* 0x000fe40005800000 */
[----:B------:R-:W-:-:S02]  /*41e20*/  IADD3 R14, P0, PT, R12, R7, RZ ;  /* 0x000000070c0e7210 */ /* 0x000fc40007f1e0ff */
[----:B------:R-:W-:Y:S01]  /*41e30*/  SEL R20, R20, R9, !P3 ;  /* 0x0000000914147207 */ /* 0x000fe20005800000 */
[----:B------:R-:W-:Y:S01]  /*41e40*/  IMAD R11, R11, UR5, RZ ;  /* 0x000000050b0b7c24 */ /* 0x000fe2000f8e02ff */
[----:B------:R-:W-:Y:S01]  /*41e50*/  LEA.HI.X.SX32 R73, R12, R6, 0x1, P0 ;  /* 0x000000060c497211 */ /* 0x000fe200000f0eff */
[----:B------:R2:W-:Y:S01]  /*41e60*/  STL [R1+0x5f0], R14 ;  /* 0x0005f00e01007387 */ /* 0x0005e20000100800 */
[----:B------:R-:W-:Y:S02]  /*41e70*/  @P2 IMAD.MOV.U32 R8, RZ, RZ, R14 ;  /* 0x000000ffff082224 */ /* 0x000fe400078e000e */
[----:B0-----:R-:W-:Y:S01]  /*41e80*/  IMAD R20, R20, UR4, RZ ;  /* 0x0000000414147c24 */ /* 0x001fe2000f8e02ff */
[----:B--2---:R-:W-:-:S04]  /*41e90*/  IADD3 R14, P0, PT, R11, R7, RZ ;  /* 0x000000070b0e7210 */ /* 0x004fc80007f1e0ff */
[-C--:B------:R-:W-:Y:S02]  /*41ea0*/  LEA.HI.X.SX32 R15, R11, R6.reuse, 0x1, P0 ;  /* 0x000000060b0f7211 */ /* 0x080fe400000f0eff */
[C---:B------:R-:W-:Y:S02]  /*41eb0*/  IADD3 R7, P0, PT, R20.reuse, R7, RZ ;  /* 0x0000000714077210 */ /* 0x040fe40007f1e0ff */
[----:B------:R-:W-:Y:S01]  /*41ec0*/  PRMT R13, RZ, 0x7610, R13 ;  /* 0x00007610ff0d7816 */ /* 0x000fe2000000000d */
[----:B------:R0:W-:Y:S01]  /*41ed0*/  STL [R1+0x5ec], R73 ;  /* 0x0005ec4901007387 */ /* 0x0001e20000100800 */
[----:B------:R-:W-:-:S03]  /*41ee0*/  LEA.HI.X.SX32 R6, R20, R6, 0x1, P0 ;  /* 0x0000000614067211 */ /* 0x000fc600000f0eff */
[----:B------:R-:W-:Y:S04]  /*41ef0*/  STL [R1+0x600], R14 ;  /* 0x0006000e01007387 */ /* 0x000fe80000100800 */
[----:B------:R-:W-:Y:S04]  /*41f00*/  STL [R1+0x5fc], R15 ;  /* 0x0005fc0f01007387 */ /* 0x000fe80000100800 */
[----:B------:R2:W-:Y:S01]  /*41f10*/  STL [R1+0x5f8], R7 ;  /* 0x0005f80701007387 */ /* 0x0005e20000100800 */
[----:B------:R-:W-:-:S03]  /*41f20*/  @P2 IMAD.MOV.U32 R9, RZ, RZ, R73 ;  /* 0x000000ffff092224 */ /* 0x000fc600078e0049 */
[----:B------:R1:W-:Y:S04]  /*41f30*/  STL [R1+0x5f4], R6 ;  /* 0x0005f40601007387 */ /* 0x0003e80000100800 */
[----:B------:R-:W5:Y:S04]  /*41f40*/  @P2 LDG.E.U8 R13, desc[UR20][R74.64] ;  /* 0x000000144a0d2981 */ /* 0x000f68000c1e1100 */
[----:B0-----:R-:W5:Y:S01]  /*41f50*/  LDL.LU R73, [R1+0x3dc] ;  /* 0x0003dc0001497983 */ /* 0x001f620000300800 */
[----:B------:R-:W-:Y:S02]  /*41f60*/  PRMT R12, RZ, 0x7610, R12 ;  /* 0x00007610ff0c7816 */ /* 0x000fe4000000000c */
[----:B--2---:R-:W-:-:S02]  /*41f70*/  @P2 LOP3.LUT R7, R7, R6, RZ, 0x3c, !PT ;  /* 0x0000000607072212 */ /* 0x004fc400078e3cff */
[----:B-1----:R-:W-:Y:S02]  /*41f80*/  LOP3.LUT R4, R4, 0x7f, RZ, 0xc0, !PT ;  /* 0x0000007f04047812 */ /* 0x002fe400078ec0ff */
[----:B------:R0:W2:Y:S04]  /*41f90*/  @P2 LDG.E.U8 R12, desc[UR20][R8.64] ;  /* 0x00000014080c2981 */ /* 0x0000a8000c1e1100 */
[----:B------:R-:W2:Y:S04]  /*41fa0*/  LDL.LU R75, [R1+0x3c4] ;  /* 0x0003c400014b7983 */ /* 0x000ea80000300800 */
[----:B------:R-:W2:Y:S04]  /*41fb0*/  LDL.LU R77, [R1+0x3ac] ;  /* 0x0003ac00014d7983 */ /* 0x000ea80000300800 */
[----:B------:R-:W2:Y:S04]  /*41fc0*/  LDL.LU R78, [R1+0x394] ;  /* 0x00039400014e7983 */ /* 0x000ea80000300800 */
[----:B------:R-:W2:Y:S04]  /*41fd0*/  LDL.LU R79, [R1+0x37c] ;  /* 0x00037c00014f7983 */ /* 0x000ea80000300800 */
[----:B------:R-:W2:Y:S04]  /*41fe0*/  LDL.LU R80, [R1+0x364] ;  /* 0x0003640001507983 */ /* 0x000ea80000300800 */
[----:B------:R-:W2:Y:S01]  /*41ff0*/  LDL.LU R81, [R1+0x34c] ;  /* 0x00034c0001517983 */ /* 0x000ea20000300800 */
[----:B------:R-:W-:-:S03]  /*42000*/  @P2 LOP3.LUT R6, R7, R6, RZ, 0x3c, !PT ;  /* 0x0000000607062212 */ /* 0x000fc600078e3cff */
[----:B------:R-:W2:Y:S04]  /*42010*/  LDL.LU R82, [R1+0x334] ;  /* 0x0003340001527983 */ /* 0x000ea80000300800 */
[----:B------:R-:W2:Y:S04]  /*42020*/  LDL.LU R83, [R1+0x31c] ;  /* 0x00031c0001537983 */ /* 0x000ea80000300800 */
[----:B------:R-:W2:Y:S01]  /*42030*/  LDL.LU R84, [R1+0x304] ;  /* 0x0003040001547983 */ /* 0x000ea20000300800 */
[----:B------:R-:W-:Y:S02]  /*42040*/  PRMT R11, RZ, 0x7610, R11 ;  /* 0x00007610ff0b7816 */ /* 0x000fe4000000000b */
[----:B------:R-:W-:Y:S01]  /*42050*/  PRMT R10, RZ, 0x7610, R10 ;  /* 0x00007610ff0a7816 */ /* 0x000fe2000000000a */
[----:B------:R-:W2:Y:S01]  /*42060*/  LDL.LU R85, [R1+0x2ec] ;  /* 0x0002ec0001557983 */ /* 0x000ea20000300800 */
[----:B0-----:R-:W-:-:S02]  /*42070*/  @P2 IMAD.MOV.U32 R8, RZ, RZ, R14 ;  /* 0x000000ffff082224 */ /* 0x001fc400078e000e */
[----:B------:R-:W-:Y:S01]  /*42080*/  @P2 IMAD.MOV.U32 R9, RZ, RZ, R15 ;  /* 0x000000ffff092224 */ /* 0x000fe200078e000f */
[----:B------:R-:W-:Y:S01]  /*42090*/  @P2 LOP3.LUT R7, R7, R6, RZ, 0x3c, !PT ;  /* 0x0000000607072212 */ /* 0x000fe200078e3cff */
[----:B------:R-:W2:Y:S01]  /*420a0*/  LDL.LU R86, [R1+0x2d4] ;  /* 0x0002d40001567983 */ /* 0x000ea20000300800 */
[----:B------:R-:W-:-:S03]  /*420b0*/  LOP3.LUT R4, R4, 0x20, RZ, 0x3c, !PT ;  /* 0x0000002004047812 */ /* 0x000fc600078e3cff */
[----:B------:R-:W2:Y:S04]  /*420c0*/  LDL.LU R87, [R1+0x2bc] ;  /* 0x0002bc0001577983 */ /* 0x000ea80000300800 */
[----:B------:R-:W2:Y:S04]  /*420d0*/  LDL.LU R88, [R1+0x2a4] ;  /* 0x0002a40001587983 */ /* 0x000ea80000300800 */
[----:B------:R-:W2:Y:S04]  /*420e0*/  LDL.LU R89, [R1+0x28c] ;  /* 0x00028c0001597983 */ /* 0x000ea80000300800 */
[----:B------:R-:W2:Y:S04]  /*420f0*/  LDL.LU R90, [R1+0x274] ;  /* 0x00027400015a7983 */ /* 0x000ea80000300800 */
[----:B------:R-:W2:Y:S04]  /*42100*/  @P2 LDG.E.U8 R11, desc[UR20][R8.64] ;  /* 0x00000014080b2981 */ /* 0x000ea8000c1e1100 */
[----:B------:R0:W2:Y:S04]  /*42110*/  @P2 LDG.E.U8 R10, desc[UR20][R6.64] ;  /* 0x00000014060a2981 */ /* 0x0000a8000c1e1100 */
[----:B------:R-:W2:Y:S04]  /*42120*/  LDL.LU R91, [R1+0x25c] ;  /* 0x00025c00015b7983 */ /* 0x000ea80000300800 */
[----:B------:R-:W2:Y:S04]  /*42130*/  LDL.LU R92, [R1+0x244] ;  /* 0x00024400015c7983 */ /* 0x000ea80000300800 */
[----:B---3--:R1:W-:Y:S04]  /*42140*/  STS.U8 [R4+UR10+0x1d00], R93 ;  /* 0x001d005d04007988 */ /* 0x0083e8000800000a */
[----:B----4-:R3:W-:Y:S04]  /*42150*/  STS.U8 [R4+UR10+0x2100], R2 ;  /* 0x0021000204007988 */ /* 0x0107e8000800000a */
[----:B-----5:R4:W-:Y:S04]  /*42160*/  STS.U8 [R4+UR10+0x2500], R5 ;  /* 0x0025000504007988 */ /* 0x0209e8000800000a */
[----:B-1----:R-:W5:Y:S04]  /*42170*/  LDL.LU R93, [R1+0x22c] ;  /* 0x00022c00015d7983 */ /* 0x002f680000300800 */
[----:B---3--:R-:W3:Y:S04]  /*42180*/  LDL.LU R2, [R1+0x214] ;  /* 0x0002140001027983 */ /* 0x008ee80000300800 */
[----:B----4-:R-:W4:Y:S04]  /*42190*/  LDL.LU R5, [R1+0x1fc] ;  /* 0x0001fc0001057983 */ /* 0x010f280000300800 */
        /* <DEDUP_REMOVED lines=10> */
[----:B------:R1:W-:Y:S04]  /*42240*/  STS.U8 [R4+UR10+0x2900], R73 ;  /* 0x0029004904007988 */ /* 0x0003e8000800000a */
[----:B--2---:R2:W-:Y:S04]  /*42250*/  STS.U8 [R4+UR10+0x2d00], R75 ;  /* 0x002d004b04007988 */ /* 0x0045e8000800000a */
[----:B-1----:R-:W4:Y:S04]  /*42260*/  LDL.LU R73, [R1+0x17e8] ;  /* 0x0017e80001497983 */ /* 0x002f280000300800 */
[----:B------:R1:W-:Y:S04]  /*42270*/  STS.U8 [R4+UR10+0x3100], R77 ;  /* 0x0031004d04007988 */ /* 0x0003e8000800000a */
[----:B------:R0:W-:Y:S04]  /*42280*/  STS.U8 [R4+UR10+0x3500], R78 ;  /* 0x0035004e04007988 */ /* 0x0001e8000800000a */
[----:B------:R0:W-:Y:S04]  /*42290*/  STS.U8 [R4+UR10+0x3900], R79 ;  /* 0x0039004f04007988 */ /* 0x0001e8000800000a */
[----:B------:R0:W-:Y:S04]  /*422a0*/  STS.U8 [R4+UR10+0x3d00], R80 ;  /* 0x003d005004007988 */ /* 0x0001e8000800000a */
[----:B------:R0:W-:Y:S04]  /*422b0*/  STS.U8 [R4+UR10+0x4100], R81 ;  /* 0x0041005104007988 */ /* 0x0001e8000800000a */
[----:B--2---:R-:W2:Y:S04]  /*422c0*/  LDL.LU R75, [R1+0x17e4] ;  /* 0x0017e400014b7983 */ /* 0x004ea80000300800 */
[----:B-1----:R-:W2:Y:S04]  /*422d0*/  LDL.LU R77, [R1+0x17e0] ;  /* 0x0017e000014d7983 */ /* 0x002ea80000300800 */
[----:B0-----:R-:W2:Y:S04]  /*422e0*/  LDL.LU R78, [R1+0x17dc] ;  /* 0x0017dc00014e7983 */ /* 0x001ea80000300800 */
[----:B------:R-:W2:Y:S04]  /*422f0*/  LDL.LU R79, [R1+0x17d8] ;  /* 0x0017d800014f7983 */ /* 0x000ea80000300800 */
[----:B------:R-:W2:Y:S04]  /*42300*/  LDL.LU R80, [R1+0x17d4] ;  /* 0x0017d40001507983 */ /* 0x000ea80000300800 */
[----:B------:R-:W2:Y:S04]  /*42310*/  LDL.LU R81, [R1+0x17d0] ;  /* 0x0017d00001517983 */ /* 0x000ea80000300800 */
[----:B------:R0:W-:Y:S04]  /*42320*/  STS.U8 [R4+UR10+0x4500], R82 ;  /* 0x0045005204007988 */ /* 0x0001e8000800000a */
[----:B------:R1:W-:Y:S04]  /*42330*/  STS.U8 [R4+UR10+0x4900], R83 ;  /* 0x0049005304007988 */ /* 0x0003e8000800000a */
[----:B------:R0:W-:Y:S04]  /*42340*/  STS.U8 [R4+UR10+0x4d00], R84 ;  /* 0x004d005404007988 */ /* 0x0001e8000800000a */
[----:B------:R0:W-:Y:S04]  /*42350*/  STS.U8 [R4+UR10+0x5100], R85 ;  /* 0x0051005504007988 */ /* 0x0001e8000800000a */
[----:B------:R1:W-:Y:S04]  /*42360*/  STS.U8 [R4+UR10+0x5500], R86 ;  /* 0x0055005604007988 */ /* 0x0003e8000800000a */
[----:B------:R1:W-:Y:S04]  /*42370*/  STS.U8 [R4+UR10+0x5900], R87 ;  /* 0x0059005704007988 */ /* 0x0003e8000800000a */
[----:B0-----:R-:W2:Y:S04]  /*42380*/  LDL.LU R82, [R1+0x17cc] ;  /* 0x0017cc0001527983 */ /* 0x001ea80000300800 */
[----:B-1----:R-:W2:Y:S04]  /*42390*/  LDL.LU R83, [R1+0x17c8] ;  /* 0x0017c80001537983 */ /* 0x002ea80000300800 */
[----:B------:R-:W2:Y:S04]  /*423a0*/  LDL.LU R84, [R1+0x17c4] ;  /* 0x0017c40001547983 */ /* 0x000ea80000300800 */
        /* <DEDUP_REMOVED lines=13> */
[----:B-----5:R0:W-:Y:S04]  /*42480*/  STS.U8 [R4+UR10+0x7100], R93 ;  /* 0x0071005d04007988 */ /* 0x0201e8000800000a */
[----:B---3--:R1:W-:Y:S04]  /*42490*/  STS.U8 [R4+UR10+0x7500], R2 ;  /* 0x0075000204007988 */ /* 0x0083e8000800000a */
[----:B0-----:R-:W3:Y:S04]  /*424a0*/  LDL.LU R93, [R1+0x17a0] ;  /* 0x0017a000015d7983 */ /* 0x001ee80000300800 */
[----:B----4-:R0:W-:Y:S04]  /*424b0*/  STS.U8 [R4+UR10+0x7900], R5 ;  /* 0x0079000504007988 */ /* 0x0101e8000800000a */
[----:B-1----:R-:W4:Y:S04]  /*424c0*/  LDL.LU R2, [R1+0x179c] ;  /* 0x00179c0001027983 */ /* 0x002f280000300800 */
[----:B0-----:R-:W5:Y:S04]  /*424d0*/  LDL.LU R5, [R1+0x1798] ;  /* 0x0017980001057983 */ /* 0x001f680000300800 */
[----:B------:R0:W-:Y:S04]  /*424e0*/  STS.U8 [R4+UR10+0x7d00], R6 ;  /* 0x007d000604007988 */ /* 0x0001e8000800000a */
[----:B------:R1:W-:Y:S04]  /*424f0*/  STS.U8 [R4+UR10+0x8100], R7 ;  /* 0x0081000704007988 */ /* 0x0003e8000800000a */
[----:B------:R0:W-:Y:S04]  /*42500*/  STS.U8 [R4+UR10+0x8500], R20 ;  /* 0x0085001404007988 */ /* 0x0001e8000800000a */
[----:B------:R0:W-:Y:S04]  /*42510*/  STS.U8 [R4+UR10+0x8900], R8 ;  /* 0x0089000804007988 */ /* 0x0001e8000800000a */
[----:B------:R1:W-:Y:S04]  /*42520*/  STS.U8 [R4+UR10+0x8d00], R9 ;  /* 0x008d000904007988 */ /* 0x0003e8000800000a */
[----:B------:R1:W-:Y:S04]  /*42530*/  STS.U8 [R4+UR10+0x9100], R15 ;  /* 0x0091000f04007988 */ /* 0x0003e8000800000a */
[----:B0-----:R-:W4:Y:S04]  /*42540*/  LDL.LU R6, [R1+0x178c] ;  /* 0x00178c0001067983 */ /* 0x001f280000300800 */
[----:B-1----:R-:W4:Y:S04]  /*42550*/  LDL.LU R7, [R1+0x169c] ;  /* 0x00169c0001077983 */ /* 0x002f280000300800 */
[----:B------:R-:W4:Y:S04]  /*42560*/  LDL.LU R20, [R1+0x488] ;  /* 0x0004880001147983 */ /* 0x000f280000300800 */
[----:B------:R-:W4:Y:S04]  /*42570*/  LDL.LU R8, [R1+0x474] ;  /* 0x0004740001087983 */ /* 0x000f280000300800 */
[----:B------:R-:W4:Y:S04]  /*42580*/  LDL.LU R9, [R1+0x460] ;  /* 0x0004600001097983 */ /* 0x000f280000300800 */
[----:B------:R0:W-:Y:S04]  /*42590*/  STS.U8 [R4+UR10+0x9500], R16 ;  /* 0x0095001004007988 */ /* 0x0001e8000800000a */
[----:B------:R-:W4:Y:S04]  /*425a0*/  LDL.LU R15, [R1+0x44c] ;  /* 0x00044c00010f7983 */ /* 0x000f280000300800 */
[----:B------:R1:W-:Y:S04]  /*425b0*/  STS.U8 [R4+UR10+0x9900], R14 ;  /* 0x0099000e04007988 */ /* 0x0003e8000800000a */
[----:B------:R1:W-:Y:S04]  /*425c0*/  STS.U8 [R4+UR10+0x9d00], R74 ;  /* 0x009d004a04007988 */ /* 0x0003e8000800000a */
[----:B------:R1:W-:Y:S04]  /*425d0*/  STS.U8 [R4+UR10+0xa100], R76 ;  /* 0x00a1004c04007988 */ /* 0x0003e8000800000a */
[----:B0-----:R-:W4:Y:S04]  /*425e0*/  LDL.LU R16, [R1+0x438] ;  /* 0x0004380001107983 */ /* 0x001f280000300800 */
[----:B-1----:R-:W4:Y:S04]  /*425f0*/  LDL.LU R14, [R1+0x420] ;  /* 0x00042000010e7983 */ /* 0x002f280000300800 */
[----:B------:R-:W4:Y:S04]  /*42600*/  LDL.LU R74, [R1+0x408] ;  /* 0x00040800014a7983 */ /* 0x000f280000300800 */
[----:B------:R-:W4:Y:S04]  /*42610*/  LDL.LU R76, [R1+0x3f0] ;  /* 0x0003f000014c7983 */ /* 0x000f280000300800 */
        /* <DEDUP_REMOVED lines=22> */
[----:B------:R-:W-:Y:S04]  /*42780*/  STS.U8 [R4+UR10+0xfd00], R22 ;  /* 0x00fd001604007988 */ /* 0x000fe8000800000a */
[----:B------:R0:W-:Y:S04]  /*42790*/  STS.U8 [R4+UR10+0xcd00], R73 ;  /* 0x00cd004904007988 */ /* 0x0001e8000800000a */
[----:B--2---:R1:W-:Y:S04]  /*427a0*/  STS.U8 [R4+UR10+0xc900], R77 ;  /* 0x00c9004d04007988 */ /* 0x0043e8000800000a */
[----:B0-----:R-:W2:Y:S04]  /*427b0*/  LDL.LU R73, [R1+0x2d0] ;  /* 0x0002d00001497983 */ /* 0x001ea80000300800 */
[----:B------:R0:W-:Y:S04]  /*427c0*/  STS.U8 [R4+UR10+0xc500], R79 ;  /* 0x00c5004f04007988 */ /* 0x0001e8000800000a */
[----:B------:R0:W-:Y:S04]  /*427d0*/  STS.U8 [R4+UR10+0xc100], R81 ;  /* 0x00c1005104007988 */ /* 0x0001e8000800000a */
[----:B-1----:R-:W2:Y:S04]  /*427e0*/  LDL.LU R77, [R1+0x2b8] ;  /* 0x0002b800014d7983 */ /* 0x002ea80000300800 */
[----:B0-----:R-:W2:Y:S04]  /*427f0*/  LDL.LU R79, [R1+0x2a0] ;  /* 0x0002a000014f7983 */ /* 0x001ea80000300800 */
        /* <DEDUP_REMOVED lines=9> */
[----:B0-----:R-:W2:Y:S04]  /*42890*/  LDL.LU R89, [R1+0x228] ;  /* 0x0002280001597983 */ /* 0x001ea80000300800 */
[----:B-1----:R-:W2:Y:S04]  /*428a0*/  LDL.LU R91, [R1+0x210] ;  /* 0x00021000015b7983 */ /* 0x002ea80000300800 */
[----:B-----5:R0:W-:Y:S02]  /*428b0*/  STS.U8 [R4+UR10+0xa500], R5 ;  /* 0x00a5000504007988 */ /* 0x0201e4000800000a */
[----:B0-----:R-:W0:Y:S02]  /*428c0*/  S2R R5, SR_TID.X ;  /* 0x0000000000057919 */ /* 0x001e240000002100 */
[----:B---3--:R1:W-:Y:S04]  /*428d0*/  STS.U8 [R4+UR10+0xa900], R93 ;  /* 0x00a9005d04007988 */ /* 0x0083e8000800000a */
[----:B-1----:R-:W3:Y:S01]  /*428e0*/  LDL.LU R93, [R1+0x1f8] ;  /* 0x0001f800015d7983 */ /* 0x002ee20000300800 */
[----:B0-----:R-:W-:-:S04]  /*428f0*/  LOP3.LUT R5, R5, 0x7f, RZ, 0xc0, !PT ;  /* 0x0000007f05057812 */ /* 0x001fc800078ec0ff */
[----:B------:R-:W-:-:S05]  /*42900*/  LOP3.LUT R5, R5, 0x30, RZ, 0x3c, !PT ;  /* 0x0000003005057812 */ /* 0x000fca00078e3cff */
[----:B----4-:R0:W-:Y:S04]  /*42910*/  STS.U8 [R5+UR10+0x180], R6 ;  /* 0x0001800605007988 */ /* 0x0101e8000800000a */
[----:B------:R1:W-:Y:S04]  /*42920*/  STS.U8 [R5+UR10+0x580], R7 ;  /* 0x0005800705007988 */ /* 0x0003e8000800000a */
[----:B------:R4:W-:Y:S04]  /*42930*/  STS.U8 [R5+UR10+0x980], R20 ;  /* 0x0009801405007988 */ /* 0x0009e8000800000a */
[----:B------:R5:W-:Y:S04]  /*42940*/  STS.U8 [R5+UR10+0xd80], R8 ;  /* 0x000d800805007988 */ /* 0x000be8000800000a */
[----:B------:R1:W-:Y:S04]  /*42950*/  STS.U8 [R5+UR10+0x1180], R9 ;  /* 0x0011800905007988 */ /* 0x0003e8000800000a */
[----:B------:R4:W-:Y:S04]  /*42960*/  STS.U8 [R5+UR10+0x1580], R15 ;  /* 0x0015800f05007988 */ /* 0x0009e8000800000a */
[----:B0-----:R-:W3:Y:S04]  /*42970*/  LDL.LU R6, [R1+0x1e0] ;  /* 0x0001e00001067983 */ /* 0x001ee80000300800 */
[----:B-1----:R-:W3:Y:S04]  /*42980*/  LDL.LU R7, [R1+0x1c8] ;  /* 0x0001c80001077983 */ /* 0x002ee80000300800 */
[----:B----4-:R-:W4:Y:S04]  /*42990*/  LDL.LU R20, [R1+0x1b0] ;  /* 0x0001b00001147983 */ /* 0x010f280000300800 */
[----:B-----5:R-:W5:Y:S04]  /*429a0*/  LDL.LU R8, [R1+0x198] ;  /* 0x0001980001087983 */ /* 0x020f680000300800 */
[----:B------:R-:W5:Y:S04]  /*429b0*/  LDL.LU R9, [R1+0x17c] ;  /* 0x00017c0001097983 */ /* 0x000f680000300800 */
[----:B------:R0:W-:Y:S04]  /*429c0*/  STS.U8 [R5+UR10+0x1980], R16 ;  /* 0x0019801005007988 */ /* 0x0001e8000800000a */
[----:B------:R-:W5:Y:S04]  /*429d0*/  LDL.LU R15, [R1+0x164] ;  /* 0x00016400010f7983 */ /* 0x000f680000300800 */
[----:B------:R1:W-:Y:S04]  /*429e0*/  STS.U8 [R5+UR10+0x1d80], R14 ;  /* 0x001d800e05007988 */ /* 0x0003e8000800000a */
[----:B------:R1:W-:Y:S04]  /*429f0*/  STS.U8 [R5+UR10+0x2180], R74 ;  /* 0x0021804a05007988 */ /* 0x0003e8000800000a */
[----:B------:R1:W-:Y:S04]  /*42a00*/  STS.U8 [R5+UR10+0x2580], R76 ;  /* 0x0025804c05007988 */ /* 0x0003e8000800000a */
[----:B0-----:R-:W5:Y:S04]  /*42a10*/  LDL.LU R16, [R1+0x14c] ;  /* 0x00014c0001107983 */ /* 0x001f680000300800 */
[----:B-1----:R-:W5:Y:S04]  /*42a20*/  LDL.LU R14, [R1+0x18] ;  /* 0x00001800010e7983 */ /* 0x002f680000300800 */
[----:B------:R-:W5:Y:S04]  /*42a30*/  LDL.LU R74, [R1+0x10] ;  /* 0x00001000014a7983 */ /* 0x000f680000300800 */
[----:B------:R-:W5:Y:S04]  /*42a40*/  LDL.LU R76, [R1+0x8] ;  /* 0x00000800014c7983 */ /* 0x000f680000300800 */
[----:B------:R0:W-:Y:S04]  /*42a50*/  STS.U8 [R5+UR10+0x5180], R63 ;  /* 0x0051803f05007988 */ /* 0x0001e8000800000a */
[----:B0-----:R-:W5:Y:S04]  /*42a60*/  LDL.LU R63, [R1+0x1788] ;  /* 0x00178800013f7983 */ /* 0x001f680000300800 */
[----:B--2---:R0:W-:Y:S04]  /*42a70*/  STS.U8 [R5+UR10+0x5580], R73 ;  /* 0x0055804905007988 */ /* 0x0041e8000800000a */
[----:B------:R1:W-:Y:S04]  /*42a80*/  STS.U8 [R5+UR10+0x5980], R77 ;  /* 0x0059804d05007988 */ /* 0x0003e8000800000a */
        /* <DEDUP_REMOVED lines=16> */
[----:B---3--:R0:W-:Y:S04]  /*42b90*/  STS.U8 [R5+UR10+0x7980], R93 ;  /* 0x0079805d05007988 */ /* 0x0081e8000800000a */
[----:B0-----:R-:W3:Y:S04]  /*42ba0*/  LDL.LU R93, [R1+0x3d4] ;  /* 0x0003d400015d7983 */ /* 0x001ee80000300800 */
[----:B------:R0:W-:Y:S04]  /*42bb0*/  STS.U8 [R5+UR10+0x8180], R7 ;  /* 0x0081800705007988 */ /* 0x0001e8000800000a */
[----:B----4-:R1:W-:Y:S04]  /*42bc0*/  STS.U8 [R5+UR10+0x8580], R20 ;  /* 0x0085801405007988 */ /* 0x0103e8000800000a */
[----:B-----5:R4:W-:Y:S04]  /*42bd0*/  STS.U8 [R5+UR10+0x8980], R8 ;  /* 0x0089800805007988 */ /* 0x0209e8000800000a */
[----:B------:R5:W-:Y:S04]  /*42be0*/  STS.U8 [R5+UR10+0x8d80], R9 ;  /* 0x008d800905007988 */ /* 0x000be8000800000a */
[----:B------:R4:W-:Y:S04]  /*42bf0*/  STS.U8 [R5+UR10+0x9180], R15 ;  /* 0x0091800f05007988 */ /* 0x0009e8000800000a */
[----:B0-----:R-:W3:Y:S04]  /*42c00*/  LDL.LU R7, [R1+0x3bc] ;  /* 0x0003bc0001077983 */ /* 0x001ee80000300800 */
[----:B-1----:R-:W3:Y:S04]  /*42c10*/  LDL.LU R20, [R1+0x3a4] ;  /* 0x0003a40001147983 */ /* 0x002ee80000300800 */
[----:B----4-:R-:W4:Y:S04]  /*42c20*/  LDL.LU R8, [R1+0x38c] ;  /* 0x00038c0001087983 */ /* 0x010f280000300800 */
[----:B-----5:R-:W5:Y:S04]  /*42c30*/  LDL.LU R9, [R1+0x374] ;  /* 0x0003740001097983 */ /* 0x020f680000300800 */
[----:B------:R0:W-:Y:S04]  /*42c40*/  STS.U8 [R5+UR10+0x9580], R16 ;  /* 0x0095801005007988 */ /* 0x0001e8000800000a */
[----:B------:R-:W4:Y:S04]  /*42c50*/  LDL.LU R15, [R1+0x35c] ;  /* 0x00035c00010f7983 */ /* 0x000f280000300800 */
        /* <DEDUP_REMOVED lines=8> */
[----:B------:R1:W-:Y:S04]  /*42ce0*/  STS.U8 [R5+UR10+0x2980], R25 ;  /* 0x0029801905007988 */ /* 0x0003e8000800000a */
[----:B------:R-:W5:Y:S01]  /*42cf0*/  LDL.LU R22, [R1+0x2e4] ;  /* 0x0002e40001167983 */ /* 0x000f620000300800 */
[----:B0-----:R-:W0:Y:S03]  /*42d00*/  S2R R2, SR_TID.X ;  /* 0x0000000000027919 */ /* 0x001e260000002100 */
[----:B------:R0:W-:Y:S04]  /*42d10*/  STS.U8 [R5+UR10+0x2d80], R31 ;  /* 0x002d801f05007988 */ /* 0x0001e8000800000a */
[----:B-1----:R-:W5:Y:S04]  /*42d20*/  LDL.LU R25, [R1+0x2cc] ;  /* 0x0002cc0001197983 */ /* 0x002f680000300800 */
[----:B------:R1:W-:Y:S04]  /*42d30*/  STS.U8 [R5+UR10+0x3180], R37 ;  /* 0x0031802505007988 */ /* 0x0003e8000800000a */
[----:B------:R0:W-:Y:S04]  /*42d40*/  STS.U8 [R5+UR10+0x3580], R43 ;  /* 0x0035802b05007988 */ /* 0x0001e8000800000a */
[----:B------:R0:W-:Y:S04]  /*42d50*/  STS.U8 [R5+UR10+0x3980], R49 ;  /* 0x0039803105007988 */ /* 0x0001e8000800000a */
[----:B------:R-:W-:Y:S04]  /*42d60*/  STS.U8 [R5+UR10+0x7d80], R6 ;  /* 0x007d800605007988 */ /* 0x000fe8000800000a */
[----:B------:R1:W-:Y:S04]  /*42d70*/  STS.U8 [R5+UR10+0x3d80], R53 ;  /* 0x003d803505007988 */ /* 0x0003e8000800000a */
[----:B0-----:R-:W5:Y:S04]  /*42d80*/  LDL.LU R31, [R1+0x2b4] ;  /* 0x0002b400011f7983 */ /* 0x001f680000300800 */
[----:B-1----:R-:W5:Y:S04]  /*42d90*/  LDL.LU R37, [R1+0x29c] ;  /* 0x00029c0001257983 */ /* 0x002f680000300800 */
[----:B------:R-:W5:Y:S04]  /*42da0*/  LDL.LU R43, [R1+0x284] ;  /* 0x00028400012b7983 */ /* 0x000f680000300800 */
[----:B------:R0:W-:Y:S04]  /*42db0*/  STS.U8 [R5+UR10+0x4180], R55 ;  /* 0x0041803705007988 */ /* 0x0001e8000800000a */
[----:B------:R-:W5:Y:S04]  /*42dc0*/  LDL.LU R49, [R1+0x26c] ;  /* 0x00026c0001317983 */ /* 0x000f680000300800 */
[----:B------:R-:W5:Y:S04]  /*42dd0*/  LDL.LU R53, [R1+0x254] ;  /* 0x0002540001357983 */ /* 0x000f680000300800 */
[----:B------:R1:W-:Y:S04]  /*42de0*/  STS.U8 [R5+UR10+0x4580], R57 ;  /* 0x0045803905007988 */ /* 0x0003e8000800000a */
[----:B------:R0:W-:Y:S04]  /*42df0*/  STS.U8 [R5+UR10+0x4980], R59 ;  /* 0x0049803b05007988 */ /* 0x0001e8000800000a */
[----:B------:R0:W-:Y:S04]  /*42e00*/  STS.U8 [R5+UR10+0x4d80], R61 ;  /* 0x004d803d05007988 */ /* 0x0001e8000800000a */
[----:B------:R-:W-:Y:S04]  /*42e10*/  STS.U8 [R5+UR10+0xa980], R92 ;  /* 0x00a9805c05007988 */ /* 0x000fe8000800000a */
[----:B------:R-:W-:Y:S04]  /*42e20*/  STS.U8 [R5+UR10+0xad80], R90 ;  /* 0x00ad805a05007988 */ /* 0x000fe8000800000a */
[----:B0-----:R-:W5:Y:S04]  /*42e30*/  LDL.LU R55, [R1+0x23c] ;  /* 0x00023c0001377983 */ /* 0x001f680000300800 */
[----:B------:R-:W-:Y:S04]  /*42e40*/  STS.U8 [R5+UR10+0xb180], R88 ;  /* 0x00b1805805007988 */ /* 0x000fe8000800000a */
[----:B------:R-:W-:Y:S04]  /*42e50*/  STS.U8 [R5+UR10+0xb580], R86 ;  /* 0x00b5805605007988 */ /* 0x000fe8000800000a */
[----:B-1----:R-:W5:Y:S04]  /*42e60*/  LDL.LU R57, [R1+0x224] ;  /* 0x0002240001397983 */ /* 0x002f680000300800 */
[----:B------:R-:W-:Y:S04]  /*42e70*/  STS.U8 [R5+UR10+0xb980], R84 ;  /* 0x00b9805405007988 */ /* 0x000fe8000800000a */
[----:B------:R-:W-:Y:S04]  /*42e80*/  STS.U8 [R5+UR10+0xbd80], R82 ;  /* 0x00bd805205007988 */ /* 0x000fe8000800000a */
[----:B------:R-:W-:Y:S04]  /*42e90*/  STS.U8 [R5+UR10+0xc180], R80 ;  /* 0x00c1805005007988 */ /* 0x000fe8000800000a */
[----:B------:R-:W-:Y:S04]  /*42ea0*/  STS.U8 [R5+UR10+0xc580], R78 ;  /* 0x00c5804e05007988 */ /* 0x000fe8000800000a */
[----:B------:R-:W-:Y:S04]  /*42eb0*/  STS.U8 [R5+UR10+0xc980], R75 ;  /* 0x00c9804b05007988 */ /* 0x000fe8000800000a */
[----:B------:R-:W-:Y:S01]  /*42ec0*/  STS.U8 [R5+UR10+0xcd80], R72 ;  /* 0x00cd804805007988 */ /* 0x000fe2000800000a */
[----:B------:R-:W-:-:S03]  /*42ed0*/  LOP3.LUT R2, R2, 0x7f, RZ, 0xc0, !PT ;  /* 0x0000007f02027812 */ /* 0x000fc600078ec0ff */
[----:B------:R-:W-:Y:S04]  /*42ee0*/  STS.U8 [R5+UR10+0xd180], R62 ;  /* 0x00d1803e05007988 */ /* 0x000fe8000800000a */
[----:B------:R-:W-:Y:S04]  /*42ef0*/  STS.U8 [R5+UR10+0xd580], R60 ;  /* 0x00d5803c05007988 */ /* 0x000fe8000800000a */
[----:B------:R-:W-:Y:S01]  /*42f00*/  STS.U8 [R5+UR10+0xd980], R58 ;  /* 0x00d9803a05007988 */ /* 0x000fe2000800000a */
[----:B------:R-:W-:-:S03]  /*42f10*/  LOP3.LUT R6, R2, 0x40, RZ, 0x3c, !PT ;  /* 0x0000004002067812 */ /* 0x000fc600078e3cff */
        /* <DEDUP_REMOVED lines=9> */
[----:B------:R-:W5:Y:S04]  /*42fb0*/  LDL.LU R59, [R1+0x20c] ;  /* 0x00020c00013b7983 */ /* 0x000f680000300800 */
[----:B------:R0:W-:Y:S04]  /*42fc0*/  STS.U8 [R6+UR10+0x200], R63 ;  /* 0x0002003f06007988 */ /* 0x0001e8000800000a */
[----:B------:R-:W5:Y:S04]  /*42fd0*/  LDL.LU R61, [R1+0x1f4] ;  /* 0x0001f400013d7983 */ /* 0x000f680000300800 */
[----:B--2---:R1:W-:Y:S04]  /*42fe0*/  STS.U8 [R6+UR10+0x600], R73 ;  /* 0x0006004906007988 */ /* 0x0043e8000800000a */
[----:B------:R2:W-:Y:S04]  /*42ff0*/  STS.U8 [R6+UR10+0xa00], R77 ;  /* 0x000a004d06007988 */ /* 0x0005e8000800000a */
[----:B------:R0:W-:Y:S04]  /*43000*/  STS.U8 [R6+UR10+0xe00], R79 ;  /* 0x000e004f06007988 */ /* 0x0001e8000800000a */
[----:B------:R1:W-:Y:S04]  /*43010*/  STS.U8 [R6+UR10+0x1200], R81 ;  /* 0x0012005106007988 */ /* 0x0003e8000800000a */
[----:B------:R2:W-:Y:S04]  /*43020*/  STS.U8 [R6+UR10+0x1600], R83 ;  /* 0x0016005306007988 */ /* 0x0005e8000800000a */
[----:B0-----:R-:W5:Y:S04]  /*43030*/  LDL.LU R63, [R1+0x1dc] ;  /* 0x0001dc00013f7983 */ /* 0x001f680000300800 */
[----:B-1----:R-:W5:Y:S04]  /*43040*/  LDL.LU R73, [R1+0x1c4] ;  /* 0x0001c40001497983 */ /* 0x002f680000300800 */
[----:B--2---:R-:W2:Y:S04]  /*43050*/  LDL.LU R77, [R1+0x1ac] ;  /* 0x0001ac00014d7983 */ /* 0x004ea80000300800 */
[----:B------:R-:W2:Y:S04]  /*43060*/  LDL.LU R79, [R1+0x194] ;  /* 0x00019400014f7983 */ /* 0x000ea80000300800 */
[----:B------:R-:W2:Y:S04]  /*43070*/  LDL.LU R81, [R1+0x178] ;  /* 0x0001780001517983 */ /* 0x000ea80000300800 */
[----:B------:R0:W-:Y:S04]  /*43080*/  STS.U8 [R6+UR10+0x1a00], R85 ;  /* 0x001a005506007988 */ /* 0x0001e8000800000a */
[----:B------:R-:W2:Y:S04]  /*43090*/  LDL.LU R83, [R1+0x160] ;  /* 0x0001600001537983 */ /* 0x000ea80000300800 */
[----:B------:R1:W-:Y:S04]  /*430a0*/  STS.U8 [R6+UR10+0x1e00], R87 ;  /* 0x001e005706007988 */ /* 0x0003e8000800000a */
[----:B------:R1:W-:Y:S04]  /*430b0*/  STS.U8 [R6+UR10+0x2200], R89 ;  /* 0x0022005906007988 */ /* 0x0003e8000800000a */
[----:B------:R3:W-:Y:S04]  /*430c0*/  STS.U8 [R6+UR10+0x2600], R91 ;  /* 0x0026005b06007988 */ /* 0x0007e8000800000a */
[----:B0-----:R-:W2:Y:S04]  /*430d0*/  LDL.LU R85, [R1+0x148] ;  /* 0x0001480001557983 */ /* 0x001ea80000300800 */
[----:B-1----:R-:W2:Y:S04]  /*430e0*/  LDL.LU R87, [R1+0x68] ;  /* 0x0000680001577983 */ /* 0x002ea80000300800 */
[----:B------:R-:W2:Y:S04]  /*430f0*/  LDL.LU R89, [R1+0x64] ;  /* 0x0000640001597983 */ /* 0x000ea80000300800 */
[----:B---3--:R-:W3:Y:S04]  /*43100*/  LDL.LU R91, [R1+0x60] ;  /* 0x00006000015b7983 */ /* 0x008ee80000300800 */
[----:B------:R0:W-:Y:S04]  /*43110*/  STS.U8 [R6+UR10+0x2a00], R93 ;  /* 0x002a005d06007988 */ /* 0x0001e8000800000a */
[----:B0-----:R-:W3:Y:S04]  /*43120*/  LDL.LU R93, [R1+0x5c] ;  /* 0x00005c00015d7983 */ /* 0x001ee80000300800 */
[----:B------:R0:W-:Y:S04]  /*43130*/  STS.U8 [R6+UR10+0x2e00], R7 ;  /* 0x002e000706007988 */ /* 0x0001e8000800000a */
[----:B------:R1:W-:Y:S04]  /*43140*/  STS.U8 [R6+UR10+0x3200], R20 ;  /* 0x0032001406007988 */ /* 0x0003e8000800000a */
[----:B----4-:R4:W-:Y:S04]  /*43150*/  STS.U8 [R6+UR10+0x3600], R8 ;  /* 0x0036000806007988 */ /* 0x0109e8000800000a */
[----:B-----5:R5:W-:Y:S04]  /*43160*/  STS.U8 [R6+UR10+0x3a00], R9 ;  /* 0x003a000906007988 */ /* 0x020be8000800000a */
[----:B------:R4:W-:Y:S04]  /*43170*/  STS.U8 [R6+UR10+0x3e00], R15 ;  /* 0x003e000f06007988 */ /* 0x0009e8000800000a */
[----:B0-----:R-:W3:Y:S04]  /*43180*/  LDL.LU R7, [R1+0x58] ;  /* 0x0000580001077983 */ /* 0x001ee80000300800 */
[----:B-1----:R-:W3:Y:S04]  /*43190*/  LDL.LU R20, [R1+0x54] ;  /* 0x0000540001147983 */ /* 0x002ee80000300800 */
[----:B----4-:R-:W4:Y:S04]  /*431a0*/  LDL.LU R8, [R1+0x50] ;  /* 0x0000500001087983 */ /* 0x010f280000300800 */
[----:B-----5:R-:W5:Y:S04]  /*431b0*/  LDL.LU R9, [R1+0x4c] ;  /* 0x00004c0001097983 */ /* 0x020f680000300800 */
[----:B------:R0:W-:Y:S04]  /*431c0*/  STS.U8 [R6+UR10+0x4200], R16 ;  /* 0x0042001006007988 */ /* 0x0001e8000800000a */
[----:B------:R-:W3:Y:S04]  /*431d0*/  LDL.LU R15, [R1+0x48] ;  /* 0x00004800010f7983 */ /* 0x000ee80000300800 */
[----:B------:R1:W-:Y:S04]  /*431e0*/  STS.U8 [R6+UR10+0x4600], R14 ;  /* 0x0046000e06007988 */ /* 0x0003e8000800000a */
[----:B------:R1:W-:Y:S04]  /*431f0*/  STS.U8 [R6+UR10+0x4a00], R74 ;  /* 0x004a004a06007988 */ /* 0x0003e8000800000a */
[----:B------:R1:W-:Y:S04]  /*43200*/  STS.U8 [R6+UR10+0x4e00], R76 ;  /* 0x004e004c06007988 */ /* 0x0003e8000800000a */
[----:B0-----:R-:W3:Y:S04]  /*43210*/  LDL.LU R16, [R1+0x44] ;  /* 0x0000440001107983 */ /* 0x001ee80000300800 */
[----:B-1----:R-:W3:Y:S04]  /*43220*/  LDL.LU R14, [R1+0x40] ;  /* 0x00004000010e7983 */ /* 0x002ee80000300800 */
[----:B------:R-:W3:Y:S04]  /*43230*/  LDL.LU R74, [R1+0x3c] ;  /* 0x00003c00014a7983 */ /* 0x000ee80000300800 */
[----:B------:R-:W3:Y:S04]  /*43240*/  LDL.LU R76, [R1+0x38] ;  /* 0x00003800014c7983 */ /* 0x000ee80000300800 */
[----:B------:R0:W-:Y:S04]  /*43250*/  STS.U8 [R6+UR10+0x6600], R49 ;  /* 0x0066003106007988 */ /* 0x0001e8000800000a */
[----:B------:R1:W-:Y:S04]  /*43260*/  STS.U8 [R6+UR10+0x6a00], R53 ;  /* 0x006a003506007988 */ /* 0x0003e8000800000a */
[----:B------:R1:W-:Y:S04]  /*43270*/  STS.U8 [R6+UR10+0x6e00], R55 ;  /* 0x006e003706007988 */ /* 0x0003e8000800000a */
[----:B0-----:R-:W4:Y:S04]  /*43280*/  LDL.LU R49, [R1+0x1784] ;  /* 0x0017840001317983 */ /* 0x001f280000300800 */
[----:B-1----:R-:W4:Y:S04]  /*43290*/  LDL.LU R53, [R1+0x494] ;  /* 0x0004940001357983 */ /* 0x002f280000300800 */
[----:B------:R0:W-:Y:S04]  /*432a0*/  STS.U8 [R6+UR10+0x7200], R57 ;  /* 0x0072003906007988 */ /* 0x0001e8000800000a */
[----:B------:R-:W4:Y:S04]  /*432b0*/  LDL.LU R55, [R1+0x480] ;  /* 0x0004800001377983 */ /* 0x000f280000300800 */
[----:B0-----:R-:W5:Y:S04]  /*432c0*/  LDL.LU R57, [R1+0x46c] ;  /* 0x00046c0001397983 */ /* 0x001f680000300800 */
[----:B------:R0:W-:Y:S04]  /*432d0*/  STS.U8 [R6+UR10+0x7600], R59 ;  /* 0x0076003b06007988 */ /* 0x0001e8000800000a */
[----:B------:R1:W-:Y:S04]  /*432e0*/  STS.U8 [R6+UR10+0x7a00], R61 ;  /* 0x007a003d06007988 */ /* 0x0003e8000800000a */
[----:B0-----:R-:W5:Y:S04]  /*432f0*/  LDL.LU R59, [R1+0x458] ;  /* 0x00045800013b7983 */ /* 0x001f680000300800 */
[----:B------:R0:W-:Y:S04]  /*43300*/  STS.U8 [R6+UR10+0x7e00], R63 ;  /* 0x007e003f06007988 */ /* 0x0001e8000800000a */
[----:B-1----:R-:W5:Y:S04]  /*43310*/  LDL.LU R61, [R1+0x444] ;  /* 0x00044400013d7983 */ /* 0x002f680000300800 */
[----:B------:R1:W-:Y:S04]  /*43320*/  STS.U8 [R6+UR10+0x8200], R73 ;  /* 0x0082004906007988 */ /* 0x0003e8000800000a */
[----:B--2---:R2:W-:Y:S04]  /*43330*/  STS.U8 [R6+UR10+0x8600], R77 ;  /* 0x0086004d06007988 */ /* 0x0045e8000800000a */
        /* <DEDUP_REMOVED lines=8> */
[----:B------:R-:W2:Y:S04]  /*433c0*/  LDL.LU R83, [R1+0x3b8] ;  /* 0x0003b80001537983 */ /* 0x000ea80000300800 */
[----:B---3--:R0:W-:Y:S04]  /*433d0*/  STS.U8 [R6+UR10+0xca00], R76 ;  /* 0x00ca004c06007988 */ /* 0x0081e8000800000a */
[----:B0-----:R-:W3:Y:S04]  /*433e0*/  LDL.LU R76, [R1+0x3a0] ;  /* 0x0003a000014c7983 */ /* 0x001ee80000300800 */
        /* <DEDUP_REMOVED lines=11> */
[----:B------:R0:W-:Y:S04]  /*434a0*/  STS.U8 [R6+UR10+0xaa00], R7 ;  /* 0x00aa000706007988 */ /* 0x0001e8000800000a */
[----:B----4-:R1:W-:Y:S04]  /*434b0*/  STS.U8 [R6+UR10+0xb200], R8 ;  /* 0x00b2000806007988 */ /* 0x0103e8000800000a */
[----:B------:R-:W4:Y:S04]  /*434c0*/  LDL.LU R20, [R1+0x310] ;  /* 0x0003100001147983 */ /* 0x000f280000300800 */
[----:B-----5:R5:W-:Y:S04]  /*434d0*/  STS.U8 [R6+UR10+0xb600], R9 ;  /* 0x00b6000906007988 */ /* 0x020be8000800000a */
[----:B------:R1:W-:Y:S04]  /*434e0*/  STS.U8 [R6+UR10+0xba00], R15 ;  /* 0x00ba000f06007988 */ /* 0x0003e8000800000a */
[----:B------:R5:W-:Y:S04]  /*434f0*/  STS.U8 [R6+UR10+0xbe00], R16 ;  /* 0x00be001006007988 */ /* 0x000be8000800000a */
[----:B------:R5:W-:Y:S01]  /*43500*/  STS.U8 [R6+UR10+0xc200], R14 ;  /* 0x00c2000e06007988 */ /* 0x000be2000800000a */
[----:B0-----:R-:W-:-:S03]  /*43510*/  LOP3.LUT R7, R2, 0x50, RZ, 0x3c, !PT ;  /* 0x0000005002077812 */ /* 0x001fc600078e3cff */
[----:B-1----:R-:W2:Y:S04]  /*43520*/  LDL.LU R8, [R1+0x2f8] ;  /* 0x0002f80001087983 */ /* 0x002ea80000300800 */
[----:B-----5:R-:W5:Y:S04]  /*43530*/  LDL.LU R9, [R1+0x2e0] ;  /* 0x0002e00001097983 */ /* 0x020f680000300800 */
[----:B------:R-:W2:Y:S04]  /*43540*/  LDL.LU R15, [R1+0x2c8] ;  /* 0x0002c800010f7983 */ /* 0x000ea80000300800 */
[----:B------:R-:W-:Y:S04]  /*43550*/  STS.U8 [R6+UR10+0x5200], R22 ;  /* 0x0052001606007988 */ /* 0x000fe8000800000a */
[----:B------:R-:W4:Y:S04]  /*43560*/  LDL.LU R16, [R1+0x2b0] ;  /* 0x0002b00001107983 */ /* 0x000f280000300800 */
[----:B------:R-:W-:Y:S04]  /*43570*/  STS.U8 [R6+UR10+0x5600], R25 ;  /* 0x0056001906007988 */ /* 0x000fe8000800000a */
[----:B------:R-:W-:Y:S04]  /*43580*/  STS.U8 [R6+UR10+0x5a00], R31 ;  /* 0x005a001f06007988 */ /* 0x000fe8000800000a */
[----:B------:R-:W-:Y:S04]  /*43590*/  STS.U8 [R6+UR10+0x5e00], R37 ;  /* 0x005e002506007988 */ /* 0x000fe8000800000a */
[----:B------:R-:W-:Y:S04]  /*435a0*/  STS.U8 [R6+UR10+0x6200], R43 ;  /* 0x0062002b06007988 */ /* 0x000fe8000800000a */
[----:B------:R0:W-:Y:S04]  /*435b0*/  STS.U8 [R6+UR10+0xc600], R74 ;  /* 0x00c6004a06007988 */ /* 0x0001e8000800000a */
[----:B------:R-:W4:Y:S04]  /*435c0*/  LDL.LU R14, [R1+0x298] ;  /* 0x00029800010e7983 */ /* 0x000f280000300800 */
        /* <DEDUP_REMOVED lines=13> */
[----:B0-----:R-:W5:Y:S04]  /*436a0*/  LDL.LU R74, [R1+0x280] ;  /* 0x00028000014a7983 */ /* 0x001f680000300800 */
[----:B---3--:R0:W-:Y:S04]  /*436b0*/  STS.U8 [R7+UR10+0x3280], R76 ;  /* 0x0032804c07007988 */ /* 0x0081e8000800000a */
[----:B0-----:R-:W3:Y:S04]  /*436c0*/  LDL.LU R76, [R1+0x268] ;  /* 0x00026800014c7983 */ /* 0x001ee80000300800 */
[----:B------:R-:W3:Y:S04]  /*436d0*/  LDL.LU R22, [R1+0x250] ;  /* 0x0002500001167983 */ /* 0x000ee80000300800 */
[----:B------:R-:W3:Y:S04]  /*436e0*/  LDL.LU R25, [R1+0x238] ;  /* 0x0002380001197983 */ /* 0x000ee80000300800 */
[----:B------:R-:W3:Y:S04]  /*436f0*/  LDL.LU R31, [R1+0x220] ;  /* 0x00022000011f7983 */ /* 0x000ee80000300800 */
[----:B------:R-:W3:Y:S04]  /*43700*/  LDL.LU R37, [R1+0x208] ;  /* 0x0002080001257983 */ /* 0x000ee80000300800 */
[----:B------:R0:W-:Y:S04]  /*43710*/  STS.U8 [R7+UR10+0x280], R49 ;  /* 0x0002803107007988 */ /* 0x0001e8000800000a */
[----:B------:R-:W3:Y:S04]  /*43720*/  LDL.LU R43, [R1+0x1f0] ;  /* 0x0001f000012b7983 */ /* 0x000ee80000300800 */
[----:B------:R1:W-:Y:S04]  /*43730*/  STS.U8 [R7+UR10+0x680], R53 ;  /* 0x0006803507007988 */ /* 0x0003e8000800000a */
[----:B------:R0:W-:Y:S04]  /*43740*/  STS.U8 [R7+UR10+0xa80], R55 ;  /* 0x000a803707007988 */ /* 0x0001e8000800000a */
[----:B------:R0:W-:Y:S04]  /*43750*/  STS.U8 [R7+UR10+0xe80], R57 ;  /* 0x000e803907007988 */ /* 0x0001e8000800000a */
[----:B------:R1:W-:Y:S04]  /*43760*/  STS.U8 [R7+UR10+0x1280], R59 ;  /* 0x0012803b07007988 */ /* 0x0003e8000800000a */
[----:B------:R1:W-:Y:S04]  /*43770*/  STS.U8 [R7+UR10+0x1680], R61 ;  /* 0x0016803d07007988 */ /* 0x0003e8000800000a */
[----:B0-----:R-:W3:Y:S04]  /*43780*/  LDL.LU R49, [R1+0x1d8] ;  /* 0x0001d80001317983 */ /* 0x001ee80000300800 */
[----:B-1----:R-:W3:Y:S04]  /*43790*/  LDL.LU R53, [R1+0x1c0] ;  /* 0x0001c00001357983 */ /* 0x002ee80000300800 */
[----:B------:R-:W3:Y:S04]  /*437a0*/  LDL.LU R55, [R1+0x1a8] ;  /* 0x0001a80001377983 */ /* 0x000ee80000300800 */
[----:B------:R-:W3:Y:S04]  /*437b0*/  LDL.LU R57, [R1+0x190] ;  /* 0x0001900001397983 */ /* 0x000ee80000300800 */
[----:B------:R-:W3:Y:S04]  /*437c0*/  LDL.LU R59, [R1+0x174] ;  /* 0x00017400013b7983 */ /* 0x000ee80000300800 */
[----:B------:R0:W-:Y:S04]  /*437d0*/  STS.U8 [R7+UR10+0x1a80], R63 ;  /* 0x001a803f07007988 */ /* 0x0001e8000800000a */
[----:B------:R-:W3:Y:S04]  /*437e0*/  LDL.LU R61, [R1+0x15c] ;  /* 0x00015c00013d7983 */ /* 0x000ee80000300800 */
[----:B------:R1:W-:Y:S04]  /*437f0*/  STS.U8 [R7+UR10+0x1e80], R73 ;  /* 0x001e804907007988 */ /* 0x0003e8000800000a */
[----:B--2---:R2:W-:Y:S04]  /*43800*/  STS.U8 [R7+UR10+0x2280], R77 ;  /* 0x0022804d07007988 */ /* 0x0045e8000800000a */
[----:B------:R0:W-:Y:S04]  /*43810*/  STS.U8 [R7+UR10+0x2680], R79 ;  /* 0x0026804f07007988 */ /* 0x0001e8000800000a */
[----:B------:R1:W-:Y:S04]  /*43820*/  STS.U8 [R7+UR10+0x2a80], R81 ;  /* 0x002a805107007988 */ /* 0x0003e8000800000a */
[----:B------:R2:W-:Y:S04]  /*43830*/  STS.U8 [R7+UR10+0x2e80], R83 ;  /* 0x002e805307007988 */ /* 0x0005e8000800000a */
[----:B0-----:R-:W3:Y:S04]  /*43840*/  LDL.LU R63, [R1+0x144] ;  /* 0x00014400013f7983 */ /* 0x001ee80000300800 */
[----:B-1----:R-:W3:Y:S04]  /*43850*/  LDL.LU R73, [R1+0xb0] ;  /* 0x0000b00001497983 */ /* 0x002ee80000300800 */
        /* <DEDUP_REMOVED lines=8> */
[----:B------:R1:W-:Y:S04]  /*438e0*/  STS.U8 [R7+UR10+0x4680], R93 ;  /* 0x0046805d07007988 */ /* 0x0003e8000800000a */
[----:B----4-:R4:W-:Y:S04]  /*438f0*/  STS.U8 [R7+UR10+0x4a80], R20 ;  /* 0x004a801407007988 */ /* 0x0109e8000800000a */
[----:B0-----:R-:W2:Y:S04]  /*43900*/  LDL.LU R85, [R1+0x9c] ;  /* 0x00009c0001557983 */ /* 0x001ea80000300800 */
[----:B-1----:R-:W2:Y:S04]  /*43910*/  LDL.LU R87, [R1+0x98] ;  /* 0x0000980001577983 */ /* 0x002ea80000300800 */
[----:B------:R-:W2:Y:S04]  /*43920*/  LDL.LU R89, [R1+0x94] ;  /* 0x0000940001597983 */ /* 0x000ea80000300800 */
[----:B------:R-:W2:Y:S04]  /*43930*/  LDL.LU R91, [R1+0x90] ;  /* 0x00009000015b7983 */ /* 0x000ea80000300800 */
[----:B------:R-:W2:Y:S04]  /*43940*/  LDL.LU R93, [R1+0x8c] ;  /* 0x00008c00015d7983 */ /* 0x000ea80000300800 */
[----:B------:R0:W-:Y:S04]  /*43950*/  STS.U8 [R7+UR10+0x4e80], R8 ;  /* 0x004e800807007988 */ /* 0x0001e8000800000a */
[----:B----4-:R-:W4:Y:S04]  /*43960*/  LDL.LU R20, [R1+0x88] ;  /* 0x0000880001147983 */ /* 0x010f280000300800 */
[----:B-----5:R1:W-:Y:S04]  /*43970*/  STS.U8 [R7+UR10+0x5280], R9 ;  /* 0x0052800907007988 */ /* 0x0203e8000800000a */
[----:B------:R5:W-:Y:S04]  /*43980*/  STS.U8 [R7+UR10+0x5680], R15 ;  /* 0x0056800f07007988 */ /* 0x000be8000800000a */
[----:B------:R0:W-:Y:S04]  /*43990*/  STS.U8 [R7+UR10+0x5a80], R16 ;  /* 0x005a801007007988 */ /* 0x0001e8000800000a */
[----:B------:R1:W-:Y:S04]  /*439a0*/  STS.U8 [R7+UR10+0x5e80], R14 ;  /* 0x005e800e07007988 */ /* 0x0003e8000800000a */
[----:B------:R5:W-:Y:S04]  /*439b0*/  STS.U8 [R7+UR10+0x6280], R74 ;  /* 0x0062804a07007988 */ /* 0x000be8000800000a */
[----:B0-----:R-:W4:Y:S04]  /*439c0*/  LDL.LU R8, [R1+0x84] ;  /* 0x0000840001087983 */ /* 0x001f280000300800 */
[----:B-1----:R-:W4:Y:S04]  /*439d0*/  LDL.LU R9, [R1+0x34] ;  /* 0x0000340001097983 */ /* 0x002f280000300800 */
[----:B-----5:R-:W5:Y:S04]  /*439e0*/  LDL.LU R15, [R1+0x30] ;  /* 0x00003000010f7983 */ /* 0x020f680000300800 */
[----:B------:R-:W5:Y:S04]  /*439f0*/  LDL.LU R16, [R1+0x2c] ;  /* 0x00002c0001107983 */ /* 0x000f680000300800 */
[----:B------:R-:W5:Y:S04]  /*43a00*/  LDL.LU R14, [R1+0x28] ;  /* 0x00002800010e7983 */ /* 0x000f680000300800 */
[----:B------:R-:W5:Y:S04]  /*43a10*/  LDL.LU R74, [R1+0x24] ;  /* 0x00002400014a7983 */ /* 0x000f680000300800 */
[----:B---3--:R0:W-:Y:S04]  /*43a20*/  STS.U8 [R7+UR10+0x6680], R76 ;  /* 0x0066804c07007988 */ /* 0x0081e8000800000a */
[----:B0-----:R-:W3:Y:S04]  /*43a30*/  LDL.LU R76, [R1+0x20] ;  /* 0x00002000014c7983 */ /* 0x001ee80000300800 */
        /* <DEDUP_REMOVED lines=15> */
[----:B--2---:R2:W-:Y:S04]  /*43b30*/  STS.U8 [R7+UR10+0x9e80], R77 ;  /* 0x009e804d07007988 */ /* 0x0045e8000800000a */
[----:B0-----:R-:W3:Y:S04]  /*43b40*/  LDL.LU R57, [R1+0x440] ;  /* 0x0004400001397983 */ /* 0x001ee80000300800 */
[----:B-1----:R-:W3:Y:S04]  /*43b50*/  LDL.LU R59, [R1+0x42c] ;  /* 0x00042c00013b7983 */ /* 0x002ee80000300800 */
[----:B------:R-:W3:Y:S04]  /*43b60*/  LDL.LU R61, [R1+0x414] ;  /* 0x00041400013d7983 */ /* 0x000ee80000300800 */
[----:B------:R-:W3:Y:S04]  /*43b70*/  LDL.LU R63, [R1+0x3fc] ;  /* 0x0003fc00013f7983 */ /* 0x000ee80000300800 */
[----:B------:R-:W3:Y:S04]  /*43b80*/  LDL.LU R73, [R1+0x3e4] ;  /* 0x0003e40001497983 */ /* 0x000ee80000300800 */
[----:B------:R0:W-:Y:S04]  /*43b90*/  STS.U8 [R7+UR10+0xa280], R79 ;  /* 0x00a2804f07007988 */ /* 0x0001e8000800000a */
[----:B--2---:R-:W2:Y:S04]  /*43ba0*/  LDL.LU R77, [R1+0x3cc] ;  /* 0x0003cc00014d7983 */ /* 0x004ea80000300800 */
        /* <DEDUP_REMOVED lines=11> */
[----:B------:R-:W2:Y:S04]  /*43c60*/  LDL.LU R89, [R1+0x33c] ;  /* 0x00033c0001597983 */ /* 0x000ea80000300800 */
[----:B------:R1:W-:Y:S04]  /*43c70*/  STS.U8 [R7+UR10+0xc280], R93 ;  /* 0x00c2805d07007988 */ /* 0x0003e8000800000a */
[----:B----4-:R4:W-:Y:S04]  /*43c80*/  STS.U8 [R7+UR10+0xc680], R20 ;  /* 0x00c6801407007988 */ /* 0x0109e8000800000a */
[----:B------:R1:W-:Y:S04]  /*43c90*/  STS.U8 [R7+UR10+0xce80], R9 ;  /* 0x00ce800907007988 */ /* 0x0003e8000800000a */
[----:B0-----:R-:W2:Y:S04]  /*43ca0*/  LDL.LU R91, [R1+0x324] ;  /* 0x00032400015b7983 */ /* 0x001ea80000300800 */
[----:B-----5:R0:W-:Y:S04]  /*43cb0*/  STS.U8 [R7+UR10+0xd280], R15 ;  /* 0x00d2800f07007988 */ /* 0x0201e8000800000a */
[----:B-1----:R-:W5:Y:S04]  /*43cc0*/  LDL.LU R93, [R1+0x30c] ;  /* 0x00030c00015d7983 */ /* 0x002f680000300800 */
[----:B----4-:R-:W4:Y:S04]  /*43cd0*/  LDL.LU R20, [R1+0x2f4] ;  /* 0x0002f40001147983 */ /* 0x010f280000300800 */
[----:B------:R1:W-:Y:S04]  /*43ce0*/  STS.U8 [R7+UR10+0xd680], R16 ;  /* 0x00d6801007007988 */ /* 0x0003e8000800000a */
[----:B------:R0:W-:Y:S04]  /*43cf0*/  STS.U8 [R7+UR10+0xda80], R14 ;  /* 0x00da800e07007988 */ /* 0x0001e8000800000a */
[----:B------:R1:W-:Y:S04]  /*43d00*/  STS.U8 [R7+UR10+0xde80], R74 ;  /* 0x00de804a07007988 */ /* 0x0003e8000800000a */
[----:B------:R-:W4:Y:S04]  /*43d10*/  LDL.LU R9, [R1+0x2dc] ;  /* 0x0002dc0001097983 */ /* 0x000f280000300800 */
[----:B0-----:R-:W4:Y:S04]  /*43d20*/  LDL.LU R15, [R1+0x2c4] ;  /* 0x0002c400010f7983 */ /* 0x001f280000300800 */
[----:B-1----:R-:W4:Y:S04]  /*43d30*/  LDL.LU R16, [R1+0x2ac] ;  /* 0x0002ac0001107983 */ /* 0x002f280000300800 */
[----:B------:R-:W4:Y:S04]  /*43d40*/  LDL.LU R14, [R1+0x294] ;  /* 0x00029400010e7983 */ /* 0x000f280000300800 */
[----:B------:R-:W4:Y:S04]  /*43d50*/  LDL.LU R74, [R1+0x27c] ;  /* 0x00027c00014a7983 */ /* 0x000f280000300800 */
[----:B---3--:R0:W-:Y:S04]  /*43d60*/  STS.U8 [R7+UR10+0xe280], R76 ;  /* 0x00e2804c07007988 */ /* 0x0081e8000800000a */
[----:B0-----:R-:W3:Y:S04]  /*43d70*/  LDL.LU R76, [R1+0x264] ;  /* 0x00026400014c7983 */ /* 0x001ee80000300800 */
[----:B------:R0:W-:Y:S04]  /*43d80*/  STS.U8 [R7+UR10+0xca80], R8 ;  /* 0x00ca800807007988 */ /* 0x0001e8000800000a */
[----:B------:R-:W3:Y:S04]  /*43d90*/  LDL.LU R90, [R1+0x24c] ;  /* 0x00024c00015a7983 */ /* 0x000ee80000300800 */
[----:B------:R1:W-:Y:S04]  /*43da0*/  STS.U8 [R7+UR10+0x6a80], R22 ;  /* 0x006a801607007988 */ /* 0x0003e8000800000a */
[----:B------:R-:W3:Y:S04]  /*43db0*/  LDL.LU R92, [R1+0x234] ;  /* 0x00023400015c7983 */ /* 0x000ee80000300800 */
[----:B------:R1:W-:Y:S04]  /*43dc0*/  STS.U8 [R7+UR10+0x6e80], R25 ;  /* 0x006e801907007988 */ /* 0x0003e8000800000a */
[----:B------:R1:W-:Y:S04]  /*43dd0*/  STS.U8 [R7+UR10+0x7280], R31 ;  /* 0x0072801f07007988 */ /* 0x0003e8000800000a */
[----:B------:R-:W-:Y:S01]  /*43de0*/  STS.U8 [R7+UR10+0xb280], R17 ;  /* 0x00b2801107007988 */ /* 0x000fe2000800000a */
[----:B0-----:R-:W-:-:S03]  /*43df0*/  LOP3.LUT R8, R2, 0x60, RZ, 0x3c, !PT ;  /* 0x0000006002087812 */ /* 0x001fc600078e3cff */
[----:B------:R-:W-:Y:S04]  /*43e00*/  STS.U8 [R7+UR10+0xe680], R65 ;  /* 0x00e6804107007988 */ /* 0x000fe8000800000a */
[----:B-1----:R-:W3:Y:S04]  /*43e10*/  LDL.LU R22, [R1+0x21c] ;  /* 0x00021c0001167983 */ /* 0x002ee80000300800 */
[----:B------:R-:W-:Y:S04]  /*43e20*/  STS.U8 [R7+UR10+0xea80], R46 ;  /* 0x00ea802e07007988 */ /* 0x000fe8000800000a */
[----:B------:R-:W-:Y:S04]  /*43e30*/  STS.U8 [R7+UR10+0xee80], R40 ;  /* 0x00ee802807007988 */ /* 0x000fe8000800000a */
[----:B------:R-:W-:Y:S04]  /*43e40*/  STS.U8 [R7+UR10+0xf280], R34 ;  /* 0x00f2802207007988 */ /* 0x000fe8000800000a */
[----:B------:R-:W-:Y:S04]  /*43e50*/  STS.U8 [R7+UR10+0xf680], R28 ;  /* 0x00f6801c07007988 */ /* 0x000fe8000800000a */
[----:B------:R-:W-:Y:S04]  /*43e60*/  STS.U8 [R7+UR10+0xfa80], R21 ;  /* 0x00fa801507007988 */ /* 0x000fe8000800000a */
[----:B------:R-:W-:Y:S04]  /*43e70*/  STS.U8 [R7+UR10+0xfe80], R13 ;  /* 0x00fe800d07007988 */ /* 0x000fe8000800000a */
        /* <DEDUP_REMOVED lines=18> */
[----:B--2---:R2:W-:Y:S04]  /*43fa0*/  STS.U8 [R8+UR10+0x2b00], R77 ;  /* 0x002b004d08007988 */ /* 0x0045e8000800000a */
[----:B------:R2:W-:Y:S04]  /*43fb0*/  STS.U8 [R8+UR10+0x2f00], R79 ;  /* 0x002f004f08007988 */ /* 0x0005e8000800000a */
[----:B0-----:R-:W3:Y:S04]  /*43fc0*/  LDL.LU R59, [R1+0x140] ;  /* 0x00014000013b7983 */ /* 0x001ee80000300800 */
[----:B-1----:R-:W3:Y:S04]  /*43fd0*/  LDL.LU R61, [R1+0xfc] ;  /* 0x0000fc00013d7983 */ /* 0x002ee80000300800 */
[----:B------:R-:W3:Y:S04]  /*43fe0*/  LDL.LU R63, [R1+0xf8] ;  /* 0x0000f800013f7983 */ /* 0x000ee80000300800 */
[----:B------:R-:W3:Y:S04]  /*43ff0*/  LDL.LU R73, [R1+0xf4] ;  /* 0x0000f40001497983 */ /* 0x000ee80000300800 */
[----:B--2---:R-:W2:Y:S04]  /*44000*/  LDL.LU R77, [R1+0xf0] ;  /* 0x0000f000014d7983 */ /* 0x004ea80000300800 */
[----:B------:R0:W-:Y:S04]  /*44010*/  STS.U8 [R8+UR10+0x3300], R81 ;  /* 0x0033005108007988 */ /* 0x0001e8000800000a */
        /* <DEDUP_REMOVED lines=12> */
[----:B------:R-:W5:Y:S04]  /*440e0*/  LDL.LU R91, [R1+0xd4] ;  /* 0x0000d400015b7983 */ /* 0x000f680000300800 */
[----:B----4-:R1:W-:Y:S04]  /*440f0*/  STS.U8 [R8+UR10+0x4f00], R20 ;  /* 0x004f001408007988 */ /* 0x0103e8000800000a */
[----:B------:R4:W-:Y:S04]  /*44100*/  STS.U8 [R8+UR10+0x5300], R9 ;  /* 0x0053000908007988 */ /* 0x0009e8000800000a */
[----:B------:R0:W-:Y:S04]  /*44110*/  STS.U8 [R8+UR10+0x5700], R15 ;  /* 0x0057000f08007988 */ /* 0x0001e8000800000a */
[----:B------:R1:W-:Y:S04]  /*44120*/  STS.U8 [R8+UR10+0x5b00], R16 ;  /* 0x005b001008007988 */ /* 0x0003e8000800000a */
[----:B------:R4:W-:Y:S04]  /*44130*/  STS.U8 [R8+UR10+0x5f00], R14 ;  /* 0x005f000e08007988 */ /* 0x0009e8000800000a */
[----:B0-----:R-:W5:Y:S04]  /*44140*/  LDL.LU R93, [R1+0xd0] ;  /* 0x0000d000015d7983 */ /* 0x001f680000300800 */
[----:B-1----:R-:W5:Y:S04]  /*44150*/  LDL.LU R20, [R1+0xcc] ;  /* 0x0000cc0001147983 */ /* 0x002f680000300800 */
[----:B----4-:R-:W4:Y:S04]  /*44160*/  LDL.LU R9, [R1+0x80] ;  /* 0x0000800001097983 */ /* 0x010f280000300800 */
[----:B------:R-:W4:Y:S04]  /*44170*/  LDL.LU R15, [R1+0x7c] ;  /* 0x00007c00010f7983 */ /* 0x000f280000300800 */
[----:B------:R-:W4:Y:S04]  /*44180*/  LDL.LU R16, [R1+0x78] ;  /* 0x0000780001107983 */ /* 0x000f280000300800 */
[----:B------:R0:W-:Y:S04]  /*44190*/  STS.U8 [R8+UR10+0x6300], R74 ;  /* 0x0063004a08007988 */ /* 0x0001e8000800000a */
[----:B------:R-:W4:Y:S04]  /*441a0*/  LDL.LU R14, [R1+0x74] ;  /* 0x00007400010e7983 */ /* 0x000f280000300800 */
[----:B0-----:R-:W4:Y:S04]  /*441b0*/  LDL.LU R74, [R1+0x70] ;  /* 0x00007000014a7983 */ /* 0x001f280000300800 */
[----:B---3--:R0:W-:Y:S04]  /*441c0*/  STS.U8 [R8+UR10+0x6700], R76 ;  /* 0x0067004c08007988 */ /* 0x0081e8000800000a */
[----:B0-----:R-:W3:Y:S04]  /*441d0*/  LDL.LU R76, [R1+0x6c] ;  /* 0x00006c00014c7983 */ /* 0x001ee80000300800 */
[----:B------:R0:W-:Y:S04]  /*441e0*/  STS.U8 [R8+UR10+0x7f00], R37 ;  /* 0x007f002508007988 */ /* 0x0001e8000800000a */
[----:B------:R1:W-:Y:S04]  /*441f0*/  STS.U8 [R8+UR10+0x8300], R43 ;  /* 0x0083002b08007988 */ /* 0x0003e8000800000a */
[----:B------:R0:W-:Y:S04]  /*44200*/  STS.U8 [R8+UR10+0x8700], R49 ;  /* 0x0087003108007988 */ /* 0x0001e8000800000a */
[----:B------:R0:W-:Y:S04]  /*44210*/  STS.U8 [R8+UR10+0x8b00], R53 ;  /* 0x008b003508007988 */ /* 0x0001e8000800000a */
[----:B------:R-:W-:Y:S04]  /*44220*/  STS.U8 [R8+UR10+0x8f00], R55 ;  /* 0x008f003708007988 */ /* 0x000fe8000800000a */
[----:B------:R-:W-:Y:S04]  /*44230*/  STS.U8 [R8+UR10+0x9300], R57 ;  /* 0x0093003908007988 */ /* 0x000fe8000800000a */
[----:B0-----:R-:W3:Y:S04]  /*44240*/  LDL.LU R37, [R1+0x177c] ;  /* 0x00177c0001257983 */ /* 0x001ee80000300800 */
[----:B-1----:R-:W3:Y:S04]  /*44250*/  LDL.LU R43, [R1+0x48c] ;  /* 0x00048c00012b7983 */ /* 0x002ee80000300800 */
[----:B------:R-:W3:Y:S04]  /*44260*/  LDL.LU R49, [R1+0x478] ;  /* 0x0004780001317983 */ /* 0x000ee80000300800 */
[----:B------:R-:W3:Y:S04]  /*44270*/  LDL.LU R53, [R1+0x464] ;  /* 0x0004640001357983 */ /* 0x000ee80000300800 */
[----:B------:R-:W-:Y:S04]  /*44280*/  STS.U8 [R8+UR10+0x9700], R59 ;  /* 0x0097003b08007988 */ /* 0x000fe8000800000a */
[----:B------:R-:W-:Y:S04]  /*44290*/  STS.U8 [R8+UR10+0x9b00], R61 ;  /* 0x009b003d08007988 */ /* 0x000fe8000800000a */
[----:B------:R-:W-:Y:S04]  /*442a0*/  STS.U8 [R8+UR10+0x9f00], R63 ;  /* 0x009f003f08007988 */ /* 0x000fe8000800000a */
[----:B------:R-:W-:Y:S04]  /*442b0*/  STS.U8 [R8+UR10+0xa300], R73 ;  /* 0x00a3004908007988 */ /* 0x000fe8000800000a */
[----:B--2---:R-:W-:Y:S04]  /*442c0*/  STS.U8 [R8+UR10+0xa700], R77 ;  /* 0x00a7004d08007988 */ /* 0x004fe8000800000a */
        /* <DEDUP_REMOVED lines=9> */
[----:B----4-:R-:W-:Y:S04]  /*44360*/  STS.U8 [R8+UR10+0xd300], R15 ;  /* 0x00d3000f08007988 */ /* 0x010fe8000800000a */
[----:B------:R-:W-:Y:S04]  /*44370*/  STS.U8 [R8+UR10+0xd700], R16 ;  /* 0x00d7001008007988 */ /* 0x000fe8000800000a */
[----:B------:R-:W-:Y:S04]  /*44380*/  STS.U8 [R8+UR10+0xdb00], R14 ;  /* 0x00db000e08007988 */ /* 0x000fe8000800000a */
[----:B------:R-:W-:Y:S04]  /*44390*/  STS.U8 [R8+UR10+0xdf00], R74 ;  /* 0x00df004a08007988 */ /* 0x000fe8000800000a */
[----:B---3--:R0:W-:Y:S04]  /*443a0*/  STS.U8 [R8+UR10+0xe300], R76 ;  /* 0x00e3004c08007988 */ /* 0x0081e8000800000a */
[----:B0-----:R-:W2:Y:S04]  /*443b0*/  LDL.LU R76, [R1+0x450] ;  /* 0x00045000014c7983 */ /* 0x001ea80000300800 */
[----:B------:R-:W3:Y:S04]  /*443c0*/  LDL.LU R55, [R1+0x43c] ;  /* 0x00043c0001377983 */ /* 0x000ee80000300800 */
[----:B------:R-:W4:Y:S04]  /*443d0*/  LDL.LU R57, [R1+0x428] ;  /* 0x0004280001397983 */ /* 0x000f280000300800 */
[----:B------:R-:W5:Y:S04]  /*443e0*/  LDL.LU R59, [R1+0x410] ;  /* 0x00041000013b7983 */ /* 0x000f680000300800 */
[----:B------:R-:W3:Y:S04]  /*443f0*/  LDL.LU R61, [R1+0x3f8] ;  /* 0x0003f800013d7983 */ /* 0x000ee80000300800 */
        /* <DEDUP_REMOVED lines=16> */
[----:B------:R0:W-:Y:S04]  /*44500*/  STS.U8 [R8+UR10+0xcf00], R9 ;  /* 0x00cf000908007988 */ /* 0x0001e8000800000a */
[----:B------:R-:W-:Y:S04]  /*44510*/  STS.U8 [R8+UR10+0x6b00], R90 ;  /* 0x006b005a08007988 */ /* 0x000fe8000800000a */
[----:B------:R-:W-:Y:S04]  /*44520*/  STS.U8 [R8+UR10+0x6f00], R92 ;  /* 0x006f005c08007988 */ /* 0x000fe8000800000a */
[----:B------:R-:W-:Y:S04]  /*44530*/  STS.U8 [R8+UR10+0x7300], R22 ;  /* 0x0073001608007988 */ /* 0x000fe8000800000a */
[----:B------:R-:W-:Y:S04]  /*44540*/  STS.U8 [R8+UR10+0x7700], R25 ;  /* 0x0077001908007988 */ /* 0x000fe8000800000a */
[----:B------:R-:W-:Y:S04]  /*44550*/  STS.U8 [R8+UR10+0x7b00], R31 ;  /* 0x007b001f08007988 */ /* 0x000fe8000800000a */
        /* <DEDUP_REMOVED lines=12> */
[----:B--2---:R0:W-:Y:S04]  /*44620*/  STS.U8 [R9+UR10+0x1380], R76 ;  /* 0x0013804c09007988 */ /* 0x0041e8000800000a */
[----:B0-----:R-:W2:Y:S04]  /*44630*/  LDL.LU R76, [R1+0x260] ;  /* 0x00026000014c7983 */ /* 0x001ea80000300800 */
        /* <DEDUP_REMOVED lines=8> */
[----:B---3--:R0:W-:Y:S04]  /*446c0*/  STS.U8 [R9+UR10+0x6380], R74 ;  /* 0x0063804a09007988 */ /* 0x0081e8000800000a */
[----:B------:R-:W3:Y:S04]  /*446d0*/  LDL.LU R53, [R1+0x188] ;  /* 0x0001880001357983 */ /* 0x000ee80000300800 */
[----:B0-----:R-:W3:Y:S04]  /*446e0*/  LDL.LU R74, [R1+0x16c] ;  /* 0x00016c00014a7983 */ /* 0x001ee80000300800 */
[----:B------:R0:W-:Y:S04]  /*446f0*/  STS.U8 [R9+UR10+0x1780], R55 ;  /* 0x0017803709007988 */ /* 0x0001e8000800000a */
[----:B----4-:R1:W-:Y:S04]  /*44700*/  STS.U8 [R9+UR10+0x1b80], R57 ;  /* 0x001b803909007988 */ /* 0x0103e8000800000a */
[----:B-----5:R4:W-:Y:S04]  /*44710*/  STS.U8 [R9+UR10+0x1f80], R59 ;  /* 0x001f803b09007988 */ /* 0x0209e8000800000a */
[----:B------:R5:W-:Y:S04]  /*44720*/  STS.U8 [R9+UR10+0x2380], R61 ;  /* 0x0023803d09007988 */ /* 0x000be8000800000a */
[----:B------:R1:W-:Y:S04]  /*44730*/  STS.U8 [R9+UR10+0x2780], R63 ;  /* 0x0027803f09007988 */ /* 0x0003e8000800000a */
[----:B------:R4:W-:Y:S04]  /*44740*/  STS.U8 [R9+UR10+0x2b80], R73 ;  /* 0x002b804909007988 */ /* 0x0009e8000800000a */
[----:B0-----:R-:W3:Y:S04]  /*44750*/  LDL.LU R55, [R1+0x154] ;  /* 0x0001540001377983 */ /* 0x001ee80000300800 */
[----:B-1----:R-:W3:Y:S04]  /*44760*/  LDL.LU R57, [R1+0x134] ;  /* 0x0001340001397983 */ /* 0x002ee80000300800 */
[----:B----4-:R-:W4:Y:S04]  /*44770*/  LDL.LU R59, [R1+0x130] ;  /* 0x00013000013b7983 */ /* 0x010f280000300800 */
[----:B-----5:R-:W5:Y:S04]  /*44780*/  LDL.LU R61, [R1+0x12c] ;  /* 0x00012c00013d7983 */ /* 0x020f680000300800 */
[----:B------:R-:W4:Y:S04]  /*44790*/  LDL.LU R63, [R1+0x128] ;  /* 0x00012800013f7983 */ /* 0x000f280000300800 */
[----:B------:R0:W-:Y:S04]  /*447a0*/  STS.U8 [R9+UR10+0x2f80], R77 ;  /* 0x002f804d09007988 */ /* 0x0001e8000800000a */
[----:B------:R-:W4:Y:S04]  /*447b0*/  LDL.LU R73, [R1+0x124] ;  /* 0x0001240001497983 */ /* 0x000f280000300800 */
[----:B------:R1:W-:Y:S04]  /*447c0*/  STS.U8 [R9+UR10+0x3380], R79 ;  /* 0x0033804f09007988 */ /* 0x0003e8000800000a */
[----:B------:R0:W-:Y:S04]  /*447d0*/  STS.U8 [R9+UR10+0x3780], R81 ;  /* 0x0037805109007988 */ /* 0x0001e8000800000a */
[----:B------:R0:W-:Y:S04]  /*447e0*/  STS.U8 [R9+UR10+0x3b80], R83 ;  /* 0x003b805309007988 */ /* 0x0001e8000800000a */
[----:B------:R1:W-:Y:S04]  /*447f0*/  STS.U8 [R9+UR10+0x3f80], R85 ;  /* 0x003f805509007988 */ /* 0x0003e8000800000a */
[----:B------:R1:W-:Y:S04]  /*44800*/  STS.U8 [R9+UR10+0x4380], R87 ;  /* 0x0043805709007988 */ /* 0x0003e8000800000a */
[----:B0-----:R-:W5:Y:S04]  /*44810*/  LDL.LU R77, [R1+0x120] ;  /* 0x00012000014d7983 */ /* 0x001f680000300800 */
[----:B-1----:R-:W5:Y:S04]  /*44820*/  LDL.LU R79, [R1+0x11c] ;  /* 0x00011c00014f7983 */ /* 0x002f680000300800 */
[----:B------:R-:W5:Y:S04]  /*44830*/  LDL.LU R81, [R1+0x118] ;  /* 0x0001180001517983 */ /* 0x000f680000300800 */
[----:B------:R-:W5:Y:S04]  /*44840*/  LDL.LU R83, [R1+0x114] ;  /* 0x0001140001537983 */ /* 0x000f680000300800 */
[----:B------:R-:W5:Y:S04]  /*44850*/  LDL.LU R85, [R1+0x110] ;  /* 0x0001100001557983 */ /* 0x000f680000300800 */
[----:B------:R0:W-:Y:S04]  /*44860*/  STS.U8 [R9+UR10+0x4780], R89 ;  /* 0x0047805909007988 */ /* 0x0001e8000800000a */
[----:B------:R-:W5:Y:S04]  /*44870*/  LDL.LU R87, [R1+0x10c] ;  /* 0x00010c0001577983 */ /* 0x000f680000300800 */
        /* <DEDUP_REMOVED lines=12> */
[----:B0-----:R-:W5:Y:S04]  /*44940*/  LDL.LU R14, [R1+0xbc] ;  /* 0x0000bc00010e7983 */ /* 0x001f680000300800 */
[----:B--2---:R0:W-:Y:S04]  /*44950*/  STS.U8 [R9+UR10+0x6780], R76 ;  /* 0x0067804c09007988 */ /* 0x0041e8000800000a */
[----:B0-----:R-:W2:Y:S04]  /*44960*/  LDL.LU R76, [R1+0xb8] ;  /* 0x0000b800014c7983 */ /* 0x001ea80000300800 */
[----:B---3--:R0:W-:Y:S04]  /*44970*/  STS.U8 [R9+UR10+0x8f80], R74 ;  /* 0x008f804a09007988 */ /* 0x0081e8000800000a */
[----:B0-----:R-:W3:Y:S04]  /*44980*/  LDL.LU R74, [R1+0x1790] ;  /* 0x00179000014a7983 */ /* 0x001ee80000300800 */
        /* <DEDUP_REMOVED lines=11> */
[----:B----4-:R-:W-:Y:S04]  /*44a40*/  STS.U8 [R9+UR10+0x9b80], R59 ;  /* 0x009b803b09007988 */ /* 0x010fe8000800000a */
        /* <DEDUP_REMOVED lines=21> */
[----:B------:R-:W-:Y:S01]  /*44ba0*/  STS.U8 [R9+UR10+0xd780], R16 ;  /* 0x00d7801009007988 */ /* 0x000fe2000800000a */
[----:B------:R-:W-:-:S03]  /*44bb0*/  ISETP.NE.U32.AND P0, PT, RZ, UR6, PT ;  /* 0x00000006ff007c0c */ /* 0x000fc6000bf05070 */
[----:B------:R-:W-:Y:S01]  /*44bc0*/  STS.U8 [R9+UR10+0xdb80], R14 ;  /* 0x00db800e09007988 */ /* 0x000fe2000800000a */
[----:B0-----:R-:W-:-:S03]  /*44bd0*/  LOP3.LUT R3, R2, 0x10, RZ, 0x3c, !PT ;  /* 0x0000001002037812 */ /* 0x001fc600078e3cff */
[----:B--2---:R0:W-:Y:S02]  /*44be0*/  STS.U8 [R9+UR10+0xdf80], R76 ;  /* 0x00df804c09007988 */ /* 0x0041e4000800000a */
[----:B0-----:R-:W0:Y:S02]  /*44bf0*/  LDC R76, c[0x0][0x3a0] ;  /* 0x0000e800ff4c7b82 */ /* 0x001e240000000800 */
[----:B---3--:R1:W-:Y:S01]  /*44c00*/  STS.U8 [R9+UR10+0xff80], R74 ;  /* 0x00ff804a09007988 */ /* 0x0083e2000800000a */
[----:B------:R2:W-:Y:S06]  /*44c10*/  MEMBAR.ALL.CTA ;  /* 0x0000000000007992 */ /* 0x0005ec0000008000 */
[----:B--2---:R-:W2:Y:S01]  /*44c20*/  FENCE.VIEW.ASYNC.S ;  /* 0x00000000000073c6 */ /* 0x004ea20000000000 */
[----:B0-----:R-:W-:Y:S01]  /*44c30*/  VIADD R76, R76, 0x7f ;  /* 0x0000007f4c4c7836 */ /* 0x001fe20000000000 */
[----:B--2---:R-:W-:Y:S04]  /*44c40*/  BAR.SYNC.DEFER_BLOCKING 0x0 ;  /* 0x0000000000007b1d */ /* 0x004fe80000010000 */
[----:B------:R-:W-:-:S02]  /*44c50*/  ISETP.LT.OR P2, PT, R76, 0x80, P0 ;  /* 0x000000804c00780c */ /* 0x000fc40000741670 */
[----:B------:R-:W-:-:S11]  /*44c60*/  ISETP.GE.AND P3, PT, R76, 0x100, PT ;  /* 0x000001004c00780c */ /* 0x000fd60003f66270 */
[----:B-1----:R-:W-:Y:S05]  /*44c70*/  @P2 BRA `(.L_x_6) ;  /* 0x0000000000d82947 */ /* 0x002fea0003800000 */
[----:B------:R-:W-:Y:S02]  /*44c80*/  USHF.R.U32.HI UR16, URZ, 0x4, UR10 ;  /* 0x00000004ff107899 */ /* 0x000fe4000801160a */
[----:B------:R-:W-:Y:S02]  /*44c90*/  UIADD3 UR5, UPT, UPT, UR10, 0x20000, URZ ;  /* 0x000200000a057890 */ /* 0x000fe4000fffe0ff */
[----:B------:R-:W-:Y:S02]  /*44ca0*/  USGXT.U32 UR16, UR16, 0xe ;  /* 0x0000000e1010789a */ /* 0x000fe40008000000 */
[----:B------:R-:W-:Y:S02]  /*44cb0*/  USHF.R.U32.HI UR5, URZ, 0x4, UR5 ;  /* 0x00000004ff057899 */ /* 0x000fe40008011605 */
[----:B------:R-:W-:Y:S02]  /*44cc0*/  UIADD3 UR42, UP1, UPT, UR16, 0x2, URZ ;  /* 0x00000002102a7890 */ /* 0x000fe4000ff3e0ff */
[----:B------:R-:W-:Y:S01]  /*44cd0*/  USGXT.U32 UR18, UR5, 0xe ;  /* 0x0000000e0512789a */ /* 0x000fe20008000000 */
[----:B------:R-:W-:Y:S01]  /*44ce0*/  UMOV UR4, URZ ;  /* 0x000000ff00047c82 */ /* 0x000fe20008000000 */
[----:B------:R-:W-:Y:S01]  /*44cf0*/  UMOV UR6, URZ ;  /* 0x000000ff00067c82 */ /* 0x000fe20008000000 */
[----:B------:R-:W-:-:S02]  /*44d00*/  UIADD3.X UR43, UPT, UPT, UR4, 0x40004040, URZ, UP1, !UPT ;  /* 0x40004040042b7890 */ /* 0x000fc40008ffe4ff */
[----:B------:R-:W-:Y:S01]  /*44d10*/  UIADD3 UR44, UP1, UPT, UR18, 0x80, URZ ;  /* 0x00000080122c7890 */ /* 0x000fe2000ff3e0ff */
[----:B------:R-:W-:Y:S01]  /*44d20*/  UMOV UR4, UR14 ;  /* 0x0000000e00047c82 */ /* 0x000fe20008000000 */
[----:B------:R-:W-:Y:S02]  /*44d30*/  UMOV UR5, URZ ;  /* 0x000000ff00057c82 */ /* 0x000fe40008000000 */
[----:B------:R-:W-:Y:S01]  /*44d40*/  UIADD3.X UR45, UPT, UPT, UR6, -0x7fffbfe0, URZ, UP1, !UPT ;  /* 0x80004020062d7890 */ /* 0x000fe20008ffe4ff */
[----:B------:R-:W-:Y:S01]  /*44d50*/  UMOV UR61, UR4 ;  /* 0x00000004003d7c82 */ /* 0x000fe20008000000 */
[----:B------:R-:W-:Y:S02]  /*44d60*/  UIADD3.64 UR4, UPT, UPT, UR42, 0x2, URZ ;  /* 0x000000022a047897 */ /* 0x000fe4000fffe0ff */
[----:B------:R-:W-:Y:S02]  /*44d70*/  UIADD3.64 UR52, UPT, UPT, UR44, 0x80, URZ ;  /* 0x000000802c347897 */ /* 0x000fe4000fffe0ff */
[----:B------:R-:W-:-:S02]  /*44d80*/  UIADD3.64 UR6, UPT, UPT, UR42, 0x4, URZ ;  /* 0x000000042a067897 */ /* 0x000fc4000fffe0ff */
[----:B------:R-:W-:Y:S02]  /*44d90*/  UIADD3.64 UR54, UPT, UPT, UR44, 0x100, URZ ;  /* 0x000001002c367897 */ /* 0x000fe4000fffe0ff */
[----:B------:R-:W-:Y:S02]  /*44da0*/  UIADD3 UR60, UPT, UPT, UR11, 0x100000, URZ ;  /* 0x001000000b3c7890 */ /* 0x000fe4000fffe0ff */
[----:B------:R-:W-:Y:S02]  /*44db0*/  UIADD3.64 UR48, UPT, UPT, UR42, 0x7fe, URZ ;  /* 0x000007fe2a307897 */ /* 0x000fe4000fffe0ff */
[----:B------:R-:W-:Y:S02]  /*44dc0*/  UIADD3 UR62, UPT, UPT, UR11, 0x100000, URZ ;  /* 0x001000000b3e7890 */ /* 0x000fe4000fffe0ff */
[----:B------:R-:W-:Y:S02]  /*44dd0*/  UIADD3.64 UR50, UPT, UPT, UR42, 0x800, URZ ;  /* 0x000008002a327897 */ /* 0x000fe4000fffe0ff */
[----:B------:R-:W-:-:S02]  /*44de0*/  UIADD3 UR63, UPT, UPT, UR11, 0x100000, URZ ;  /* 0x001000000b3f7890 */ /* 0x000fc4000fffe0ff */
[----:B------:R-:W-:Y:S01]  /*44df0*/  UIADD3.64 UR56, UPT, UPT, UR42, 0x802, URZ ;  /* 0x000008022a387897 */ /* 0x000fe2000fffe0ff */
[----:B------:R-:W-:Y:S01]  /*44e00*/  UMOV UR32, 0x0 ;  /* 0x0000000000207882 */ /* 0x000fe20000000000 */
[----:B------:R-:W-:Y:S01]  /*44e10*/  UMOV UR33, 0x4408490 ;  /* 0x0440849000217882 */ /* 0x000fe20000000000 */
[----:B------:R-:W-:Y:S01]  /*44e20*/  UIADD3 UR64, UPT, UPT, UR11, 0x100000, URZ ;  /* 0x001000000b407890 */ /* 0x000fe2000fffe0ff */
[----:B------:R-:W-:Y:S01]  /*44e30*/  UMOV UR17, 0x40004040 ;  /* 0x4000404000117882 */ /* 0x000fe20000000000 */
[----:B------:R-:W-:Y:S01]  /*44e40*/  UIADD3.64 UR58, UPT, UPT, UR42, 0x804, URZ ;  /* 0x000008042a3a7897 */ /* 0x000fe2000fffe0ff */
[----:B------:R-:W-:Y:S01]  /*44e50*/  UMOV UR19, 0x80004020 ;  /* 0x8000402000137882 */ /* 0x000fe20000000000 */
[----:B------:R-:W-:Y:S01]  /*44e60*/  UMOV UR28, 0x0 ;  /* 0x00000000001c7882 */ /* 0x000fe20000000000 */
[----:B------:R-:W-:Y:S01]  /*44e70*/  UMOV UR29, 0x4408490 ;  /* 0x04408490001d7882 */ /* 0x000fe20000000000 */
[----:B------:R-:W-:Y:S01]  /*44e80*/  UMOV UR38, 0x0 ;  /* 0x0000000000267882 */ /* 0x000fe20000000000 */
[----:B------:R-:W-:Y:S01]  /*44e90*/  UMOV UR39, 0x4408490 ;  /* 0x0440849000277882 */ /* 0x000fe20000000000 */
[----:B------:R0:W-:Y:S01]  /*44ea0*/  UTCQMMA gdesc[UR18], gdesc[UR16], tmem[UR11], tmem[UR32], idesc[UR33], !UPT ;  /* 0x00ff2010120075ea */ /* 0x0001e2000f80030b */
[----:B------:R-:W-:Y:S01]  /*44eb0*/  UMOV UR36, 0x0 ;  /* 0x0000000000247882 */ /* 0x000fe20000000000 */
[----:B------:R-:W-:Y:S01]  /*44ec0*/  UMOV UR37, 0x4408490 ;  /* 0x0440849000257882 */ /* 0x000fe20000000000 */
[----:B------:R0:W-:Y:S01]  /*44ed0*/  UTCQMMA gdesc[UR44], gdesc[UR42], tmem[UR11], tmem[UR28], idesc[UR29], UPT ;  /* 0x00ff1c2a2c0075ea */ /* 0x0001e2000b80030b */
        /* <DEDUP_REMOVED lines=8> */
[----:B------:R0:W-:Y:S01]  /*44f60*/  UTCQMMA gdesc[UR18], gdesc[UR48], tmem[UR60], tmem[UR34], idesc[UR35], !UPT ;  /* 0x00ff2230120075ea */ /* 0x0001e2000f80033c */
[----:B------:R-:W-:Y:S01]  /*44f70*/  UMOV UR46, 0x0 ;  /* 0x00000000002e7882 */ /* 0x000fe20000000000 */
[----:B------:R-:W-:Y:S01]  /*44f80*/  UMOV UR47, 0x4408490 ;  /* 0x04408490002f7882 */ /* 0x000fe20000000000 */
[----:B------:R0:W-:Y:S01]  /*44f90*/  UTCQMMA gdesc[UR44], gdesc[UR50], tmem[UR62], tmem[UR30], idesc[UR31], UPT ;  /* 0x00ff1e322c0075ea */ /* 0x0001e2000b80033e */
[----:B------:R0:W-:Y:S01]  /*44fa0*/  UTCQMMA gdesc[UR52], gdesc[UR56], tmem[UR63], tmem[UR40], idesc[UR41], UPT ;  /* 0x00ff2838340075ea */ /* 0x0001e2000b80033f */
[----:B------:R0:W-:Y:S01]  /*44fb0*/  UTCQMMA gdesc[UR54], gdesc[UR58], tmem[UR64], tmem[UR46], idesc[UR47], UPT ;  /* 0x00ff2e3a360075ea */ /* 0x0001e2000b800340 */
[----:B------:R0:W-:Y:S01]  /*44fc0*/  UTCBAR [UR61], URZ ;  /* 0x000000ff3d0073e9 */ /* 0x0001e200080000ff */
[----:B------:R-:W-:Y:S01]  /*44fd0*/  NOP ;  /* 0x0000000000007918 */ /* 0x000fe20000000000 */
.L_x_6:
[----:B0-----:R-:W-:Y:S01]  /*44fe0*/  UMOV UR6, URZ ;  /* 0x000000ff00067c82 */ /* 0x001fe20008000000 */
[----:B------:R-:W-:Y:S05]  /*44ff0*/  @!P3 BRA `(.L_x_7) ;  /* 0x0000026400a8b947 */ /* 0x000fea0003800000 */
[----:B------:R-:W-:Y:S01]  /*45000*/  SHF.R.S32.HI R10, RZ, 0x1f, R76 ;  /* 0x0000001fff0a7819 */ /* 0x000fe2000001144c */
[----:B------:R-:W-:Y:S02]  /*45010*/  UIADD3 UR4, UPT, UPT, UR10, 0x22000, URZ ;  /* 0x000220000a047890 */ /* 0x000fe4000fffe0ff */
[----:B------:R-:W-:Y:S01]  /*45020*/  UIADD3 UR5, UPT, UPT, UR10, 0x10000, URZ ;  /* 0x000100000a057890 */ /* 0x000fe2000fffe0ff */
[----:B------:R-:W-:Y:S01]  /*45030*/  LEA.HI R10, R10, R76, RZ, 0x7 ;  /* 0x0000004c0a0a7211 */ /* 0x000fe200078f38ff */
[----:B------:R-:W-:Y:S02]  /*45040*/  USHF.L.U32 UR28, UR8, 0x7, URZ ;  /* 0x00000007081c7899 */ /* 0x000fe400080006ff */
[----:B------:R-:W-:Y:S01]  /*45050*/  USHF.R.U32.HI UR8, URZ, 0x4, UR4 ;  /* 0x00000004ff087899 */ /* 0x000fe20008011604 */
[----:B------:R-:W-:Y:S01]  /*45060*/  SHF.R.S32.HI R10, RZ, 0x7, R10 ;  /* 0x00000007ff0a7819 */ /* 0x000fe2000001140a */
[----:B------:R-:W-:Y:S02]  /*45070*/  USHF.R.U32.HI UR18, URZ, 0x4, UR5 ;  /* 0x00000004ff127899 */ /* 0x000fe40008011605 */
[----:B------:R-:W-:Y:S01]  /*45080*/  USGXT.U32 UR8, UR8, 0xe ;  /* 0x0000000e0808789a */ /* 0x000fe20008000000 */
[----:B------:R-:W-:Y:S01]  /*45090*/  VIMNMX R10, PT, PT, R10, 0x2, !PT ;  /* 0x000000020a0a7848 */ /* 0x000fe20007fe0100 */
[----:B------:R-:W-:-:S02]  /*450a0*/  USGXT.U32 UR18, UR18, 0xe ;  /* 0x0000000e1212789a */ /* 0x000fc40008000000 */
[----:B------:R-:W-:Y:S02]  /*450b0*/  UIADD3 UR30, UP1, UPT, UR8, 0x80, URZ ;  /* 0x00000080081e7890 */ /* 0x000fe4000ff3e0ff */
[----:B------:R-:W-:Y:S01]  /*450c0*/  VIADD R11, R10, 0xfffffffe ;  /* 0xfffffffe0a0b7836 */ /* 0x000fe20000000000 */
[----:B------:R-:W-:Y:S01]  /*450d0*/  UIADD3 UR32, UP2, UPT, UR18, 0x2, URZ ;  /* 0x0000000212207890 */ /* 0x000fe2000ff5e0ff */
[----:B------:R-:W-:Y:S01]  /*450e0*/  IMAD.MOV.U32 R10, RZ, RZ, RZ ;  /* 0x000000ffff0a7224 */ /* 0x000fe200078e00ff */
[----:B------:R-:W-:Y:S01]  /*450f0*/  UMOV UR4, URZ ;  /* 0x000000ff00047c82 */ /* 0x000fe20008000000 */
[----:B------:R-:W-:Y:S01]  /*45100*/  UMOV UR5, URZ ;  /* 0x000000ff00057c82 */ /* 0x000fe20008000000 */
[----:B------:R0:W-:Y:S01]  /*45110*/  STL [R1+0x169c], R11 ;  /* 0x00169c0b01007387 */ /* 0x0001e20000100800 */
[----:B------:R-:W-:Y:S02]  /*45120*/  USHF.L.U32 UR29, UR9, 0x7, URZ ;  /* 0x00000007091d7899 */ /* 0x000fe400080006ff */
[----:B------:R-:W-:-:S02]  /*45130*/  UIADD3.X UR31, UPT, UPT, UR4, -0x7fffbfe0, URZ, UP1, !UPT ;  /* 0x80004020041f7890 */ /* 0x000fc40008ffe4ff */
[----:B------:R-:W-:Y:S01]  /*45140*/  UIADD3.X UR33, UPT, UPT, UR5, 0x40004040, URZ, UP2, !UPT ;  /* 0x4000404005217890 */ /* 0x000fe200097fe4ff */
[----:B------:R-:W1:Y:S01]  /*45150*/  LDCU UR67, c[0x0][0x3a0] ;  /* 0x00007400ff4377ac */ /* 0x000e620008000800 */
[----:B------:R-:W-:Y:S02]  /*45160*/  USHF.R.S32.HI UR66, URZ, 0x1f, UR28 ;  /* 0x0000001fff427899 */ /* 0x000fe4000801141c */
[----:B------:R-:W-:Y:S02]  /*45170*/  USHF.R.S32.HI UR68, URZ, 0x1f, UR29 ;  /* 0x0000001fff447899 */ /* 0x000fe4000801141d */
[----:B------:R-:W-:Y:S02]  /*45180*/  UIADD3.64 UR34, UPT, UPT, UR30, 0x80, URZ ;  /* 0x000000801e227897 */ /* 0x000fe4000fffe0ff */
[----:B------:R-:W-:Y:S02]  /*45190*/  UIADD3.64 UR36, UPT, UPT, UR32, 0x2, URZ ;  /* 0x0000000220247897 */ /* 0x000fe4000fffe0ff */
[----:B------:R-:W-:-:S02]  /*451a0*/  UIADD3.64 UR38, UPT, UPT, UR30, 0x100, URZ ;  /* 0x000001001e267897 */ /* 0x000fc4000fffe0ff */
[----:B------:R-:W-:Y:S02]  /*451b0*/  UIADD3.64 UR40, UPT, UPT, UR32, 0x4, URZ ;  /* 0x0000000420287897 */ /* 0x000fe4000fffe0ff */
[----:B------:R-:W-:Y:S02]  /*451c0*/  UIADD3.64 UR42, UPT, UPT, UR32, 0x7fe, URZ ;  /* 0x000007fe202a7897 */ /* 0x000fe4000fffe0ff */
[----:B------:R-:W-:Y:S02]  /*451d0*/  UIADD3.64 UR44, UPT, UPT, UR32, 0x800, URZ ;  /* 0x00000800202c7897 */ /* 0x000fe4000fffe0ff */
[----:B------:R-:W-:Y:S02]  /*451e0*/  UIADD3.64 UR46, UPT, UPT, UR32, 0x802, URZ ;  /* 0x00000802202e7897 */ /* 0x000fe4000fffe0ff */
[----:B------:R-:W-:Y:S01]  /*451f0*/  UIADD3.64 UR48, UPT, UPT, UR32, 0x804, URZ ;  /* 0x0000080420307897 */ /* 0x000fe2000fffe0ff */
[----:B------:R-:W-:Y:S01]  /*45200*/  UMOV UR65, 0x1 ;  /* 0x0000000100417882 */ /* 0x000fe20000000000 */
[----:B------:R-:W-:Y:S01]  /*45210*/  UMOV UR7, URZ ;  /* 0x000000ff00077c82 */ /* 0x000fe20008000000 */
[----:B01----:R-:W-:-:S09]  /*45220*/  UMOV UR9, 0x80004020 ;  /* 0x8000402000097882 */ /* 0x003fd20000000000 */
.L_x_10:
[----:B------:R-:W2:Y:S04]  /*45230*/  LDL.LU R13, [R1+0x11b8] ;  /* 0x0011b800010d7983 */ /* 0x000ea80000300800 */
[----:B------:R-:W3:Y:S04]  /*45240*/  LDL.LU R19, [R1+0x5f8] ;  /* 0x0005f80001137983 */ /* 0x000ee80000300800 */
[----:B------:R-:W4:Y:S04]  /*45250*/  LDL.LU R18, [R1+0x608] ;  /* 0x0006080001127983 */ /* 0x000f280000300800 */
[----:B-----5:R-:W5:Y:S04]  /*45260*/  LDL.LU R11, [R1+0x11b0] ;  /* 0x0011b000010b7983 */ /* 0x020f680000300800 */
[----:B------:R-:W4:Y:S04]  /*45270*/  LDL.LU R17, [R1+0x11a8] ;  /* 0x0011a80001117983 */ /* 0x000f280000300800 */
[----:B------:R-:W4:Y:S04]  /*45280*/  LDL.LU R16, [R1+0x11b4] ;  /* 0x0011b40001107983 */ /* 0x000f280000300800 */
[----:B------:R-:W4:Y:S04]  /*45290*/  LDL.LU R15, [R1+0x11a0] ;  /* 0x0011a000010f7983 */ /* 0x000f280000300800 */
[----:B------:R-:W4:Y:S01]  /*452a0*/  LDL.LU R14, [R1+0x5f4] ;  /* 0x0005f400010e7983 */ /* 0x000f220000300800 */
[----:B------:R-:W-:Y:S01]  /*452b0*/  IMAD.U32 R10, R10, -0x80000000, RZ ;  /* 0x800000000a0a7824 */ /* 0x000fe200078e00ff */
[----:B------:R-:W-:Y:S01]  /*452c0*/  UIADD3 UR64, UPT, UPT, UR7, 0x1, URZ ;  /* 0x0000000107407890 */ /* 0x000fe2000fffe0ff */
[----:B--2---:R-:W-:-:S02]  /*452d0*/  IADD3 R13, P2, PT, R13, UR29, RZ ;  /* 0x0000001d0d0d7c10 */ /* 0x004fc4000ff5e0ff */
[----:B---3--:R-:W-:-:S03]  /*452e0*/  IADD3 R19, P3, PT, R19, UR29, RZ ;  /* 0x0000001d13137c10 */ /* 0x008fc6000ff7e0ff */
[----:B------:R0:W-:Y:S01]  /*452f0*/  STL [R1+0x11b8], R13 ;  /* 0x0011b80d01007387 */ /* 0x0001e20000100800 */
[----:B-----5:R-:W-:-:S03]  /*45300*/  IADD3 R11, P5, PT, R11, UR29, RZ ;  /* 0x0000001d0b0b7c10 */ /* 0x020fc6000ffbe0ff */
[----:B0-----:R-:W2:Y:S01]  /*45310*/  LDL.LU R13, [R1+0x15b8] ;  /* 0x0015b800010d7983 */ /* 0x001ea20000300800 */
[----:B----4-:R-:W-:-:S03]  /*45320*/  IADD3 R18, P4, PT, R18, UR29, RZ ;  /* 0x0000001d12127c10 */ /* 0x010fc6000ff9e0ff */
[----:B------:R0:W-:Y:S04]  /*45330*/  STL [R1+0x11b0], R11 ;  /* 0x0011b00b01007387 */ /* 0x0001e80000100800 */
[----:B------:R-:W-:Y:S04]  /*45340*/  STL [R1+0x5f8], R19 ;  /* 0x0005f81301007387 */ /* 0x000fe80000100800 */
[----:B0-----:R-:W3:Y:S01]  /*45350*/  LDL.LU R11, [R1+0x604] ;  /* 0x00060400010b7983 */ /* 0x001ee20000300800 */
[----:B------:R-:W-:-:S03]  /*45360*/  IADD3 R17, P6, PT, R17, UR29, RZ ;  /* 0x0000001d11117c10 */ /* 0x000fc6000ffde0ff */
[----:B------:R-:W-:Y:S01]  /*45370*/  STL [R1+0x608], R18 ;  /* 0x0006081201007387 */ /* 0x000fe20000100800 */
[----:B------:R-:W-:-:S03]  /*45380*/  IADD3.X R16, PT, PT, R16, UR68, RZ, P2, !PT ;  /* 0x0000004410107c10 */ /* 0x000fc600097fe4ff */
[----:B------:R-:W4:Y:S04]  /*45390*/  LDL.LU R37, [R1+0x15b0] ;  /* 0x0015b00001257983 */ /* 0x000f280000300800 */
[----:B------:R0:W-:Y:S04]  /*453a0*/  STL [R1+0x11a8], R17 ;  /* 0x0011a81101007387 */ /* 0x0001e80000100800 */
[----:B0-----:R-:W5:Y:S04]  /*453b0*/  LDL.LU R17, [R1+0x11ac] ;  /* 0x0011ac0001117983 */ /* 0x001f680000300800 */
[----:B------:R-:W5:Y:S04]  /*453c0*/  LDL.LU R36, [R1+0x600] ;  /* 0x0006000001247983 */ /* 0x000f680000300800 */
[----:B------:R-:W5:Y:S04]  /*453d0*/  LDL.LU R35, [R1+0x11a4] ;  /* 0x0011a40001237983 */ /* 0x000f680000300800 */
[----:B------:R-:W5:Y:S04]  /*453e0*/  LDL.LU R34, [R1+0x5f0] ;  /* 0x0005f00001227983 */ /* 0x000f680000300800 */
[----:B------:R0:W-:Y:S04]  /*453f0*/  STL [R1+0x11b4], R16 ;  /* 0x0011b41001007387 */ /* 0x0001e80000100800 */
        /* <DEDUP_REMOVED lines=9> */
[----:B------:R-:W-:-:S03]  /*45490*/  IADD3 R15, P2, PT, R15, UR29, RZ ;  /* 0x0000001d0f0f7c10 */ /* 0x000fc6000ff5e0ff */
[----:B------:R-:W5:Y:S04]  /*454a0*/  LDL.LU R24, [R1+0x15a8] ;  /* 0x0015a80001187983 */ /* 0x000f680000300800 */
[----:B------:R-:W5:Y:S04]  /*454b0*/  LDL.LU R23, [R1+0x1194] ;  /* 0x0011940001177983 */ /* 0x000f680000300800 */
[----:B------:R-:W5:Y:S04]  /*454c0*/  LDL.LU R22, [R1+0x15a0] ;  /* 0x0015a00001167983 */ /* 0x000f680000300800 */
[----:B0-----:R-:W5:Y:S01]  /*454d0*/  LDL.LU R16, [R1+0x118c] ;  /* 0x00118c0001107983 */ /* 0x001f620000300800 */
[----:B------:R-:W-:-:S03]  /*454e0*/  IADD3.X R14, PT, PT, R14, UR68, RZ, P3, !PT ;  /* 0x000000440e0e7c10 */ /* 0x000fc60009ffe4ff */
[----:B------:R0:W-:Y:S04]  /*454f0*/  STL [R1+0x11a0], R15 ;  /* 0x0011a00f01007387 */ /* 0x0001e80000100800 */
[----:B0-----:R-:W5:Y:S04]  /*45500*/  LDL.LU R15, [R1+0x1178] ;  /* 0x00117800010f7983 */ /* 0x001f680000300800 */
[----:B------:R-:W5:Y:S04]  /*45510*/  LDL.LU R21, [R1+0x1184] ;  /* 0x0011840001157983 */ /* 0x000f680000300800 */
[----:B------:R-:W5:Y:S04]  /*45520*/  LDL.LU R20, [R1+0x1170] ;  /* 0x0011700001147983 */ /* 0x000f680000300800 */
[----:B------:R0:W-:Y:S04]  /*45530*/  STL [R1+0x5f4], R14 ;  /* 0x0005f40e01007387 */ /* 0x0001e80000100800 */
[----:B0-----:R-:W5:Y:S04]  /*45540*/  LDL.LU R14, [R1+0x117c] ;  /* 0x00117c00010e7983 */ /* 0x001f680000300800 */
[----:B------:R-:W5:Y:S04]  /*45550*/  LDL.LU R19, [R1+0x1168] ;  /* 0x0011680001137983 */ /* 0x000f680000300800 */
[----:B------:R-:W5:Y:S01]  /*45560*/  LDL.LU R18, [R1+0x15a4] ;  /* 0x0015a40001127983 */ /* 0x000f620000300800 */
[----:B--2---:R-:W-:-:S05]  /*45570*/  IADD3 R13, P3, PT, R13, UR29, RZ ;  /* 0x0000001d0d0d7c10 */ /* 0x004fca000ff7e0ff */
[----:B------:R0:W-:Y:S01]  /*45580*/  STL [R1+0x15b8], R13 ;  /* 0x0015b80d01007387 */ /* 0x0001e20000100800 */
[----:B---3--:R-:W-:-:S03]  /*45590*/  IADD3.X R11, PT, PT, R11, UR68, RZ, P4, !PT ;  /* 0x000000440b0b7c10 */ /* 0x008fc6000a7fe4ff */
[----:B0-----:R-:W2:Y:S04]  /*455a0*/  LDL.LU R13, [R1+0x1160] ;  /* 0x00116000010d7983 */ /* 0x001ea80000300800 */
[----:B------:R0:W-:Y:S04]  /*455b0*/  STL [R1+0x604], R11 ;  /* 0x0006040b01007387 */ /* 0x0001e80000100800 */
[----:B0-----:R-:W3:Y:S01]  /*455c0*/  LDL.LU R11, [R1+0x159c] ;  /* 0x00159c00010b7983 */ /* 0x001ee20000300800 */
[----:B----4-:R-:W-:Y:S02]  /*455d0*/  IADD3 R37, P4, PT, R37, UR29, RZ ;  /* 0x0000001d25257c10 */ /* 0x010fe4000ff9e0ff */
[----:B-----5:R-:W-:-:S02]  /*455e0*/  IADD3.X R17, PT, PT, R17, UR68, RZ, P5, !PT ;  /* 0x0000004411117c10 */ /* 0x020fc4000affe4ff */
[----:B------:R-:W-:-:S03]  /*455f0*/  IADD3 R36, P5, PT, R36, UR29, RZ ;  /* 0x0000001d24247c10 */ /* 0x000fc6000ffbe0ff */
[----:B------:R0:W-:Y:S01]  /*45600*/  STL [R1+0x11ac], R17 ;  /* 0x0011ac1101007387 */ /* 0x0001e20000100800 */
[----:B------:R-:W-:Y:S02]  /*45610*/  IADD3.X R35, PT, PT, R35, UR68, RZ, P6, !PT ;  /* 0x0000004423237c10 */ /* 0x000fe4000b7fe4ff */
[----:B------:R-:W-:Y:S01]  /*45620*/  IADD3 R34, P6, PT, R34, UR29, RZ ;  /* 0x0000001d22227c10 */ /* 0x000fe2000ffde0ff */
[----:B0-----:R-:W4:Y:S04]  /*45630*/  LDL.LU R17, [R1+0x1158] ;  /* 0x0011580001117983 */ /* 0x001f280000300800 */
[----:B------:R-:W-:Y:S01]  /*45640*/  STL [R1+0x15b0], R37 ;  /* 0x0015b02501007387 */ /* 0x000fe20000100800 */
[----:B------:R-:W-:-:S03]  /*45650*/  IADD3.X R33, PT, PT, R33, UR68, RZ, P2, !PT ;  /* 0x0000004421217c10 */ /* 0x000fc600097fe4ff */
[----:B------:R-:W-:Y:S01]  /*45660*/  STL [R1+0x600], R36 ;  /* 0x0006002401007387 */ /* 0x000fe20000100800 */
[----:B------:R-:W-:-:S03]  /*45670*/  IADD3 R32, P2, PT, R32, UR29, RZ ;  /* 0x0000001d20207c10 */ /* 0x000fc6000ff5e0ff */
        /* <DEDUP_REMOVED lines=19> */
[----:B------:R-:W-:-:S03]  /*457b0*/  IADD3.X R16, PT, PT, R16, UR68, RZ, P3, !PT ;  /* 0x0000004410107c10 */ /* 0x000fc60009ffe4ff */
[----:B------:R-:W-:Y:S01]  /*457c0*/  STL [R1+0x5ec], R25 ;  /* 0x0005ec1901007387 */ /* 0x000fe20000100800 */
[----:B------:R-:W-:-:S03]  /*457d0*/  IADD3 R22, P2, PT, R22, UR29, RZ ;  /* 0x0000001d16167c10 */ /* 0x000fc6000ff5e0ff */
[----:B------:R-:W-:Y:S04]  /*457e0*/  STL [R1+0x15a8], R24 ;  /* 0x0015a81801007387 */ /* 0x000fe80000100800 */
[----:B------:R0:W-:Y:S04]  /*457f0*/  STL [R1+0x118c], R16 ;  /* 0x00118c1001007387 */ /* 0x0001e80000100800 */
[----:B------:R-:W-:Y:S01]  /*45800*/  STL [R1+0x1194], R23 ;  /* 0x0011941701007387 */ /* 0x000fe20000100800 */
[----:B------:R-:W-:-:S03]  /*45810*/  IADD3 R15, P3, PT, R15, UR29, RZ ;  /* 0x0000001d0f0f7c10 */ /* 0x000fc6000ff7e0ff */
[----:B0-----:R-:W5:Y:S01]  /*45820*/  LDL.LU R16, [R1+0x1174] ;  /* 0x0011740001107983 */ /* 0x001f620000300800 */
[----:B------:R-:W-:-:S03]  /*45830*/  IADD3.X R21, PT, PT, R21, UR68, RZ, P4, !PT ;  /* 0x0000004415157c10 */ /* 0x000fc6000a7fe4ff */
[----:B------:R-:W-:Y:S04]  /*45840*/  STL [R1+0x15a0], R22 ;  /* 0x0015a01601007387 */ /* 0x000fe80000100800 */
[----:B------:R0:W-:Y:S01]  /*45850*/  STL [R1+0x1178], R15 ;  /* 0x0011780f01007387 */ /* 0x0001e20000100800 */
[----:B------:R-:W-:Y:S02]  /*45860*/  IADD3 R20, P4, PT, R20, UR29, RZ ;  /* 0x0000001d14147c10 */ /* 0x000fe4000ff9e0ff */
[----:B------:R-:W-:Y:S01]  /*45870*/  IADD3.X R14, PT, PT, R14, UR68, RZ, P5, !PT ;  /* 0x000000440e0e7c10 */ /* 0x000fe2000affe4ff */
[----:B0-----:R-:W5:Y:S04]  /*45880*/  LDL.LU R15, [R1+0x1150] ;  /* 0x00115000010f7983 */ /* 0x001f680000300800 */
[----:B------:R0:W-:Y:S01]  /*45890*/  STL [R1+0x117c], R14 ;  /* 0x00117c0e01007387 */ /* 0x0001e20000100800 */
[----:B------:R-:W-:-:S02]  /*458a0*/  IADD3 R19, P5, PT, R19, UR29, RZ ;  /* 0x0000001d13137c10 */ /* 0x000fc4000ffbe0ff */
[----:B------:R-:W-:Y:S01]  /*458b0*/  IADD3.X R18, PT, PT, R18, UR68, RZ, P6, !PT ;  /* 0x0000004412127c10 */ /* 0x000fe2000b7fe4ff */
[----:B------:R-:W-:Y:S04]  /*458c0*/  STL [R1+0x1184], R21 ;  /* 0x0011841501007387 */ /* 0x000fe80000100800 */
[----:B0-----:R-:W5:Y:S04]  /*458d0*/  LDL.LU R14, [R1+0x116c] ;  /* 0x00116c00010e7983 */ /* 0x001f680000300800 */
[----:B------:R-:W-:Y:S01]  /*458e0*/  STL [R1+0x1170], R20 ;  /* 0x0011701401007387 */ /* 0x000fe20000100800 */
[----:B--2---:R-:W-:-:S05]  /*458f0*/  IADD3 R13, P6, PT, R13, UR29, RZ ;  /* 0x0000001d0d0d7c10 */ /* 0x004fca000ffde0ff */
[----:B------:R0:W-:Y:S04]  /*45900*/  STL [R1+0x1160], R13 ;  /* 0x0011600d01007387 */ /* 0x0001e80000100800 */
[----:B------:R-:W-:Y:S01]  /*45910*/  STL [R1+0x1168], R19 ;  /* 0x0011681301007387 */ /* 0x000fe20000100800 */
[----:B---3--:R-:W-:-:S03]  /*45920*/  IADD3.X R11, PT, PT, R11, UR68, RZ, P2, !PT ;  /* 0x000000440b0b7c10 */ /* 0x008fc600097fe4ff */
[----:B0-----:R-:W2:Y:S04]  /*45930*/  LDL.LU R13, [R1+0x1598] ;  /* 0x00159800010d7983 */ /* 0x001ea80000300800 */
[----:B------:R-:W-:Y:S04]  /*45940*/  STL [R1+0x15a4], R18 ;  /* 0x0015a41201007387 */ /* 0x000fe80000100800 */
[----:B------:R-:W3:Y:S04]  /*45950*/  LDL.LU R37, [R1+0x1164] ;  /* 0x0011640001257983 */ /* 0x000ee80000300800 */
[----:B------:R0:W-:Y:S04]  /*45960*/  STL [R1+0x159c], R11 ;  /* 0x00159c0b01007387 */ /* 0x0001e80000100800 */
[----:B0-----:R-:W3:Y:S01]  /*45970*/  LDL.LU R11, [R1+0x1590] ;  /* 0x00159000010b7983 */ /* 0x001ee20000300800 */
[----:B----4-:R-:W-:-:S03]  /*45980*/  IADD3 R17, P2, PT, R17, UR29, RZ ;  /* 0x0000001d11117c10 */ /* 0x010fc6000ff5e0ff */
[----:B------:R-:W4:Y:S04]  /*45990*/  LDL.LU R36, [R1+0x115c] ;  /* 0x00115c0001247983 */ /* 0x000f280000300800 */
[----:B------:R-:W4:Y:S04]  /*459a0*/  LDL.LU R35, [R1+0x1148] ;  /* 0x0011480001237983 */ /* 0x000f280000300800 */
[----:B------:R-:W4:Y:S04]  /*459b0*/  LDL.LU R34, [R1+0x1154] ;  /* 0x0011540001227983 */ /* 0x000f280000300800 */
[----:B------:R0:W-:Y:S04]  /*459c0*/  STL [R1+0x1158], R17 ;  /* 0x0011581101007387 */ /* 0x0001e80000100800 */
        /* <DEDUP_REMOVED lines=12> */
[----:B0-----:R-:W4:Y:S01]  /*45a90*/  LDL.LU R17, [R1+0x1580] ;  /* 0x0015800001117983 */ /* 0x001f220000300800 */
[----:B-----5:R-:W-:-:S05]  /*45aa0*/  IADD3.X R16, PT, PT, R16, UR68, RZ, P3, !PT ;  /* 0x0000004410107c10 */ /* 0x020fca0009ffe4ff */
[----:B------:R0:W-:Y:S04]  /*45ab0*/  STL [R1+0x1174], R16 ;  /* 0x0011741001007387 */ /* 0x0001e80000100800 */
[----:B0-----:R-:W5:Y:S01]  /*45ac0*/  LDL.LU R16, [R1+0x112c] ;  /* 0x00112c0001107983 */ /* 0x001f620000300800 */
[----:B------:R-:W-:-:S03]  /*45ad0*/  IADD3 R15, P3, PT, R15, UR29, RZ ;  /* 0x0000001d0f0f7c10 */ /* 0x000fc6000ff7e0ff */
[----:B------:R-:W5:Y:S04]  /*45ae0*/  LDL.LU R21, [R1+0x1118] ;  /* 0x0011180001157983 */ /* 0x000f680000300800 */
[----:B------:R-:W5:Y:S04]  /*45af0*/  LDL.LU R20, [R1+0x1124] ;  /* 0x0011240001147983 */ /* 0x000f680000300800 */
[----:B------:R0:W-:Y:S01]  /*45b00*/  STL [R1+0x1150], R15 ;  /* 0x0011500f01007387 */ /* 0x0001e20000100800 */
[----:B------:R-:W-:-:S03]  /*45b10*/  IADD3.X R14, PT, PT, R14, UR68, RZ, P4, !PT ;  /* 0x000000440e0e7c10 */ /* 0x000fc6000a7fe4ff */
[----:B0-----:R-:W5:Y:S04]  /*45b20*/  LDL.LU R15, [R1+0x1110] ;  /* 0x00111000010f7983 */ /* 0x001f680000300800 */
[----:B------:R-:W5:Y:S04]  /*45b30*/  LDL.LU R19, [R1+0x111c] ;  /* 0x00111c0001137983 */ /* 0x000f680000300800 */
[----:B------:R-:W5:Y:S04]  /*45b40*/  LDL.LU R18, [R1+0x1108] ;  /* 0x0011080001127983 */ /* 0x000f680000300800 */
[----:B------:R0:W-:Y:S04]  /*45b50*/  STL [R1+0x116c], R14 ;  /* 0x00116c0e01007387 */ /* 0x0001e80000100800 */
[----:B0-----:R-:W5:Y:S01]  /*45b60*/  LDL.LU R14, [R1+0x1584] ;  /* 0x00158400010e7983 */ /* 0x001f620000300800 */
[----:B--2---:R-:W-:-:S05]  /*45b70*/  IADD3 R13, P4, PT, R13, UR29, RZ ;  /* 0x0000001d0d0d7c10 */ /* 0x004fca000ff9e0ff */
[----:B------:R0:W-:Y:S01]  /*45b80*/  STL [R1+0x1598], R13 ;  /* 0x0015980d01007387 */ /* 0x0001e20000100800 */
[----:B---3--:R-:W-:-:S03]  /*45b90*/  IADD3.X R37, PT, PT, R37, UR68, RZ, P5, !PT ;  /* 0x0000004425257c10 */ /* 0x008fc6000affe4ff */
[----:B0-----:R-:W2:Y:S01]  /*45ba0*/  LDL.LU R13, [R1+0x1100] ;  /* 0x00110000010d7983 */ /* 0x001ea20000300800 */
[----:B------:R-:W-:-:S05]  /*45bb0*/  IADD3 R11, P5, PT, R11, UR29, RZ ;  /* 0x0000001d0b0b7c10 */ /* 0x000fca000ffbe0ff */
[----:B------:R0:W-:Y:S04]  /*45bc0*/  STL [R1+0x1590], R11 ;  /* 0x0015900b01007387 */ /* 0x0001e80000100800 */
[----:B0-----:R-:W3:Y:S01]  /*45bd0*/  LDL.LU R11, [R1+0x157c] ;  /* 0x00157c00010b7983 */ /* 0x001ee20000300800 */
[----:B----4-:R-:W-:Y:S02]  /*45be0*/  IADD3.X R36, PT, PT, R36, UR68, RZ, P6, !PT ;  /* 0x0000004424247c10 */ /* 0x010fe4000b7fe4ff */
[----:B------:R-:W-:Y:S02]  /*45bf0*/  IADD3 R35, P6, PT, R35, UR29, RZ ;  /* 0x0000001d23237c10 */ /* 0x000fe4000ffde0ff */
[----:B------:R-:W-:Y:S01]  /*45c00*/  IADD3.X R34, PT, PT, R34, UR68, RZ, P2, !PT ;  /* 0x0000004422227c10 */ /* 0x000fe200097fe4ff */
[----:B------:R-:W-:Y:S01]  /*45c10*/  STL [R1+0x1164], R37 ;  /* 0x0011642501007387 */ /* 0x000fe20000100800 */
[----:B------:R-:W-:-:S02]  /*45c20*/  IADD3 R33, P2, PT, R33, UR29, RZ ;  /* 0x0000001d21217c10 */ /* 0x000fc4000ff5e0ff */
[----:B------:R-:W-:Y:S01]  /*45c30*/  IADD3.X R32, PT, PT, R32, UR68, RZ, P3, !PT ;  /* 0x0000004420207c10 */ /* 0x000fe20009ffe4ff */
        /* <DEDUP_REMOVED lines=22> */
[----:B------:R-:W-:Y:S04]  /*45da0*/  STL [R1+0x1120], R25 ;  /* 0x0011201901007387 */ /* 0x000fe80000100800 */
[----:B------:R-:W-:Y:S04]  /*45db0*/  STL [R1+0x113c], R24 ;  /* 0x00113c1801007387 */ /* 0x000fe80000100800 */
[----:B------:R0:W-:Y:S04]  /*45dc0*/  STL [R1+0x1580], R17 ;  /* 0x0015801101007387 */ /* 0x0001e80000100800 */
[----:B------:R-:W-:Y:S01]  /*45dd0*/  STL [R1+0x1588], R23 ;  /* 0x0015881701007387 */ /* 0x000fe20000100800 */
[----:B-----5:R-:W-:-:S03]  /*45de0*/  IADD3.X R16, PT, PT, R16, UR68, RZ, P4, !PT ;  /* 0x0000004410107c10 */ /* 0x020fc6000a7fe4ff */
[----:B0-----:R-:W4:Y:S04]  /*45df0*/  LDL.LU R17, [R1+0x10f8] ;  /* 0x0010f80001117983 */ /* 0x001f280000300800 */
[----:B------:R-:W-:Y:S01]  /*45e00*/  STL [R1+0x1134], R22 ;  /* 0x0011341601007387 */ /* 0x000fe20000100800 */
[----:B------:R-:W-:Y:S02]  /*45e10*/  IADD3 R21, P4, PT, R21, UR29, RZ ;  /* 0x0000001d15157c10 */ /* 0x000fe4000ff9e0ff */
[----:B------:R-:W-:Y:S01]  /*45e20*/  IADD3.X R20, PT, PT, R20, UR68, RZ, P5, !PT ;  /* 0x0000004414147c10 */ /* 0x000fe2000affe4ff */
[----:B------:R0:W-:Y:S04]  /*45e30*/  STL [R1+0x112c], R16 ;  /* 0x00112c1001007387 */ /* 0x0001e80000100800 */
[----:B0-----:R-:W5:Y:S01]  /*45e40*/  LDL.LU R16, [R1+0x1114] ;  /* 0x0011140001107983 */ /* 0x001f620000300800 */
[----:B------:R-:W-:-:S05]  /*45e50*/  IADD3 R15, P5, PT, R15, UR29, RZ ;  /* 0x0000001d0f0f7c10 */ /* 0x000fca000ffbe0ff */
[----:B------:R0:W-:Y:S01]  /*45e60*/  STL [R1+0x1110], R15 ;  /* 0x0011100f01007387 */ /* 0x0001e20000100800 */
[----:B------:R-:W-:-:S03]  /*45e70*/  IADD3.X R19, PT, PT, R19, UR68, RZ, P6, !PT ;  /* 0x0000004413137c10 */ /* 0x000fc6000b7fe4ff */
[----:B------:R-:W-:Y:S01]  /*45e80*/  STL [R1+0x1118], R21 ;  /* 0x0011181501007387 */ /* 0x000fe20000100800 */
[----:B------:R-:W-:-:S03]  /*45e90*/  IADD3 R18, P6, PT, R18, UR29, RZ ;  /* 0x0000001d12127c10 */ /* 0x000fc6000ffde0ff */
[----:B0-----:R-:W5:Y:S01]  /*45ea0*/  LDL.LU R15, [R1+0x10f0] ;  /* 0x0010f000010f7983 */ /* 0x001f620000300800 */
[----:B------:R-:W-:-:S03]  /*45eb0*/  IADD3.X R14, PT, PT, R14, UR68, RZ, P2, !PT ;  /* 0x000000440e0e7c10 */ /* 0x000fc600097fe4ff */
[----:B------:R-:W-:Y:S04]  /*45ec0*/  STL [R1+0x1124], R20 ;  /* 0x0011241401007387 */ /* 0x000fe80000100800 */
[----:B------:R0:W-:Y:S04]  /*45ed0*/  STL [R1+0x1584], R14 ;  /* 0x0015840e01007387 */ /* 0x0001e80000100800 */
[----:B------:R-:W-:Y:S04]  /*45ee0*/  STL [R1+0x111c], R19 ;  /* 0x00111c1301007387 */ /* 0x000fe80000100800 */
[----:B0-----:R-:W5:Y:S04]  /*45ef0*/  LDL.LU R14, [R1+0x110c] ;  /* 0x00110c00010e7983 */ /* 0x001f680000300800 */
[----:B------:R-:W-:Y:S04]  /*45f00*/  STL [R1+0x1108], R18 ;  /* 0x0011081201007387 */ /* 0x000fe80000100800 */
[----:B------:R-:W5:Y:S01]  /*45f10*/  LDL.LU R37, [R1+0x1578] ;  /* 0x0015780001257983 */ /* 0x000f620000300800 */
[----:B--2---:R-:W-:-:S05]  /*45f20*/  IADD3 R13, P2, PT, R13, UR29, RZ ;  /* 0x0000001d0d0d7c10 */ /* 0x004fca000ff5e0ff */
[----:B------:R0:W-:Y:S04]  /*45f30*/  STL [R1+0x1100], R13 ;  /* 0x0011000d01007387 */ /* 0x0001e80000100800 */
[----:B0-----:R-:W2:Y:S04]  /*45f40*/  LDL.LU R13, [R1+0x1104] ;  /* 0x00110400010d7983 */ /* 0x001ea80000300800 */
[----:B------:R-:W2:Y:S01]  /*45f50*/  LDL.LU R36, [R1+0x1570] ;  /* 0x0015700001247983 */ /* 0x000ea20000300800 */
[----:B---3--:R-:W-:-:S03]  /*45f60*/  IADD3.X R11, PT, PT, R11, UR68, RZ, P3, !PT ;  /* 0x000000440b0b7c10 */ /* 0x008fc60009ffe4ff */
[----:B------:R-:W3:Y:S04]  /*45f70*/  LDL.LU R35, [R1+0x10fc] ;  /* 0x0010fc0001237983 */ /* 0x000ee80000300800 */
[----:B------:R-:W3:Y:S04]  /*45f80*/  LDL.LU R34, [R1+0x10e8] ;  /* 0x0010e80001227983 */ /* 0x000ee80000300800 */
[----:B------:R0:W-:Y:S04]  /*45f90*/  STL [R1+0x157c], R11 ;  /* 0x00157c0b01007387 */ /* 0x0001e80000100800 */
        /* <DEDUP_REMOVED lines=12> */
[----:B0-----:R-:W3:Y:S01]  /*46060*/  LDL.LU R11, [R1+0x10d4] ;  /* 0x0010d400010b7983 */ /* 0x001ee20000300800 */
[----:B----4-:R-:W-:-:S05]  /*46070*/  IADD3 R17, P3, PT, R17, UR29, RZ ;  /* 0x0000001d11117c10 */ /* 0x010fca000ff7e0ff */
[----:B------:R0:W-:Y:S04]  /*46080*/  STL [R1+0x10f8], R17 ;  /* 0x0010f81101007387 */ /* 0x0001e80000100800 */
[----:B0-----:R-:W4:Y:S01]  /*46090*/  LDL.LU R17, [R1+0x1560] ;  /* 0x0015600001117983 */ /* 0x001f220000300800 */
[----:B-----5:R-:W-:-:S03]  /*460a0*/  IADD3.X R16, PT, PT, R16, UR68, RZ, P4, !PT ;  /* 0x0000004410107c10 */ /* 0x020fc6000a7fe4ff */
[----:B------:R-:W5:Y:S04]  /*460b0*/  LDL.LU R21, [R1+0x10cc] ;  /* 0x0010cc0001157983 */ /* 0x000f680000300800 */
[----:B------:R-:W5:Y:S04]  /*460c0*/  LDL.LU R20, [R1+0x10b8] ;  /* 0x0010b80001147983 */ /* 0x000f680000300800 */
[----:B------:R0:W-:Y:S01]  /*460d0*/  STL [R1+0x1114], R16 ;  /* 0x0011141001007387 */ /* 0x0001e20000100800 */
[----:B------:R-:W-:-:S03]  /*460e0*/  IADD3 R15, P4, PT, R15, UR29, RZ ;  /* 0x0000001d0f0f7c10 */ /* 0x000fc6000ff9e0ff */
[----:B0-----:R-:W5:Y:S04]  /*460f0*/  LDL.LU R16, [R1+0x10c4] ;  /* 0x0010c40001107983 */ /* 0x001f680000300800 */
[----:B------:R-:W5:Y:S04]  /*46100*/  LDL.LU R19, [R1+0x10b0] ;  /* 0x0010b00001137983 */ /* 0x000f680000300800 */
[----:B------:R-:W5:Y:S04]  /*46110*/  LDL.LU R18, [R1+0x10bc] ;  /* 0x0010bc0001127983 */ /* 0x000f680000300800 */
[----:B------:R0:W-:Y:S01]  /*46120*/  STL [R1+0x10f0], R15 ;  /* 0x0010f00f01007387 */ /* 0x0001e20000100800 */
[----:B------:R-:W-:-:S03]  /*46130*/  IADD3.X R14, PT, PT, R14, UR68, RZ, P5, !PT ;  /* 0x000000440e0e7c10 */ /* 0x000fc6000affe4ff */
[----:B0-----:R-:W5:Y:S04]  /*46140*/  LDL.LU R15, [R1+0x10a8] ;  /* 0x0010a800010f7983 */ /* 0x001f680000300800 */
[----:B------:R0:W-:Y:S01]  /*46150*/  STL [R1+0x110c], R14 ;  /* 0x00110c0e01007387 */ /* 0x0001e20000100800 */
[----:B------:R-:W-:-:S03]  /*46160*/  IADD3 R37, P5, PT, R37, UR29, RZ ;  /* 0x0000001d25257c10 */ /* 0x000fc6000ffbe0ff */
[----:B0-----:R-:W5:Y:S01]  /*46170*/  LDL.LU R14, [R1+0x1564] ;  /* 0x00156400010e7983 */ /* 0x001f620000300800 */
[----:B--2---:R-:W-:Y:S02]  /*46180*/  IADD3.X R13, PT, PT, R13, UR68, RZ, P6, !PT ;  /* 0x000000440d0d7c10 */ /* 0x004fe4000b7fe4ff */
[----:B------:R-:W-:-:S03]  /*46190*/  IADD3 R36, P6, PT, R36, UR29, RZ ;  /* 0x0000001d24247c10 */ /* 0x000fc6000ffde0ff */
[----:B------:R0:W-:Y:S01]  /*461a0*/  STL [R1+0x1104], R13 ;  /* 0x0011040d01007387 */ /* 0x0001e20000100800 */
[----:B---3--:R-:W-:Y:S02]  /*461b0*/  IADD3.X R35, PT, PT, R35, UR68, RZ, P2, !PT ;  /* 0x0000004423237c10 */ /* 0x008fe400097fe4ff */
[----:B------:R-:W-:Y:S01]  /*461c0*/  IADD3 R34, P2, PT, R34, UR29, RZ ;  /* 0x0000001d22227c10 */ /* 0x000fe2000ff5e0ff */
[----:B0-----:R-:W2:Y:S04]  /*461d0*/  LDL.LU R13, [R1+0x10a0] ;  /* 0x0010a000010d7983 */ /* 0x001ea80000300800 */
        /* <DEDUP_REMOVED lines=24> */
[----:B------:R-:W-:Y:S04]  /*46360*/  STL [R1+0x10e4], R25 ;  /* 0x0010e41901007387 */ /* 0x000fe80000100800 */
[----:B------:R-:W-:Y:S04]  /*46370*/  STL [R1+0x10c0], R24 ;  /* 0x0010c01801007387 */ /* 0x000fe80000100800 */
[----:B------:R0:W-:Y:S04]  /*46380*/  STL [R1+0x10d4], R11 ;  /* 0x0010d40b01007387 */ /* 0x0001e80000100800 */
[----:B------:R-:W-:Y:S04]  /*46390*/  STL [R1+0x10dc], R23 ;  /* 0x0010dc1701007387 */ /* 0x000fe80000100800 */
[----:B0-----:R-:W3:Y:S01]  /*463a0*/  LDL.LU R11, [R1+0x155c] ;  /* 0x00155c00010b7983 */ /* 0x001ee20000300800 */
[----:B------:R-:W-:-:S02]  /*463b0*/  IADD3 R22, P3, PT, R22, UR29, RZ ;  /* 0x0000001d16167c10 */ /* 0x000fc4000ff7e0ff */
[----:B----4-:R-:W-:-:S03]  /*463c0*/  IADD3 R17, P4, PT, R17, UR29, RZ ;  /* 0x0000001d11117c10 */ /* 0x010fc6000ff9e0ff */
[----:B------:R-:W-:Y:S01]  /*463d0*/  STL [R1+0x1568], R22 ;  /* 0x0015681601007387 */ /* 0x000fe20000100800 */
[----:B-----5:R-:W-:-:S03]  /*463e0*/  IADD3.X R21, PT, PT, R21, UR68, RZ, P5, !PT ;  /* 0x0000004415157c10 */ /* 0x020fc6000affe4ff */
[----:B------:R0:W-:Y:S01]  /*463f0*/  STL [R1+0x1560], R17 ;  /* 0x0015601101007387 */ /* 0x0001e20000100800 */
[----:B------:R-:W-:-:S03]  /*46400*/  IADD3 R20, P5, PT, R20, UR29, RZ ;  /* 0x0000001d14147c10 */ /* 0x000fc6000ffbe0ff */
[----:B0-----:R-:W4:Y:S01]  /*46410*/  LDL.LU R17, [R1+0x1098] ;  /* 0x0010980001117983 */ /* 0x001f220000300800 */
[----:B------:R-:W-:-:S05]  /*46420*/  IADD3.X R16, PT, PT, R16, UR68, RZ, P6, !PT ;  /* 0x0000004410107c10 */ /* 0x000fca000b7fe4ff */
[----:B------:R0:W-:Y:S01]  /*46430*/  STL [R1+0x10c4], R16 ;  /* 0x0010c41001007387 */ /* 0x0001e20000100800 */
[----:B------:R-:W-:Y:S02]  /*46440*/  IADD3 R19, P6, PT, R19, UR29, RZ ;  /* 0x0000001d13137c10 */ /* 0x000fe4000ffde0ff */
[----:B------:R-:W-:Y:S01]  /*46450*/  IADD3.X R18, PT, PT, R18, UR68, RZ, P2, !PT ;  /* 0x0000004412127c10 */ /* 0x000fe200097fe4ff */
[----:B------:R-:W-:Y:S04]  /*46460*/  STL [R1+0x10cc], R21 ;  /* 0x0010cc1501007387 */ /* 0x000fe80000100800 */
[----:B0-----:R-:W5:Y:S01]  /*46470*/  LDL.LU R16, [R1+0x10b4] ;  /* 0x0010b40001107983 */ /* 0x001f620000300800 */
[----:B------:R-:W-:-:S03]  /*46480*/  IADD3 R15, P2, PT, R15, UR29, RZ ;  /* 0x0000001d0f0f7c10 */ /* 0x000fc6000ff5e0ff */
[----:B------:R-:W-:Y:S04]  /*46490*/  STL [R1+0x10b8], R20 ;  /* 0x0010b81401007387 */ /* 0x000fe80000100800 */
[----:B------:R0:W-:Y:S04]  /*464a0*/  STL [R1+0x10a8], R15 ;  /* 0x0010a80f01007387 */ /* 0x0001e80000100800 */
[----:B------:R-:W-:Y:S01]  /*464b0*/  STL [R1+0x10b0], R19 ;  /* 0x0010b01301007387 */ /* 0x000fe20000100800 */
[----:B------:R-:W-:-:S03]  /*464c0*/  IADD3.X R14, PT, PT, R14, UR68, RZ, P3, !PT ;  /* 0x000000440e0e7c10 */ /* 0x000fc60009ffe4ff */
[----:B0-----:R-:W5:Y:S04]  /*464d0*/  LDL.LU R15, [R1+0x1090] ;  /* 0x00109000010f7983 */ /* 0x001f680000300800 */
[----:B------:R-:W-:Y:S04]  /*464e0*/  STL [R1+0x10bc], R18 ;  /* 0x0010bc1201007387 */ /* 0x000fe80000100800 */
[----:B------:R-:W5:Y:S04]  /*464f0*/  LDL.LU R37, [R1+0x10ac] ;  /* 0x0010ac0001257983 */ /* 0x000f680000300800 */
[----:B------:R0:W-:Y:S04]  /*46500*/  STL [R1+0x1564], R14 ;  /* 0x0015640e01007387 */ /* 0x0001e80000100800 */
[----:B0-----:R-:W5:Y:S04]  /*46510*/  LDL.LU R14, [R1+0x1558] ;  /* 0x00155800010e7983 */ /* 0x001f680000300800 */
[----:B------:R-:W5:Y:S04]  /*46520*/  LDL.LU R36, [R1+0x10a4] ;  /* 0x0010a40001247983 */ /* 0x000f680000300800 */
[----:B------:R-:W5:Y:S04]  /*46530*/  LDL.LU R35, [R1+0x1550] ;  /* 0x0015500001237983 */ /* 0x000f680000300800 */
[----:B------:R-:W5:Y:S01]  /*46540*/  LDL.LU R34, [R1+0x109c] ;  /* 0x00109c0001227983 */ /* 0x000f620000300800 */
[----:B--2---:R-:W-:-:S05]  /*46550*/  IADD3 R13, P3, PT, R13, UR29, RZ ;  /* 0x0000001d0d0d7c10 */ /* 0x004fca000ff7e0ff */
[----:B------:R0:W-:Y:S04]  /*46560*/  STL [R1+0x10a0], R13 ;  /* 0x0010a00d01007387 */ /* 0x0001e80000100800 */
        /* <DEDUP_REMOVED lines=12> */
[----:B0-----:R-:W2:Y:S01]  /*46630*/  LDL.LU R13, [R1+0x1548] ;  /* 0x00154800010d7983 */ /* 0x001ea20000300800 */
[----:B---3--:R-:W-:-:S05]  /*46640*/  IADD3.X R11, PT, PT, R11, UR68, RZ, P4, !PT ;  /* 0x000000440b0b7c10 */ /* 0x008fca000a7fe4ff */
[----:B------:R0:W-:Y:S04]  /*46650*/  STL [R1+0x155c], R11 ;  /* 0x00155c0b01007387 */ /* 0x0001e80000100800 */
[----:B0-----:R-:W3:Y:S04]  /*46660*/  LDL.LU R11, [R1+0x1074] ;  /* 0x00107400010b7983 */ /* 0x001ee80000300800 */
[----:B------:R-:W3:Y:S01]  /*46670*/  LDL.LU R21, [R1+0x1540] ;  /* 0x0015400001157983 */ /* 0x000ee20000300800 */
[----:B----4-:R-:W-:-:S03]  /*46680*/  IADD3 R17, P4, PT, R17, UR29, RZ ;  /* 0x0000001d11117c10 */ /* 0x010fc6000ff9e0ff */
[----:B------:R-:W4:Y:S04]  /*46690*/  LDL.LU R20, [R1+0x106c] ;  /* 0x00106c0001147983 */ /* 0x000f280000300800 */
[----:B------:R0:W-:Y:S04]  /*466a0*/  STL [R1+0x1098], R17 ;  /* 0x0010981101007387 */ /* 0x0001e80000100800 */
[----:B0-----:R-:W4:Y:S04]  /*466b0*/  LDL.LU R17, [R1+0x1058] ;  /* 0x0010580001117983 */ /* 0x001f280000300800 */
[----:B------:R-:W4:Y:S01]  /*466c0*/  LDL.LU R19, [R1+0x1064] ;  /* 0x0010640001137983 */ /* 0x000f220000300800 */
[----:B-----5:R-:W-:-:S03]  /*466d0*/  IADD3.X R16, PT, PT, R16, UR68, RZ, P5, !PT ;  /* 0x0000004410107c10 */ /* 0x020fc6000affe4ff */
[----:B------:R-:W5:Y:S04]  /*466e0*/  LDL.LU R18, [R1+0x1050] ;  /* 0x0010500001127983 */ /* 0x000f680000300800 */
[----:B------:R0:W-:Y:S04]  /*466f0*/  STL [R1+0x10b4], R16 ;  /* 0x0010b41001007387 */ /* 0x0001e80000100800 */
[----:B0-----:R-:W5:Y:S01]  /*46700*/  LDL.LU R16, [R1+0x105c] ;  /* 0x00105c0001107983 */ /* 0x001f620000300800 */
[----:B------:R-:W-:-:S05]  /*46710*/  IADD3 R15, P5, PT, R15, UR29, RZ ;  /* 0x0000001d0f0f7c10 */ /* 0x000fca000ffbe0ff */
[----:B------:R0:W-:Y:S01]  /*46720*/  STL [R1+0x1090], R15 ;  /* 0x0010900f01007387 */ /* 0x0001e20000100800 */
[----:B------:R-:W-:-:S03]  /*46730*/  IADD3.X R37, PT, PT, R37, UR68, RZ, P6, !PT ;  /* 0x0000004425257c10 */ /* 0x000fc6000b7fe4ff */
[----:B0-----:R-:W5:Y:S01]  /*46740*/  LDL.LU R15, [R1+0x1048] ;  /* 0x00104800010f7983 */ /* 0x001f620000300800 */
[----:B------:R-:W-:Y:S02]  /*46750*/  IADD3 R14, P6, PT, R14, UR29, RZ ;  /* 0x0000001d0e0e7c10 */ /* 0x000fe4000ffde0ff */
[----:B------:R-:W-:-:S03]  /*46760*/  IADD3.X R36, PT, PT, R36, UR68, RZ, P2, !PT ;  /* 0x0000004424247c10 */ /* 0x000fc600097fe4ff */
[----:B------:R0:W-:Y:S01]  /*46770*/  STL [R1+0x1558], R14 ;  /* 0x0015580e01007387 */ /* 0x0001e20000100800 */
[----:B------:R-:W-:Y:S02]  /*46780*/  IADD3 R35, P2, PT, R35, UR29, RZ ;  /* 0x0000001d23237c10 */ /* 0x000fe4000ff5e0ff */
[----:B------:R-:W-:Y:S01]  /*46790*/  IADD3.X R34, PT, PT, R34, UR68, RZ, P3, !PT ;  /* 0x0000004422227c10 */ /* 0x000fe20009ffe4ff */
[----:B0-----:R-:W5:Y:S04]  /*467a0*/  LDL.LU R14, [R1+0x1544] ;  /* 0x00154400010e7983 */ /* 0x001f680000300800 */
[----:B------:R-:W-:Y:S04]  /*467b0*/  STL [R1+0x10ac], R37 ;  /* 0x0010ac2501007387 */ /* 0x000fe80000100800 */
[----:B------:R-:W-:Y:S04]  /*467c0*/  STL [R1+0x10a4], R36 ;  /* 0x0010a42401007387 */ /* 0x000fe80000100800 */
[----:B------:R-:W-:Y:S04]  /*467d0*/  STL [R1+0x1550], R35 ;  /* 0x0015502301007387 */ /* 0x000fe80000100800 */
[----:B------:R-:W-:Y:S01]  /*467e0*/  STL [R1+0x109c], R34 ;  /* 0x00109c2201007387 */ /* 0x000fe20000100800 */
[----:B--2---:R-:W-:-:S02]  /*467f0*/  IADD3 R33, P3, PT, R33, UR29, RZ ;  /* 0x0000001d21217c10 */ /* 0x004fc4000ff7e0ff */
        /* <DEDUP_REMOVED lines=18> */
[----:B------:R-:W-:Y:S02]  /*46920*/  IADD3 R23, P3, PT, R23, UR29, RZ ;  /* 0x0000001d17177c10 */ /* 0x000fe4000ff7e0ff */
[----:B------:R-:W-:Y:S02]  /*46930*/  IADD3.X R22, PT, PT, R22, UR68, RZ, P4, !PT ;  /* 0x0000004416167c10 */ /* 0x000fe4000a7fe4ff */
[----:B------:R-:W-:Y:S01]  /*46940*/  IADD3 R13, P4, PT, R13, UR29, RZ ;  /* 0x0000001d0d0d7c10 */ /* 0x000fe2000ff9e0ff */
[----:B------:R-:W-:Y:S04]  /*46950*/  STL [R1+0x1084], R24 ;  /* 0x0010841801007387 */ /* 0x000fe80000100800 */
[----:B------:R0:W-:Y:S04]  /*46960*/  STL [R1+0x1548], R13 ;  /* 0x0015480d01007387 */ /* 0x0001e80000100800 */
[----:B------:R-:W-:Y:S04]  /*46970*/  STL [R1+0x1060], R23 ;  /* 0x0010601701007387 */ /* 0x000fe80000100800 */
[----:B0-----:R-:W2:Y:S04]  /*46980*/  LDL.LU R13, [R1+0x1040] ;  /* 0x00104000010d7983 */ /* 0x001ea80000300800 */
[----:B------:R-:W-:Y:S01]  /*46990*/  STL [R1+0x107c], R22 ;  /* 0x00107c1601007387 */ /* 0x000fe20000100800 */
[----:B---3--:R-:W-:-:S05]  /*469a0*/  IADD3.X R11, PT, PT, R11, UR68, RZ, P5, !PT ;  /* 0x000000440b0b7c10 */ /* 0x008fca000affe4ff */
[----:B------:R0:W-:Y:S04]  /*469b0*/  STL [R1+0x1074], R11 ;  /* 0x0010740b01007387 */ /* 0x0001e80000100800 */
[----:B0-----:R-:W3:Y:S01]  /*469c0*/  LDL.LU R11, [R1+0x153c] ;  /* 0x00153c00010b7983 */ /* 0x001ee20000300800 */
[----:B----4-:R-:W-:Y:S02]  /*469d0*/  IADD3.X R20, PT, PT, R20, UR68, RZ, P6, !PT ;  /* 0x0000004414147c10 */ /* 0x010fe4000b7fe4ff */
[----:B------:R-:W-:Y:S02]  /*469e0*/  IADD3 R21, P5, PT, R21, UR29, RZ ;  /* 0x0000001d15157c10 */ /* 0x000fe4000ffbe0ff */
[----:B------:R-:W-:-:S05]  /*469f0*/  IADD3 R17, P6, PT, R17, UR29, RZ ;  /* 0x0000001d11117c10 */ /* 0x000fca000ffde0ff */
[----:B------:R0:W-:Y:S01]  /*46a00*/  STL [R1+0x1058], R17 ;  /* 0x0010581101007387 */ /* 0x0001e20000100800 */
[----:B------:R-:W-:-:S03]  /*46a10*/  IADD3.X R19, PT, PT, R19, UR68, RZ, P2, !PT ;  /* 0x0000004413137c10 */ /* 0x000fc600097fe4ff */
[----:B------:R-:W-:Y:S01]  /*46a20*/  STL [R1+0x1540], R21 ;  /* 0x0015401501007387 */ /* 0x000fe20000100800 */
[----:B-----5:R-:W-:-:S03]  /*46a30*/  IADD3 R18, P2, PT, R18, UR29, RZ ;  /* 0x0000001d12127c10 */ /* 0x020fc6000ff5e0ff */
[----:B0-----:R-:W4:Y:S01]  /*46a40*/  LDL.LU R17, [R1+0x1038] ;  /* 0x0010380001117983 */ /* 0x001f220000300800 */
[----:B------:R-:W-:-:S03]  /*46a50*/  IADD3.X R16, PT, PT, R16, UR68, RZ, P3, !PT ;  /* 0x0000004410107c10 */ /* 0x000fc60009ffe4ff */
[----:B------:R-:W-:Y:S04]  /*46a60*/  STL [R1+0x106c], R20 ;  /* 0x00106c1401007387 */ /* 0x000fe80000100800 */
[----:B------:R0:W-:Y:S04]  /*46a70*/  STL [R1+0x105c], R16 ;  /* 0x00105c1001007387 */ /* 0x0001e80000100800 */
[----:B------:R-:W-:Y:S04]  /*46a80*/  STL [R1+0x1064], R19 ;  /* 0x0010641301007387 */ /* 0x000fe80000100800 */
[----:B0-----:R-:W5:Y:S04]  /*46a90*/  LDL.LU R16, [R1+0x1054] ;  /* 0x0010540001107983 */ /* 0x001f680000300800 */
[----:B------:R-:W-:Y:S01]  /*46aa0*/  STL [R1+0x1050], R18 ;  /* 0x0010501201007387 */ /* 0x000fe20000100800 */
[----:B------:R-:W-:-:S03]  /*46ab0*/  IADD3 R15, P3, PT, R15, UR29, RZ ;  /* 0x0000001d0f0f7c10 */ /* 0x000fc6000ff7e0ff */
[----:B------:R-:W5:Y:S04]  /*46ac0*/  LDL.LU R37, [R1+0x1030] ;  /* 0x0010300001257983 */ /* 0x000f680000300800 */
[----:B------:R0:W-:Y:S04]  /*46ad0*/  STL [R1+0x1048], R15 ;  /* 0x0010480f01007387 */ /* 0x0001e80000100800 */
[----:B0-----:R-:W5:Y:S04]  /*46ae0*/  LDL.LU R15, [R1+0x104c] ;  /* 0x00104c00010f7983 */ /* 0x001f680000300800 */
[----:B------:R-:W5:Y:S01]  /*46af0*/  LDL.LU R36, [R1+0x1538] ;  /* 0x0015380001247983 */ /* 0x000f620000300800 */
[----:B------:R-:W-:-:S03]  /*46b00*/  IADD3.X R14, PT, PT, R14, UR68, RZ, P4, !PT ;  /* 0x000000440e0e7c10 */ /* 0x000fc6000a7fe4ff */
        /* <DEDUP_REMOVED lines=15> */
[----:B0-----:R-:W5:Y:S01]  /*46c00*/  LDL.LU R14, [R1+0x101c] ;  /* 0x00101c00010e7983 */ /* 0x001f620000300800 */
[----:B--2---:R-:W-:-:S05]  /*46c10*/  IADD3 R13, P4, PT, R13, UR29, RZ ;  /* 0x0000001d0d0d7c10 */ /* 0x004fca000ff9e0ff */
[----:B------:R0:W-:Y:S04]  /*46c20*/  STL [R1+0x1040], R13 ;  /* 0x0010400d01007387 */ /* 0x0001e80000100800 */
[----:B0-----:R-:W2:Y:S04]  /*46c30*/  LDL.LU R13, [R1+0x1528] ;  /* 0x00152800010d7983 */ /* 0x001ea80000300800 */
[----:B------:R-:W2:Y:S04]  /*46c40*/  LDL.LU R21, [R1+0x1014] ;  /* 0x0010140001157983 */ /* 0x000ea80000300800 */
[----:B------:R-:W2:Y:S01]  /*46c50*/  LDL.LU R20, [R1+0x1520] ;  /* 0x0015200001147983 */ /* 0x000ea20000300800 */
[----:B---3--:R-:W-:-:S05]  /*46c60*/  IADD3.X R11, PT, PT, R11, UR68, RZ, P5, !PT ;  /* 0x000000440b0b7c10 */ /* 0x008fca000affe4ff */
[----:B------:R0:W-:Y:S04]  /*46c70*/  STL [R1+0x153c], R11 ;  /* 0x00153c0b01007387 */ /* 0x0001e80000100800 */
[----:B0-----:R-:W3:Y:S04]  /*46c80*/  LDL.LU R11, [R1+0x100c] ;  /* 0x00100c00010b7983 */ /* 0x001ee80000300800 */
[----:B------:R-:W3:Y:S01]  /*46c90*/  LDL.LU R19, [R1+0xff8] ;  /* 0x000ff80001137983 */ /* 0x000ee20000300800 */
[----:B----4-:R-:W-:-:S03]  /*46ca0*/  IADD3 R17, P5, PT, R17, UR29, RZ ;  /* 0x0000001d11117c10 */ /* 0x010fc6000ffbe0ff */
[----:B------:R-:W4:Y:S04]  /*46cb0*/  LDL.LU R18, [R1+0x1004] ;  /* 0x0010040001127983 */ /* 0x000f280000300800 */
[----:B------:R0:W-:Y:S04]  /*46cc0*/  STL [R1+0x1038], R17 ;  /* 0x0010381101007387 */ /* 0x0001e80000100800 */
[----:B0-----:R-:W4:Y:S01]  /*46cd0*/  LDL.LU R17, [R1+0xff0] ;  /* 0x000ff00001117983 */ /* 0x001f220000300800 */
[----:B-----5:R-:W-:-:S05]  /*46ce0*/  IADD3.X R16, PT, PT, R16, UR68, RZ, P6, !PT ;  /* 0x0000004410107c10 */ /* 0x020fca000b7fe4ff */
[----:B------:R0:W-:Y:S01]  /*46cf0*/  STL [R1+0x1054], R16 ;  /* 0x0010541001007387 */ /* 0x0001e20000100800 */
[----:B------:R-:W-:-:S03]  /*46d00*/  IADD3 R37, P6, PT, R37, UR29, RZ ;  /* 0x0000001d25257c10 */ /* 0x000fc6000ffde0ff */
[----:B0-----:R-:W5:Y:S01]  /*46d10*/  LDL.LU R16, [R1+0xffc] ;  /* 0x000ffc0001107983 */ /* 0x001f620000300800 */
[----:B------:R-:W-:Y:S02]  /*46d20*/  IADD3.X R15, PT, PT, R15, UR68, RZ, P2, !PT ;  /* 0x000000440f0f7c10 */ /* 0x000fe400097fe4ff */
[----:B------:R-:W-:-:S03]  /*46d30*/  IADD3 R36, P2, PT, R36, UR29, RZ ;  /* 0x0000001d24247c10 */ /* 0x000fc6000ff5e0ff */
[----:B------:R0:W-:Y:S01]  /*46d40*/  STL [R1+0x104c], R15 ;  /* 0x00104c0f01007387 */ /* 0x0001e20000100800 */
[----:B------:R-:W-:Y:S02]  /*46d50*/  IADD3.X R35, PT, PT, R35, UR68, RZ, P3, !PT ;  /* 0x0000004423237c10 */ /* 0x000fe40009ffe4ff */
[----:B------:R-:W-:Y:S01]  /*46d60*/  IADD3 R34, P3, PT, R34, UR29, RZ ;  /* 0x0000001d22227c10 */ /* 0x000fe2000ff7e0ff */
[----:B0-----:R-:W5:Y:S04]  /*46d70*/  LDL.LU R15, [R1+0xfe8] ;  /* 0x000fe800010f7983 */ /* 0x001f680000300800 */
        /* <DEDUP_REMOVED lines=28> */
[----:B------:R-:W-:Y:S04]  /*46f40*/  STL [R1+0x1024], R23 ;  /* 0x0010241701007387 */ /* 0x000fe80000100800 */
[----:B0-----:R-:W5:Y:S04]  /*46f50*/  LDL.LU R14, [R1+0x1524] ;  /* 0x00152400010e7983 */ /* 0x001f680000300800 */
[----:B------:R-:W-:Y:S01]  /*46f60*/  STL [R1+0x1000], R22 ;  /* 0x0010001601007387 */ /* 0x000fe20000100800 */
[----:B--2---:R-:W-:-:S02]  /*46f70*/  IADD3 R13, P5, PT, R13, UR29, RZ ;  /* 0x0000001d0d0d7c10 */ /* 0x004fc4000ffbe0ff */
[----:B------:R-:W-:-:S03]  /*46f80*/  IADD3.X R21, PT, PT, R21, UR68, RZ, P6, !PT ;  /* 0x0000004415157c10 */ /* 0x000fc6000b7fe4ff */
[----:B------:R0:W-:Y:S04]  /*46f90*/  STL [R1+0x1528], R13 ;  /* 0x0015280d01007387 */ /* 0x0001e80000100800 */
[----:B0-----:R-:W2:Y:S01]  /*46fa0*/  LDL.LU R13, [R1+0xfe0] ;  /* 0x000fe000010d7983 */ /* 0x001ea20000300800 */
[----:B---3--:R-:W-:-:S05]  /*46fb0*/  IADD3.X R11, PT, PT, R11, UR68, RZ, P2, !PT ;  /* 0x000000440b0b7c10 */ /* 0x008fca00097fe4ff */
[----:B------:R0:W-:Y:S04]  /*46fc0*/  STL [R1+0x100c], R11 ;  /* 0x00100c0b01007387 */ /* 0x0001e80000100800 */
[----:B------:R-:W-:Y:S04]  /*46fd0*/  STL [R1+0x1014], R21 ;  /* 0x0010141501007387 */ /* 0x000fe80000100800 */
[----:B0-----:R-:W3:Y:S01]  /*46fe0*/  LDL.LU R11, [R1+0x151c] ;  /* 0x00151c00010b7983 */ /* 0x001ee20000300800 */
[----:B------:R-:W-:Y:S02]  /*46ff0*/  IADD3 R20, P6, PT, R20, UR29, RZ ;  /* 0x0000001d14147c10 */ /* 0x000fe4000ffde0ff */
[----:B----4-:R-:W-:-:S02]  /*47000*/  IADD3.X R18, PT, PT, R18, UR68, RZ, P3, !PT ;  /* 0x0000004412127c10 */ /* 0x010fc40009ffe4ff */
[----:B------:R-:W-:Y:S02]  /*47010*/  IADD3 R19, P2, PT, R19, UR29, RZ ;  /* 0x0000001d13137c10 */ /* 0x000fe4000ff5e0ff */
[----:B------:R-:W-:Y:S01]  /*47020*/  IADD3 R17, P3, PT, R17, UR29, RZ ;  /* 0x0000001d11117c10 */ /* 0x000fe2000ff7e0ff */
[----:B------:R-:W-:Y:S04]  /*47030*/  STL [R1+0x1520], R20 ;  /* 0x0015201401007387 */ /* 0x000fe80000100800 */
[----:B------:R0:W-:Y:S04]  /*47040*/  STL [R1+0xff0], R17 ;  /* 0x000ff01101007387 */ /* 0x0001e80000100800 */
[----:B------:R-:W-:Y:S04]  /*47050*/  STL [R1+0xff8], R19 ;  /* 0x000ff81301007387 */ /* 0x000fe80000100800 */
[----:B0-----:R-:W4:Y:S04]  /*47060*/  LDL.LU R17, [R1+0xfd8] ;  /* 0x000fd80001117983 */ /* 0x001f280000300800 */
[----:B------:R-:W-:Y:S01]  /*47070*/  STL [R1+0x1004], R18 ;  /* 0x0010041201007387 */ /* 0x000fe20000100800 */
[----:B-----5:R-:W-:-:S03]  /*47080*/  IADD3.X R16, PT, PT, R16, UR68, RZ, P4, !PT ;  /* 0x0000004410107c10 */ /* 0x020fc6000a7fe4ff */
[----:B------:R-:W5:Y:S04]  /*47090*/  LDL.LU R37, [R1+0xff4] ;  /* 0x000ff40001257983 */ /* 0x000f680000300800 */
[----:B------:R0:W-:Y:S04]  /*470a0*/  STL [R1+0xffc], R16 ;  /* 0x000ffc1001007387 */ /* 0x0001e80000100800 */
[----:B0-----:R-:W5:Y:S04]  /*470b0*/  LDL.LU R16, [R1+0xfd0] ;  /* 0x000fd00001107983 */ /* 0x001f680000300800 */
[----:B------:R-:W5:Y:S01]  /*470c0*/  LDL.LU R36, [R1+0xfec] ;  /* 0x000fec0001247983 */ /* 0x000f620000300800 */
[----:B------:R-:W-:-:S03]  /*470d0*/  IADD3 R15, P4, PT, R15, UR29, RZ ;  /* 0x0000001d0f0f7c10 */ /* 0x000fc6000ff9e0ff */
        /* <DEDUP_REMOVED lines=16> */
[----:B------:R-:W-:-:S05]  /*471e0*/  IADD3.X R14, PT, PT, R14, UR68, RZ, P5, !PT ;  /* 0x000000440e0e7c10 */ /* 0x000fca000affe4ff */
[----:B------:R0:W-:Y:S04]  /*471f0*/  STL [R1+0x1524], R14 ;  /* 0x0015240e01007387 */ /* 0x0001e80000100800 */
[----:B0-----:R-:W5:Y:S04]  /*47200*/  LDL.LU R14, [R1+0xfbc] ;  /* 0x000fbc00010e7983 */ /* 0x001f680000300800 */
[----:B------:R-:W5:Y:S04]  /*47210*/  LDL.LU R21, [R1+0x1508] ;  /* 0x0015080001157983 */ /* 0x000f680000300800 */
[----:B------:R-:W5:Y:S01]  /*47220*/  LDL.LU R20, [R1+0xfb4] ;  /* 0x000fb40001147983 */ /* 0x000f620000300800 */
[----:B--2---:R-:W-:-:S05]  /*47230*/  IADD3 R13, P5, PT, R13, UR29, RZ ;  /* 0x0000001d0d0d7c10 */ /* 0x004fca000ffbe0ff */
[----:B------:R0:W-:Y:S04]  /*47240*/  STL [R1+0xfe0], R13 ;  /* 0x000fe00d01007387 */ /* 0x0001e80000100800 */
[----:B0-----:R-:W2:Y:S04]  /*47250*/  LDL.LU R13, [R1+0x1500] ;  /* 0x00150000010d7983 */ /* 0x001ea80000300800 */
[----:B------:R-:W2:Y:S04]  /*47260*/  LDL.LU R19, [R1+0xfac] ;  /* 0x000fac0001137983 */ /* 0x000ea80000300800 */
[----:B------:R-:W2:Y:S01]  /*47270*/  LDL.LU R18, [R1+0xf98] ;  /* 0x000f980001127983 */ /* 0x000ea20000300800 */
[----:B---3--:R-:W-:-:S05]  /*47280*/  IADD3.X R11, PT, PT, R11, UR68, RZ, P6, !PT ;  /* 0x000000440b0b7c10 */ /* 0x008fca000b7fe4ff */
[----:B------:R0:W-:Y:S04]  /*47290*/  STL [R1+0x151c], R11 ;  /* 0x00151c0b01007387 */ /* 0x0001e80000100800 */
[----:B0-----:R-:W3:Y:S01]  /*472a0*/  LDL.LU R11, [R1+0xfa4] ;  /* 0x000fa400010b7983 */ /* 0x001ee20000300800 */
[----:B----4-:R-:W-:-:S05]  /*472b0*/  IADD3 R17, P6, PT, R17, UR29, RZ ;  /* 0x0000001d11117c10 */ /* 0x010fca000ffde0ff */
[----:B------:R0:W-:Y:S01]  /*472c0*/  STL [R1+0xfd8], R17 ;  /* 0x000fd81101007387 */ /* 0x0001e20000100800 */
[----:B-----5:R-:W-:-:S03]  /*472d0*/  IADD3.X R37, PT, PT, R37, UR68, RZ, P2, !PT ;  /* 0x0000004425257c10 */ /* 0x020fc600097fe4ff */
[----:B0-----:R-:W4:Y:S01]  /*472e0*/  LDL.LU R17, [R1+0xf90] ;  /* 0x000f900001117983 */ /* 0x001f220000300800 */
[----:B------:R-:W-:Y:S02]  /*472f0*/  IADD3 R16, P2, PT, R16, UR29, RZ ;  /* 0x0000001d10107c10 */ /* 0x000fe4000ff5e0ff */
[----:B------:R-:W-:-:S03]  /*47300*/  IADD3.X R36, PT, PT, R36, UR68, RZ, P3, !PT ;  /* 0x0000004424247c10 */ /* 0x000fc60009ffe4ff */
[----:B------:R0:W-:Y:S01]  /*47310*/  STL [R1+0xfd0], R16 ;  /* 0x000fd01001007387 */ /* 0x0001e20000100800 */
[----:B------:R-:W-:Y:S02]  /*47320*/  IADD3 R35, P3, PT, R35, UR29, RZ ;  /* 0x0000001d23237c10 */ /* 0x000fe4000ff7e0ff */
[----:B------:R-:W-:Y:S01]  /*47330*/  IADD3.X R34, PT, PT, R34, UR68, RZ, P4, !PT ;  /* 0x0000004422227c10 */ /* 0x000fe2000a7fe4ff */
[----:B0-----:R-:W5:Y:S04]  /*47340*/  LDL.LU R16, [R1+0xf9c] ;  /* 0x000f9c0001107983 */ /* 0x001f680000300800 */
        /* <DEDUP_REMOVED lines=22> */
[----:B------:R-:W-:Y:S01]  /*474b0*/  IADD3.X R22, PT, PT, R22, UR68, RZ, P5, !PT ;  /* 0x0000004416167c10 */ /* 0x000fe2000affe4ff */
[----:B------:R-:W-:Y:S01]  /*474c0*/  STL [R1+0x1514], R26 ;  /* 0x0015141a01007387 */ /* 0x000fe20000100800 */
[----:B------:R-:W-:-:S03]  /*474d0*/  IADD3 R15, P5, PT, R15, UR29, RZ ;  /* 0x0000001d0f0f7c10 */ /* 0x000fc6000ffbe0ff */
[----:B------:R-:W-:Y:S04]  /*474e0*/  STL [R1+0xfb0], R25 ;  /* 0x000fb01901007387 */ /* 0x000fe80000100800 */
[----:B------:R-:W-:Y:S04]  /*474f0*/  STL [R1+0x150c], R24 ;  /* 0x00150c1801007387 */ /* 0x000fe80000100800 */
[----:B------:R0:W-:Y:S04]  /*47500*/  STL [R1+0xfa0], R15 ;  /* 0x000fa00f01007387 */ /* 0x0001e80000100800 */
[----:B------:R-:W-:Y:S04]  /*47510*/  STL [R1+0xfa8], R23 ;  /* 0x000fa81701007387 */ /* 0x000fe80000100800 */
[----:B0-----:R-:W5:Y:S01]  /*47520*/  LDL.LU R15, [R1+0xf88] ;  /* 0x000f8800010f7983 */ /* 0x001f620000300800 */
[----:B------:R-:W-:-:S03]  /*47530*/  IADD3.X R14, PT, PT, R14, UR68, RZ, P6, !PT ;  /* 0x000000440e0e7c10 */ /* 0x000fc6000b7fe4ff */
[----:B------:R-:W-:Y:S01]  /*47540*/  STL [R1+0xfc4], R22 ;  /* 0x000fc41601007387 */ /* 0x000fe20000100800 */
[----:B------:R-:W-:-:S03]  /*47550*/  IADD3 R21, P6, PT, R21, UR29, RZ ;  /* 0x0000001d15157c10 */ /* 0x000fc6000ffde0ff */
[----:B------:R0:W-:Y:S01]  /*47560*/  STL [R1+0xfbc], R14 ;  /* 0x000fbc0e01007387 */ /* 0x0001e20000100800 */
[----:B------:R-:W-:-:S03]  /*47570*/  IADD3.X R20, PT, PT, R20, UR68, RZ, P2, !PT ;  /* 0x0000004414147c10 */ /* 0x000fc600097fe4ff */
[----:B0-----:R-:W5:Y:S01]  /*47580*/  LDL.LU R14, [R1+0x1504] ;  /* 0x00150400010e7983 */ /* 0x001f620000300800 */
[----:B--2---:R-:W-:-:S05]  /*47590*/  IADD3 R13, P2, PT, R13, UR29, RZ ;  /* 0x0000001d0d0d7c10 */ /* 0x004fca000ff5e0ff */
[----:B------:R0:W-:Y:S01]  /*475a0*/  STL [R1+0x1500], R13 ;  /* 0x0015000d01007387 */ /* 0x0001e20000100800 */
[----:B------:R-:W-:-:S03]  /*475b0*/  IADD3.X R19, PT, PT, R19, UR68, RZ, P3, !PT ;  /* 0x0000004413137c10 */ /* 0x000fc60009ffe4ff */
[----:B------:R-:W-:Y:S04]  /*475c0*/  STL [R1+0x1508], R21 ;  /* 0x0015081501007387 */ /* 0x000fe80000100800 */
[----:B0-----:R-:W2:Y:S04]  /*475d0*/  LDL.LU R13, [R1+0xf80] ;  /* 0x000f8000010d7983 */ /* 0x001ea80000300800 */
[----:B------:R-:W-:Y:S01]  /*475e0*/  STL [R1+0xfb4], R20 ;  /* 0x000fb41401007387 */ /* 0x000fe20000100800 */
[----:B---3--:R-:W-:-:S05]  /*475f0*/  IADD3.X R11, PT, PT, R11, UR68, RZ, P4, !PT ;  /* 0x000000440b0b7c10 */ /* 0x008fca000a7fe4ff */
[----:B------:R0:W-:Y:S04]  /*47600*/  STL [R1+0xfa4], R11 ;  /* 0x000fa40b01007387 */ /* 0x0001e80000100800 */
[----:B------:R-:W-:Y:S04]  /*47610*/  STL [R1+0xfac], R19 ;  /* 0x000fac1301007387 */ /* 0x000fe80000100800 */
[----:B0-----:R-:W3:Y:S01]  /*47620*/  LDL.LU R11, [R1+0x14fc] ;  /* 0x0014fc00010b7983 */ /* 0x001ee20000300800 */
[----:B------:R-:W-:Y:S02]  /*47630*/  IADD3 R18, P3, PT, R18, UR29, RZ ;  /* 0x0000001d12127c10 */ /* 0x000fe4000ff7e0ff */
[----:B----4-:R-:W-:-:S03]  /*47640*/  IADD3 R17, P4, PT, R17, UR29, RZ ;  /* 0x0000001d11117c10 */ /* 0x010fc6000ff9e0ff */
[----:B------:R-:W-:Y:S04]  /*47650*/  STL [R1+0xf98], R18 ;  /* 0x000f981201007387 */ /* 0x000fe80000100800 */
[----:B------:R-:W4:Y:S04]  /*47660*/  LDL.LU R37, [R1+0xf78] ;  /* 0x000f780001257983 */ /* 0x000f280000300800 */
[----:B------:R0:W-:Y:S04]  /*47670*/  STL [R1+0xf90], R17 ;  /* 0x000f901101007387 */ /* 0x0001e80000100800 */
[----:B0-----:R-:W4:Y:S01]  /*47680*/  LDL.LU R17, [R1+0xf94] ;  /* 0x000f940001117983 */ /* 0x001f220000300800 */
[----:B-----5:R-:W-:-:S03]  /*47690*/  IADD3.X R16, PT, PT, R16, UR68, RZ, P5, !PT ;  /* 0x0000004410107c10 */ /* 0x020fc6000affe4ff */
        /* <DEDUP_REMOVED lines=17> */
[----:B------:R-:W-:-:S05]  /*477b0*/  IADD3 R15, P5, PT, R15, UR29, RZ ;  /* 0x0000001d0f0f7c10 */ /* 0x000fca000ffbe0ff */
[----:B------:R0:W-:Y:S04]  /*477c0*/  STL [R1+0xf88], R15 ;  /* 0x000f880f01007387 */ /* 0x0001e80000100800 */
[----:B0-----:R-:W5:Y:S04]  /*477d0*/  LDL.LU R15, [R1+0xf40] ;  /* 0x000f4000010f7983 */ /* 0x001f680000300800 */
[----:B------:R-:W5:Y:S01]  /*477e0*/  LDL.LU R21, [R1+0xf5c] ;  /* 0x000f5c0001157983 */ /* 0x000f620000300800 */
[----:B------:R-:W-:-:S03]  /*477f0*/  IADD3.X R14, PT, PT, R14, UR68, RZ, P6, !PT ;  /* 0x000000440e0e7c10 */ /* 0x000fc6000b7fe4ff */
[----:B------:R-:W5:Y:S04]  /*47800*/  LDL.LU R20, [R1+0x14e8] ;  /* 0x0014e80001147983 */ /* 0x000f680000300800 */
[----:B------:R0:W-:Y:S04]  /*47810*/  STL [R1+0x1504], R14 ;  /* 0x0015040e01007387 */ /* 0x0001e80000100800 */
[----:B0-----:R-:W5:Y:S04]  /*47820*/  LDL.LU R14, [R1+0xf54] ;  /* 0x000f5400010e7983 */ /* 0x001f680000300800 */
[----:B------:R-:W5:Y:S04]  /*47830*/  LDL.LU R19, [R1+0x14e0] ;  /* 0x0014e00001137983 */ /* 0x000f680000300800 */
[----:B------:R-:W5:Y:S01]  /*47840*/  LDL.LU R18, [R1+0xf4c] ;  /* 0x000f4c0001127983 */ /* 0x000f620000300800 */
[----:B--2---:R-:W-:-:S05]  /*47850*/  IADD3 R13, P6, PT, R13, UR29, RZ ;  /* 0x0000001d0d0d7c10 */ /* 0x004fca000ffde0ff */
[----:B------:R0:W-:Y:S04]  /*47860*/  STL [R1+0xf80], R13 ;  /* 0x000f800d01007387 */ /* 0x0001e80000100800 */
[----:B0-----:R-:W2:Y:S01]  /*47870*/  LDL.LU R13, [R1+0xf38] ;  /* 0x000f3800010d7983 */ /* 0x001ea20000300800 */
[----:B---3--:R-:W-:-:S05]  /*47880*/  IADD3.X R11, PT, PT, R11, UR68, RZ, P2, !PT ;  /* 0x000000440b0b7c10 */ /* 0x008fca00097fe4ff */
[----:B------:R0:W-:Y:S04]  /*47890*/  STL [R1+0x14fc], R11 ;  /* 0x0014fc0b01007387 */ /* 0x0001e80000100800 */
[----:B0-----:R-:W3:Y:S01]  /*478a0*/  LDL.LU R11, [R1+0xf44] ;  /* 0x000f4400010b7983 */ /* 0x001ee20000300800 */
[----:B----4-:R-:W-:Y:S02]  /*478b0*/  IADD3 R37, P2, PT, R37, UR29, RZ ;  /* 0x0000001d25257c10 */ /* 0x010fe4000ff5e0ff */
[----:B------:R-:W-:Y:S02]  /*478c0*/  IADD3.X R17, PT, PT, R17, UR68, RZ, P3, !PT ;  /* 0x0000004411117c10 */ /* 0x000fe40009ffe4ff */
[----:B-----5:R-:W-:-:S03]  /*478d0*/  IADD3 R36, P3, PT, R36, UR29, RZ ;  /* 0x0000001d24247c10 */ /* 0x020fc6000ff7e0ff */
        /* <DEDUP_REMOVED lines=33> */
[----:B0-----:R-:W5:Y:S01]  /*47af0*/  LDL.LU R16, [R1+0xf3c] ;  /* 0x000f3c0001107983 */ /* 0x001f620000300800 */
[----:B------:R-:W-:-:S03]  /*47b00*/  IADD3 R15, P6, PT, R15, UR29, RZ ;  /* 0x0000001d0f0f7c10 */ /* 0x000fc6000ffde0ff */
[----:B------:R-:W-:Y:S01]  /*47b10*/  STL [R1+0xf48], R22 ;  /* 0x000f481601007387 */ /* 0x000fe20000100800 */
[----:B------:R-:W-:-:S03]  /*47b20*/  IADD3.X R21, PT, PT, R21, UR68, RZ, P2, !PT ;  /* 0x0000004415157c10 */ /* 0x000fc600097fe4ff */
[----:B------:R0:W-:Y:S01]  /*47b30*/  STL [R1+0xf40], R15 ;  /* 0x000f400f01007387 */ /* 0x0001e20000100800 */
[----:B------:R-:W-:-:S03]  /*47b40*/  IADD3 R20, P2, PT, R20, UR29, RZ ;  /* 0x0000001d14147c10 */ /* 0x000fc6000ff5e0ff */
[----:B0-----:R-:W5:Y:S01]  /*47b50*/  LDL.LU R15, [R1+0xf28] ;  /* 0x000f2800010f7983 */ /* 0x001f620000300800 */
[----:B------:R-:W-:-:S05]  /*47b60*/  IADD3.X R14, PT, PT, R14, UR68, RZ, P3, !PT ;  /* 0x000000440e0e7c10 */ /* 0x000fca0009ffe4ff */
[----:B------:R0:W-:Y:S01]  /*47b70*/  STL [R1+0xf54], R14 ;  /* 0x000f540e01007387 */ /* 0x0001e20000100800 */
[----:B------:R-:W-:Y:S02]  /*47b80*/  IADD3 R19, P3, PT, R19, UR29, RZ ;  /* 0x0000001d13137c10 */ /* 0x000fe4000ff7e0ff */
[----:B------:R-:W-:Y:S01]  /*47b90*/  IADD3.X R18, PT, PT, R18, UR68, RZ, P4, !PT ;  /* 0x0000004412127c10 */ /* 0x000fe2000a7fe4ff */
[----:B------:R-:W-:Y:S04]  /*47ba0*/  STL [R1+0xf5c], R21 ;  /* 0x000f5c1501007387 */ /* 0x000fe80000100800 */
[----:B0-----:R-:W5:Y:S04]  /*47bb0*/  LDL.LU R14, [R1+0x14e4] ;  /* 0x0014e400010e7983 */ /* 0x001f680000300800 */
[----:B------:R-:W-:Y:S01]  /*47bc0*/  STL [R1+0x14e8], R20 ;  /* 0x0014e81401007387 */ /* 0x000fe20000100800 */
[----:B--2---:R-:W-:-:S05]  /*47bd0*/  IADD3 R13, P4, PT, R13, UR29, RZ ;  /* 0x0000001d0d0d7c10 */ /* 0x004fca000ff9e0ff */
[----:B------:R0:W-:Y:S04]  /*47be0*/  STL [R1+0xf38], R13 ;  /* 0x000f380d01007387 */ /* 0x0001e80000100800 */
[----:B------:R-:W-:Y:S04]  /*47bf0*/  STL [R1+0x14e0], R19 ;  /* 0x0014e01301007387 */ /* 0x000fe80000100800 */
[----:B0-----:R-:W2:Y:S04]  /*47c00*/  LDL.LU R13, [R1+0xf20] ;  /* 0x000f2000010d7983 */ /* 0x001ea80000300800 */
[----:B------:R-:W-:Y:S04]  /*47c10*/  STL [R1+0xf4c], R18 ;  /* 0x000f4c1201007387 */ /* 0x000fe80000100800 */
[----:B------:R-:W2:Y:S01]  /*47c20*/  LDL.LU R37, [R1+0x14dc] ;  /* 0x0014dc0001257983 */ /* 0x000ea20000300800 */
[----:B---3--:R-:W-:-:S05]  /*47c30*/  IADD3.X R11, PT, PT, R11, UR68, RZ, P5, !PT ;  /* 0x000000440b0b7c10 */ /* 0x008fca000affe4ff */
[----:B------:R0:W-:Y:S04]  /*47c40*/  STL [R1+0xf44], R11 ;  /* 0x000f440b01007387 */ /* 0x0001e80000100800 */
[----:B0-----:R-:W3:Y:S04]  /*47c50*/  LDL.LU R11, [R1+0xf18] ;  /* 0x000f1800010b7983 */ /* 0x001ee80000300800 */
[----:B------:R-:W3:Y:S04]  /*47c60*/  LDL.LU R36, [R1+0xf34] ;  /* 0x000f340001247983 */ /* 0x000ee80000300800 */
[----:B------:R-:W3:Y:S01]  /*47c70*/  LDL.LU R35, [R1+0xf10] ;  /* 0x000f100001237983 */ /* 0x000ee20000300800 */
[----:B----4-:R-:W-:-:S03]  /*47c80*/  IADD3 R17, P5, PT, R17, UR29, RZ ;  /* 0x0000001d11117c10 */ /* 0x010fc6000ffbe0ff */
        /* <DEDUP_REMOVED lines=21> */
[----:B------:R0:W-:Y:S04]  /*47de0*/  STL [R1+0xf28], R15 ;  /* 0x000f280f01007387 */ /* 0x0001e80000100800 */
[----:B0-----:R-:W5:Y:S01]  /*47df0*/  LDL.LU R15, [R1+0x14c8] ;  /* 0x0014c800010f7983 */ /* 0x001f620000300800 */
[----:B------:R-:W-:-:S03]  /*47e00*/  IADD3.X R14, PT, PT, R14, UR68, RZ, P2, !PT ;  /* 0x000000440e0e7c10 */ /* 0x000fc600097fe4ff */
[----:B------:R-:W5:Y:S04]  /*47e10*/  LDL.LU R19, [R1+0xef4] ;  /* 0x000ef40001137983 */ /* 0x000f680000300800 */
[----:B------:R-:W5:Y:S04]  /*47e20*/  LDL.LU R18, [R1+0x14c0] ;  /* 0x0014c00001127983 */ /* 0x000f680000300800 */
[----:B------:R0:W-:Y:S04]  /*47e30*/  STL [R1+0x14e4], R14 ;  /* 0x0014e40e01007387 */ /* 0x0001e80000100800 */
[----:B0-----:R-:W5:Y:S01]  /*47e40*/  LDL.LU R14, [R1+0xeec] ;  /* 0x000eec00010e7983 */ /* 0x001f620000300800 */
[----:B--2---:R-:W-:-:S05]  /*47e50*/  IADD3 R13, P2, PT, R13, UR29, RZ ;  /* 0x0000001d0d0d7c10 */ /* 0x004fca000ff5e0ff */
[----:B------:R0:W-:Y:S01]  /*47e60*/  STL [R1+0xf20], R13 ;  /* 0x000f200d01007387 */ /* 0x0001e20000100800 */
[----:B------:R-:W-:-:S03]  /*47e70*/  IADD3.X R37, PT, PT, R37, UR68, RZ, P3, !PT ;  /* 0x0000004425257c10 */ /* 0x000fc60009ffe4ff */
[----:B0-----:R-:W2:Y:S01]  /*47e80*/  LDL.LU R13, [R1+0xed8] ;  /* 0x000ed800010d7983 */ /* 0x001ea20000300800 */
[----:B---3--:R-:W-:-:S05]  /*47e90*/  IADD3 R11, P3, PT, R11, UR29, RZ ;  /* 0x0000001d0b0b7c10 */ /* 0x008fca000ff7e0ff */
[----:B------:R0:W-:Y:S04]  /*47ea0*/  STL [R1+0xf18], R11 ;  /* 0x000f180b01007387 */ /* 0x0001e80000100800 */
[----:B0-----:R-:W3:Y:S01]  /*47eb0*/  LDL.LU R11, [R1+0xee4] ;  /* 0x000ee400010b7983 */ /* 0x001ee20000300800 */
[----:B------:R-:W-:Y:S02]  /*47ec0*/  IADD3.X R36, PT, PT, R36, UR68, RZ, P4, !PT ;  /* 0x0000004424247c10 */ /* 0x000fe4000a7fe4ff */
[----:B------:R-:W-:Y:S02]  /*47ed0*/  IADD3 R35, P4, PT, R35, UR29, RZ ;  /* 0x0000001d23237c10 */ /* 0x000fe4000ff9e0ff */
[----:B----4-:R-:W-:Y:S01]  /*47ee0*/  IADD3.X R34, PT, PT, R34, UR68, RZ, P5, !PT ;  /* 0x0000004422227c10 */ /* 0x010fe2000affe4ff */
        /* <DEDUP_REMOVED lines=28> */
[----:B------:R-:W-:Y:S04]  /*480b0*/  STL [R1+0xef0], R23 ;  /* 0x000ef01701007387 */ /* 0x000fe80000100800 */
[----:B0-----:R-:W4:Y:S04]  /*480c0*/  LDL.LU R17, [R1+0xed0] ;  /* 0x000ed00001117983 */ /* 0x001f280000300800 */
[----:B------:R-:W-:Y:S01]  /*480d0*/  STL [R1+0x14cc], R22 ;  /* 0x0014cc1601007387 */ /* 0x000fe20000100800 */
[----:B-----5:R-:W-:-:S02]  /*480e0*/  IADD3.X R16, PT, PT, R16, UR68, RZ, P2, !PT ;  /* 0x0000004410107c10 */ /* 0x020fc400097fe4ff */
[----:B------:R-:W-:-:S03]  /*480f0*/  IADD3 R21, P2, PT, R21, UR29, RZ ;  /* 0x0000001d15157c10 */ /* 0x000fc6000ff5e0ff */
[----:B------:R0:W-:Y:S01]  /*48100*/  STL [R1+0xf04], R16 ;  /* 0x000f041001007387 */ /* 0x0001e20000100800 */
[----:B------:R-:W-:-:S03]  /*48110*/  IADD3.X R20, PT, PT, R20, UR68, RZ, P3, !PT ;  /* 0x0000004414147c10 */ /* 0x000fc60009ffe4ff */
        /* <DEDUP_REMOVED lines=17> */
[----:B------:R-:W2:Y:S04]  /*48230*/  LDL.LU R36, [R1+0xeb8] ;  /* 0x000eb80001247983 */ /* 0x000ea80000300800 */
[----:B------:R-:W2:Y:S04]  /*48240*/  LDL.LU R35, [R1+0xed4] ;  /* 0x000ed40001237983 */ /* 0x000ea80000300800 */
[----:B------:R-:W2:Y:S01]  /*48250*/  LDL.LU R34, [R1+0xeb0] ;  /* 0x000eb00001227983 */ /* 0x000ea20000300800 */
[----:B---3--:R-:W-:-:S05]  /*48260*/  IADD3.X R11, PT, PT, R11, UR68, RZ, P6, !PT ;  /* 0x000000440b0b7c10 */ /* 0x008fca000b7fe4ff */
        /* <DEDUP_REMOVED lines=16> */
[----:B0-----:R-:W4:Y:S04]  /*48370*/  LDL.LU R17, [R1+0xe88] ;  /* 0x000e880001117983 */ /* 0x001f280000300800 */
[----:B------:R-:W4:Y:S04]  /*48380*/  LDL.LU R21, [R1+0xea4] ;  /* 0x000ea40001157983 */ /* 0x000f280000300800 */
[----:B------:R-:W4:Y:S01]  /*48390*/  LDL.LU R20, [R1+0xe80] ;  /* 0x000e800001147983 */ /* 0x000f220000300800 */
[----:B-----5:R-:W-:-:S05]  /*483a0*/  IADD3.X R16, PT, PT, R16, UR68, RZ, P2, !PT ;  /* 0x0000004410107c10 */ /* 0x020fca00097fe4ff */
[----:B------:R0:W-:Y:S04]  /*483b0*/  STL [R1+0xedc], R16 ;  /* 0x000edc1001007387 */ /* 0x0001e80000100800 */
[----:B0-----:R-:W5:Y:S04]  /*483c0*/  LDL.LU R16, [R1+0xe9c] ;  /* 0x000e9c0001107983 */ /* 0x001f680000300800 */
[----:B------:R-:W5:Y:S01]  /*483d0*/  LDL.LU R19, [R1+0x14a8] ;  /* 0x0014a80001137983 */ /* 0x000f620000300800 */
[----:B------:R-:W-:-:S03]  /*483e0*/  IADD3 R15, P2, PT, R15, UR29, RZ ;  /* 0x0000001d0f0f7c10 */ /* 0x000fc6000ff5e0ff */
[----:B------:R-:W5:Y:S04]  /*483f0*/  LDL.LU R18, [R1+0xe94] ;  /* 0x000e940001127983 */ /* 0x000f680000300800 */
[----:B------:R0:W-:Y:S04]  /*48400*/  STL [R1+0xec8], R15 ;  /* 0x000ec80f01007387 */ /* 0x0001e80000100800 */
[----:B0-----:R-:W5:Y:S01]  /*48410*/  LDL.LU R15, [R1+0x14a0] ;  /* 0x0014a000010f7983 */ /* 0x001f620000300800 */
[----:B------:R-:W-:-:S05]  /*48420*/  IADD3.X R14, PT, PT, R14, UR68, RZ, P3, !PT ;  /* 0x000000440e0e7c10 */ /* 0x000fca0009ffe4ff */
[----:B------:R0:W-:Y:S01]  /*48430*/  STL [R1+0x14c4], R14 ;  /* 0x0014c40e01007387 */ /* 0x0001e20000100800 */
[----:B------:R-:W-:-:S03]  /*48440*/  IADD3 R37, P3, PT, R37, UR29, RZ ;  /* 0x0000001d25257c10 */ /* 0x000fc6000ff7e0ff */
[----:B0-----:R-:W5:Y:S01]  /*48450*/  LDL.LU R14, [R1+0xe8c] ;  /* 0x000e8c00010e7983 */ /* 0x001f620000300800 */
[----:B--2---:R-:W-:Y:S02]  /*48460*/  IADD3.X R13, PT, PT, R13, UR68, RZ, P4, !PT ;  /* 0x000000440d0d7c10 */ /* 0x004fe4000a7fe4ff */
[----:B------:R-:W-:-:S03]  /*48470*/  IADD3 R36, P4, PT, R36, UR29, RZ ;  /* 0x0000001d24247c10 */ /* 0x000fc6000ff9e0ff */
[----:B------:R0:W-:Y:S01]  /*48480*/  STL [R1+0x14bc], R13 ;  /* 0x0014bc0d01007387 */ /* 0x0001e20000100800 */
[----:B------:R-:W-:Y:S02]  /*48490*/  IADD3.X R35, PT, PT, R35, UR68, RZ, P5, !PT ;  /* 0x0000004423237c10 */ /* 0x000fe4000affe4ff */
[----:B------:R-:W-:Y:S01]  /*484a0*/  IADD3 R34, P5, PT, R34, UR29, RZ ;  /* 0x0000001d22227c10 */ /* 0x000fe2000ffbe0ff */
[----:B0-----:R-:W2:Y:S04]  /*484b0*/  LDL.LU R13, [R1+0xe78] ;  /* 0x000e7800010d7983 */ /* 0x001ea80000300800 */
[----:B------:R-:W-:Y:S01]  /*484c0*/  STL [R1+0xec0], R37 ;  /* 0x000ec02501007387 */ /* 0x000fe20000100800 */
[----:B---3--:R-:W-:-:S03]  /*484d0*/  IADD3.X R33, PT, PT, R33, UR68, RZ, P6, !PT ;  /* 0x0000004421217c10 */ /* 0x008fc6000b7fe4ff */
        /* <DEDUP_REMOVED lines=20> */
[----:B------:R-:W-:Y:S04]  /*48620*/  STL [R1+0xea0], R26 ;  /* 0x000ea01a01007387 */ /* 0x000fe80000100800 */
[----:B------:R-:W-:Y:S01]  /*48630*/  STL [R1+0xeac], R25 ;  /* 0x000eac1901007387 */ /* 0x000fe20000100800 */
[----:B------:R-:W-:-:S03]  /*48640*/  IADD3.X R11, PT, PT, R11, UR68, RZ, P2, !PT ;  /* 0x000000440b0b7c10 */ /* 0x000fc600097fe4ff */
[----:B------:R-:W-:Y:S04]  /*48650*/  STL [R1+0xe98], R24 ;  /* 0x000e981801007387 */ /* 0x000fe80000100800 */
[----:B------:R0:W-:Y:S04]  /*48660*/  STL [R1+0x14ac], R11 ;  /* 0x0014ac0b01007387 */ /* 0x0001e80000100800 */
[----:B------:R-:W-:Y:S04]  /*48670*/  STL [R1+0x14b4], R23 ;  /* 0x0014b41701007387 */ /* 0x000fe80000100800 */
[----:B0-----:R-:W3:Y:S01]  /*48680*/  LDL.LU R11, [R1+0xe84] ;  /* 0x000e8400010b7983 */ /* 0x001ee20000300800 */
[----:B------:R-:W-:-:S05]  /*48690*/  IADD3 R22, P6, PT, R22, UR29, RZ ;  /* 0x0000001d16167c10 */ /* 0x000fca000ffde0ff */
[----:B------:R-:W-:Y:S01]  /*486a0*/  STL [R1+0xe90], R22 ;  /* 0x000e901601007387 */ /* 0x000fe20000100800 */
[----:B----4-:R-:W-:Y:S02]  /*486b0*/  IADD3 R17, P2, PT, R17, UR29, RZ ;  /* 0x0000001d11117c10 */ /* 0x010fe4000ff5e0ff */
[----:B------:R-:W-:-:S03]  /*486c0*/  IADD3.X R21, PT, PT, R21, UR68, RZ, P3, !PT ;  /* 0x0000004415157c10 */ /* 0x000fc60009ffe4ff */
[----:B------:R0:W-:Y:S01]  /*486d0*/  STL [R1+0xe88], R17 ;  /* 0x000e881101007387 */ /* 0x0001e20000100800 */
[----:B------:R-:W-:-:S03]  /*486e0*/  IADD3 R20, P3, PT, R20, UR29, RZ ;  /* 0x0000001d14147c10 */ /* 0x000fc6000ff7e0ff */
[----:B0-----:R-:W4:Y:S01]  /*486f0*/  LDL.LU R17, [R1+0xe70] ;  /* 0x000e700001117983 */ /* 0x001f220000300800 */
[----:B-----5:R-:W-:-:S05]  /*48700*/  IADD3.X R16, PT, PT, R16, UR68, RZ, P4, !PT ;  /* 0x0000004410107c10 */ /* 0x020fca000a7fe4ff */
        /* <DEDUP_REMOVED lines=8> */
[----:B------:R-:W-:Y:S04]  /*48790*/  STL [R1+0x14a8], R19 ;  /* 0x0014a81301007387 */ /* 0x000fe80000100800 */
[----:B0-----:R-:W5:Y:S04]  /*487a0*/  LDL.LU R15, [R1+0xe68] ;  /* 0x000e6800010f7983 */ /* 0x001f680000300800 */
[----:B------:R-:W-:Y:S01]  /*487b0*/  STL [R1+0xe94], R18 ;  /* 0x000e941201007387 */ /* 0x000fe20000100800 */
[----:B------:R-:W-:-:S03]  /*487c0*/  IADD3.X R14, PT, PT, R14, UR68, RZ, P6, !PT ;  /* 0x000000440e0e7c10 */ /* 0x000fc6000b7fe4ff */
        /* <DEDUP_REMOVED lines=24> */
[----:B------:R-:W3:Y:S04]  /*48950*/  LDL.LU R21, [R1+0xe28] ;  /* 0x000e280001157983 */ /* 0x000ee80000300800 */
[----:B------:R-:W3:Y:S01]  /*48960*/  LDL.LU R20, [R1+0xe44] ;  /* 0x000e440001147983 */ /* 0x000ee20000300800 */
[----:B----4-:R-:W-:-:S05]  /*48970*/  IADD3 R17, P2, PT, R17, UR29, RZ ;  /* 0x0000001d11117c10 */ /* 0x010fca000ff5e0ff */
[----:B------:R0:W-:Y:S04]  /*48980*/  STL [R1+0xe70], R17 ;  /* 0x000e701101007387 */ /* 0x0001e80000100800 */
[----:B0-----:R-:W4:Y:S04]  /*48990*/  LDL.LU R17, [R1+0xe20] ;  /* 0x000e200001117983 */ /* 0x001f280000300800 */
[----:B------:R-:W4:Y:S04]  /*489a0*/  LDL.LU R19, [R1+0xe3c] ;  /* 0x000e3c0001137983 */ /* 0x000f280000300800 */
[----:B------:R-:W4:Y:S01]  /*489b0*/  LDL.LU R18, [R1+0x1488] ;  /* 0x0014880001127983 */ /* 0x000f220000300800 */
[----:B-----5:R-:W-:-:S05]  /*489c0*/  IADD3.X R16, PT, PT, R16, UR68, RZ, P3, !PT ;  /* 0x0000004410107c10 */ /* 0x020fca0009ffe4ff */
        /* <DEDUP_REMOVED lines=46> */
[----:B------:R-:W-:Y:S02]  /*48cb0*/  IADD3.X R20, PT, PT, R20, UR68, RZ, P4, !PT ;  /* 0x0000004414147c10 */ /* 0x000fe4000a7fe4ff */
[----:B------:R-:W-:Y:S02]  /*48cc0*/  IADD3 R21, P3, PT, R21, UR29, RZ ;  /* 0x0000001d15157c10 */ /* 0x000fe4000ff7e0ff */
[----:B----4-:R-:W-:-:S05]  /*48cd0*/  IADD3 R17, P4, PT, R17, UR29, RZ ;  /* 0x0000001d11117c10 */ /* 0x010fca000ff9e0ff */
[----:B------:R0:W-:Y:S01]  /*48ce0*/  STL [R1+0xe20], R17 ;  /* 0x000e201101007387 */ /* 0x0001e20000100800 */
[----:B------:R-:W-:-:S03]  /*48cf0*/  IADD3.X R19, PT, PT, R19, UR68, RZ, P5, !PT ;  /* 0x0000004413137c10 */ /* 0x000fc6000affe4ff */
[----:B------:R-:W-:Y:S01]  /*48d00*/  STL [R1+0xe28], R21 ;  /* 0x000e281501007387 */ /* 0x000fe20000100800 */
[----:B------:R-:W-:-:S03]  /*48d10*/  IADD3 R18, P5, PT, R18, UR29, RZ ;  /* 0x0000001d12127c10 */ /* 0x000fc6000ffbe0ff */
[----:B0-----:R-:W4:Y:S04]  /*48d20*/  LDL.LU R17, [R1+0xe10] ;  /* 0x000e100001117983 */ /* 0x001f280000300800 */
[----:B------:R-:W-:Y:S01]  /*48d30*/  STL [R1+0xe44], R20 ;  /* 0x000e441401007387 */ /* 0x000fe20000100800 */
[----:B-----5:R-:W-:-:S05]  /*48d40*/  IADD3.X R16, PT, PT, R16, UR68, RZ, P6, !PT ;  /* 0x0000004410107c10 */ /* 0x020fca000b7fe4ff */
        /* <DEDUP_REMOVED lines=34> */
[----:B------:R-:W3:Y:S04]  /*48f70*/  LDL.LU R19, [R1+0xdc0] ;  /* 0x000dc00001137983 */ /* 0x000ee80000300800 */
[----:B------:R-:W3:Y:S01]  /*48f80*/  LDL.LU R18, [R1+0xddc] ;  /* 0x000ddc0001127983 */ /* 0x000ee20000300800 */
[----:B----4-:R-:W-:-:S05]  /*48f90*/  IADD3 R17, P3, PT, R17, UR29, RZ ;  /* 0x0000001d11117c10 */ /* 0x010fca000ff7e0ff */
        /* <DEDUP_REMOVED lines=52> */
[----:B------:R-:W-:-:S02]  /*492e0*/  IADD3.X R18, PT, PT, R18, UR68, RZ, P6, !PT ;  /* 0x0000004412127c10 */ /* 0x000fc4000b7fe4ff */
[----:B------:R-:W-:Y:S01]  /*492f0*/  IADD3 R19, P5, PT, R19, UR29, RZ ;  /* 0x0000001d13137c10 */ /* 0x000fe2000ffbe0ff */
[----:B------:R-:W-:Y:S01]  /*49300*/  STL [R1+0xdc8], R20 ;  /* 0x000dc81401007387 */ /* 0x000fe20000100800 */
[----:B----4-:R-:W-:-:S05]  /*49310*/  IADD3 R17, P6, PT, R17, UR29, RZ ;  /* 0x0000001d11117c10 */ /* 0x010fca000ffde0ff */
[----:B------:R0:W-:Y:S04]  /*49320*/  STL [R1+0x1468], R17 ;  /* 0x0014681101007387 */ /* 0x0001e80000100800 */
[----:B------:R-:W-:Y:S04]  /*49330*/  STL [R1+0xdc0], R19 ;  /* 0x000dc01301007387 */ /* 0x000fe80000100800 */
[----:B0-----:R-:W4:Y:S04]  /*49340*/  LDL.LU R17, [R1+0xdb0] ;  /* 0x000db00001117983 */ /* 0x001f280000300800 */
[----:B------:R-:W-:Y:S04]  /*49350*/  STL [R1+0xddc], R18 ;  /* 0x000ddc1201007387 */ /* 0x000fe80000100800 */
[----:B------:R-:W4:Y:S01]  /*49360*/  LDL.LU R37, [R1+0xdbc] ;  /* 0x000dbc0001257983 */ /* 0x000f220000300800 */
[----:B-----5:R-:W-:-:S05]  /*49370*/  IADD3.X R16, PT, PT, R16, UR68, RZ, P2, !PT ;  /* 0x0000004410107c10 */ /* 0x020fca00097fe4ff */
        /* <DEDUP_REMOVED lines=35> */
[----:B------:R-:W-:-:S03]  /*495b0*/  IADD3.X R37, PT, PT, R37, UR68, RZ, P5, !PT ;  /* 0x0000004425257c10 */ /* 0x000fc6000affe4ff */
[----:B0-----:R-:W4:Y:S01]  /*495c0*/  LDL.LU R17, [R1+0x1448] ;  /* 0x0014480001117983 */ /* 0x001f220000300800 */
[----:B-----5:R-:W-:Y:S02]  /*495d0*/  IADD3 R16, P5, PT, R16, UR29, RZ ;  /* 0x0000001d10107c10 */ /* 0x020fe4000ffbe0ff */
        /* <DEDUP_REMOVED lines=51> */
[----:B------:R-:W-:-:S05]  /*49910*/  IADD3 R18, P6, PT, R18, UR29, RZ ;  /* 0x0000001d12127c10 */ /* 0x000fca000ffde0ff */
[----:B------:R-:W-:Y:S04]  /*49920*/  STL [R1+0xd60], R18 ;  /* 0x000d601201007387 */ /* 0x000fe80000100800 */
[----:B------:R-:W3:Y:S01]  /*49930*/  LDL.LU R37, [R1+0xd50] ;  /* 0x000d500001257983 */ /* 0x000ee20000300800 */
[----:B----4-:R-:W-:-:S05]  /*49940*/  IADD3 R17, P2, PT, R17, UR29, RZ ;  /* 0x0000001d11117c10 */ /* 0x010fca000ff5e0ff */
[----:B------:R0:W-:Y:S04]  /*49950*/  STL [R1+0x1448], R17 ;  /* 0x0014481101007387 */ /* 0x0001e80000100800 */
[----:B0-----:R-:W4:Y:S04]  /*49960*/  LDL.LU R17, [R1+0xd5c] ;  /* 0x000d5c0001117983 */ /* 0x001f280000300800 */
[----:B------:R-:W4:Y:S04]  /*49970*/  LDL.LU R36, [R1+0xd48] ;  /* 0x000d480001247983 */ /* 0x000f280000300800 */
[----:B------:R-:W4:Y:S01]  /*49980*/  LDL.LU R35, [R1+0x1444] ;  /* 0x0014440001237983 */ /* 0x000f220000300800 */
[----:B-----5:R-:W-:-:S03]  /*49990*/  IADD3.X R16, PT, PT, R16, UR68, RZ, P3, !PT ;  /* 0x0000004410107c10 */ /* 0x020fc60009ffe4ff */
        /* <DEDUP_REMOVED lines=31> */
[----:B------:R-:W-:Y:S02]  /*49b90*/  IADD3 R37, P5, PT, R37, UR29, RZ ;  /* 0x0000001d25257c10 */ /* 0x000fe4000ffbe0ff */
[----:B----4-:R-:W-:Y:S02]  /*49ba0*/  IADD3.X R17, PT, PT, R17, UR68, RZ, P6, !PT ;  /* 0x0000004411117c10 */ /* 0x010fe4000b7fe4ff */
[----:B------:R-:W-:-:S03]  /*49bb0*/  IADD3 R36, P6, PT, R36, UR29, RZ ;  /* 0x0000001d24247c10 */ /* 0x000fc6000ffde0ff */
[----:B------:R0:W-:Y:S01]  /*49bc0*/  STL [R1+0xd5c], R17 ;  /* 0x000d5c1101007387 */ /* 0x0001e20000100800 */
[----:B------:R-:W-:Y:S02]  /*49bd0*/  IADD3.X R35, PT, PT, R35, UR68, RZ, P2, !PT ;  /* 0x0000004423237c10 */ /* 0x000fe400097fe4ff */
[----:B-----5:R-:W-:Y:S01]  /*49be0*/  IADD3 R34, P2, PT, R34, UR29, RZ ;  /* 0x0000001d22227c10 */ /* 0x020fe2000ff5e0ff */
        /* <DEDUP_REMOVED lines=32> */
[----:B------:R-:W-:-:S02]  /*49df0*/  IADD3 R15, P4, PT, R15, UR29, RZ ;  /* 0x0000001d0f0f7c10 */ /* 0x000fc4000ff9e0ff */
        /* <DEDUP_REMOVED lines=21> */
[----:B------:R-:W3:Y:S04]  /*49f50*/  LDL.LU R35, [R1+0xce8] ;  /* 0x000ce80001237983 */ /* 0x000ee80000300800 */
[----:B------:R-:W3:Y:S01]  /*49f60*/  LDL.LU R34, [R1+0x1424] ;  /* 0x0014240001227983 */ /* 0x000ee20000300800 */
[----:B----4-:R-:W-:-:S05]  /*49f70*/  IADD3 R17, P3, PT, R17, UR29, RZ ;  /* 0x0000001d11117c10 */ /* 0x010fca000ff7e0ff */
        /* <DEDUP_REMOVED lines=16> */
[----:B0-----:R-:W5:Y:S04]  /*4a080*/  LDL.LU R16, [R1+0xccc] ;  /* 0x000ccc0001107983 */ /* 0x001f680000300800 */
[----:B------:R-:W5:Y:S04]  /*4a090*/  LDL.LU R21, [R1+0xcb8] ;  /* 0x000cb80001157983 */ /* 0x000f680000300800 */
[----:B------:R-:W5:Y:S01]  /*4a0a0*/  LDL.LU R20, [R1+0x1414] ;  /* 0x0014140001147983 */ /* 0x000f620000300800 */
[----:B------:R-:W-:-:S05]  /*4a0b0*/  IADD3 R15, P4, PT, R15, UR29, RZ ;  /* 0x0000001d0f0f7c10 */ /* 0x000fca000ff9e0ff */
[----:B------:R0:W-:Y:S04]  /*4a0c0*/  STL [R1+0x1420], R15 ;  /* 0x0014200f01007387 */ /* 0x0001e80000100800 */
[----:B0-----:R-:W5:Y:S04]  /*4a0d0*/  LDL.LU R15, [R1+0xcb0] ;  /* 0x000cb000010f7983 */ /* 0x001f680000300800 */
[----:B------:R-:W5:Y:S01]  /*4a0e0*/  LDL.LU R19, [R1+0x140c] ;  /* 0x00140c0001137983 */ /* 0x000f620000300800 */
[----:B------:R-:W-:-:S03]  /*4a0f0*/  IADD3.X R14, PT, PT, R14, UR68, RZ, P5, !PT ;  /* 0x000000440e0e7c10 */ /* 0x000fc6000affe4ff */
        /* <DEDUP_REMOVED lines=12> */
[----:B------:R-:W-:Y:S01]  /*4a1c0*/  IADD3.X R34, PT, PT, R34, UR68, RZ, P3, !PT ;  /* 0x0000004422227c10 */ /* 0x000fe20009ffe4ff */
[----:B------:R-:W-:Y:S01]  /*4a1d0*/  STL [R1+0xd04], R37 ;  /* 0x000d042501007387 */ /* 0x000fe20000100800 */
[----:B----4-:R-:W-:-:S03]  /*4a1e0*/  IADD3 R33, P3, PT, R33, UR29, RZ ;  /* 0x0000001d21217c10 */ /* 0x010fc6000ff7e0ff */
        /* <DEDUP_REMOVED lines=76> */
[----:B------:R-:W5:Y:S04]  /*4a6b0*/  LDL.LU R19, [R1+0xc50] ;  /* 0x000c500001137983 */ /* 0x000f680000300800 */
[----:B------:R-:W5:Y:S01]  /*4a6c0*/  LDL.LU R18, [R1+0x13ec] ;  /* 0x0013ec0001127983 */ /* 0x000f620000300800 */
[----:B------:R-:W-:-:S05]  /*4a6d0*/  IADD3 R15, P5, PT, R15, UR29, RZ ;  /* 0x0000001d0f0f7c10 */ /* 0x000fca000ffbe0ff */
        /* <DEDUP_REMOVED lines=53> */
[----:B0-----:R-:W5:Y:S04]  /*4aa30*/  LDL.LU R16, [R1+0xc54] ;  /* 0x000c540001107983 */ /* 0x001f680000300800 */
[----:B------:R-:W-:Y:S01]  /*4aa40*/  STL [R1+0xc58], R20 ;  /* 0x000c581401007387 */ /* 0x000fe20000100800 */
[----:B------:R-:W-:-:S05]  /*4aa50*/  IADD3 R15, P3, PT, R15, UR29, RZ ;  /* 0x0000001d0f0f7c10 */ /* 0x000fca000ff7e0ff */
        /* <DEDUP_REMOVED lines=96> */
[----:B------:R-:W-:Y:S04]  /*4b060*/  STL [R1+0xbf0], R18 ;  /* 0x000bf01201007387 */ /* 0x000fe80000100800 */
[----:B------:R-:W5:Y:S01]  /*4b070*/  LDL.LU R37, [R1+0x13c0] ;  /* 0x0013c00001257983 */ /* 0x000f620000300800 */
[----:B------:R-:W-:-:S05]  /*4b080*/  IADD3 R15, P4, PT, R15, UR29, RZ ;  /* 0x0000001d0f0f7c10 */ /* 0x000fca000ff9e0ff */
        /* <DEDUP_REMOVED lines=95> */
[----:B------:R-:W5:Y:S04]  /*4b680*/  LDL.LU R36, [R1+0xb8c] ;  /* 0x000b8c0001247983 */ /* 0x000f680000300800 */
[----:B------:R-:W5:Y:S01]  /*4b690*/  LDL.LU R35, [R1+0xb78] ;  /* 0x000b780001237983 */ /* 0x000f620000300800 */
[----:B------:R-:W-:-:S03]  /*4b6a0*/  IADD3 R15, P5, PT, R15, UR29, RZ ;  /* 0x0000001d0f0f7c10 */ /* 0x000fc6000ffbe0ff */
        /* <DEDUP_REMOVED lines=67> */
[----:B0-----:R-:W5:Y:S04]  /*4bae0*/  LDL.LU R15, [R1+0xb28] ;  /* 0x000b2800010f7983 */ /* 0x001f680000300800 */
[----:B------:R-:W-:Y:S01]  /*4baf0*/  STL [R1+0xb64], R22 ;  /* 0x000b641601007387 */ /* 0x000fe20000100800 */
[----:B------:R-:W-:-:S02]  /*4bb00*/  IADD3.X R14, PT, PT, R14, UR68, RZ, P2, !PT ;  /* 0x000000440e0e7c10 */ /* 0x000fc400097fe4ff */
        /* <DEDUP_REMOVED lines=21> */
[----:B------:R-:W4:Y:S04]  /*4bc60*/  LDL.LU R35, [R1+0xb2c] ;  /* 0x000b2c0001237983 */ /* 0x000f280000300800 */
[----:B------:R-:W4:Y:S01]  /*4bc70*/  LDL.LU R34, [R1+0xb18] ;  /* 0x000b180001227983 */ /* 0x000f220000300800 */
[----:B-----5:R-:W-:-:S05]  /*4bc80*/  IADD3.X R16, PT, PT, R16, UR68, RZ, P6, !PT ;  /* 0x0000004410107c10 */ /* 0x020fca000b7fe4ff */
        /* <DEDUP_REMOVED lines=17> */
[----:B------:R-:W5:Y:S04]  /*4bda0*/  LDL.LU R21, [R1+0xafc] ;  /* 0x000afc0001157983 */ /* 0x000f680000300800 */
[----:B------:R-:W5:Y:S01]  /*4bdb0*/  LDL.LU R20, [R1+0xae8] ;  /* 0x000ae80001147983 */ /* 0x000f620000300800 */
[----:B------:R-:W-:-:S05]  /*4bdc0*/  IADD3.X R14, PT, PT, R14, UR68, RZ, P2, !PT ;  /* 0x000000440e0e7c10 */ /* 0x000fca00097fe4ff */
        /* <DEDUP_REMOVED lines=15> */
[----:B------:R-:W-:Y:S01]  /*4bec0*/  IADD3 R34, P5, PT, R34, UR29, RZ ;  /* 0x0000001d22227c10 */ /* 0x000fe2000ffbe0ff */
[----:B0-----:R-:W4:Y:S04]  /*4bed0*/  LDL.LU R17, [R1+0xad0] ;  /* 0x000ad00001117983 */ /* 0x001f280000300800 */
[----:B------:R-:W-:Y:S01]  /*4bee0*/  STL [R1+0x1388], R37 ;  /* 0x0013882501007387 */ /* 0x000fe20000100800 */
[----:B-----5:R-:W-:-:S03]  /*4bef0*/  IADD3.X R33, PT, PT, R33, UR68, RZ, P6, !PT ;  /* 0x0000004421217c10 */ /* 0x020fc6000b7fe4ff */
        /* <DEDUP_REMOVED lines=23> */
[----:B------:R-:W-:Y:S01]  /*4c070*/  STL [R1+0xaf0], R24 ;  /* 0x000af01801007387 */ /* 0x000fe20000100800 */
[----:B------:R-:W-:-:S03]  /*4c080*/  IADD3 R22, P6, PT, R22, UR29, RZ ;  /* 0x0000001d16167c10 */ /* 0x000fc6000ffde0ff */
        /* <DEDUP_REMOVED lines=51> */
[----:B------:R-:W5:Y:S04]  /*4c3c0*/  LDL.LU R19, [R1+0xa94] ;  /* 0x000a940001137983 */ /* 0x000f680000300800 */
[----:B------:R-:W5:Y:S01]  /*4c3d0*/  LDL.LU R18, [R1+0xa80] ;  /* 0x000a800001127983 */ /* 0x000f620000300800 */
[----:B------:R-:W-:-:S05]  /*4c3e0*/  IADD3.X R14, PT, PT, R14, UR68, RZ, P3, !PT ;  /* 0x000000440e0e7c10 */ /* 0x000fca0009ffe4ff */
        /* <DEDUP_REMOVED lines=53> */
[----:B0-----:R-:W5:Y:S04]  /*4c740*/  LDL.LU R15, [R1+0xa68] ;  /* 0x000a6800010f7983 */ /* 0x001f680000300800 */
[----:B------:R-:W-:Y:S01]  /*4c750*/  STL [R1+0xa9c], R20 ;  /* 0x000a9c1401007387 */ /* 0x000fe20000100800 */
[----:B------:R-:W-:-:S05]  /*4c760*/  IADD3.X R14, PT, PT, R14, UR68, RZ, P6, !PT ;  /* 0x000000440e0e7c10 */ /* 0x000fca000b7fe4ff */
        /* <DEDUP_REMOVED lines=96> */
[----:B------:R-:W-:Y:S04]  /*4cd70*/  STL [R1+0xa34], R18 ;  /* 0x000a341201007387 */ /* 0x000fe80000100800 */
[----:B------:R-:W5:Y:S01]  /*4cd80*/  LDL.LU R37, [R1+0xa24] ;  /* 0x000a240001257983 */ /* 0x000f620000300800 */
[----:B------:R-:W-:-:S05]  /*4cd90*/  IADD3.X R14, PT, PT, R14, UR68, RZ, P2, !PT ;  /* 0x000000440e0e7c10 */ /* 0x000fca00097fe4ff */
        /* <DEDUP_REMOVED lines=95> */
[----:B------:R-:W5:Y:S04]  /*4d390*/  LDL.LU R36, [R1+0x9a0] ;  /* 0x0009a00001247983 */ /* 0x000f680000300800 */
[----:B------:R-:W5:Y:S01]  /*4d3a0*/  LDL.LU R35, [R1+0x9bc] ;  /* 0x0009bc0001237983 */ /* 0x000f620000300800 */
[----:B------:R-:W-:-:S03]  /*4d3b0*/  IADD3.X R14, PT, PT, R14, UR68, RZ, P3, !PT ;  /* 0x000000440e0e7c10 */ /* 0x000fc60009ffe4ff */
        /* <DEDUP_REMOVED lines=91> */
[----:B------:R-:W5:Y:S04]  /*4d970*/  LDL.LU R35, [R1+0x940] ;  /* 0x0009400001237983 */ /* 0x000f680000300800 */
[----:B------:R-:W5:Y:S01]  /*4d980*/  LDL.LU R34, [R1+0x95c] ;  /* 0x00095c0001227983 */ /* 0x000f620000300800 */
[----:B------:R-:W-:-:S05]  /*4d990*/  IADD3 R15, P3, PT, R15, UR29, RZ ;  /* 0x0000001d0f0f7c10 */ /* 0x000fca000ff7e0ff */
        /* <DEDUP_REMOVED lines=254> */
[----:B-----5:R-:W-:-:S05]  /*4e980*/  IADD3.X R16, PT, PT, R16, UR68, RZ, P6, !PT ;  /* 0x0000004410107c10 */ /* 0x020fca000b7fe4ff */
[----:B------:R0:W-:Y:S01]  /*4e990*/  STL [R1+0x129c], R16 ;  /* 0x00129c1001007387 */ /* 0x0001e20000100800 */
[----:B------:R-:W-:Y:S02]  /*4e9a0*/  IADD3 R21, P6, PT, R21, UR29, RZ ;  /* 0x0000001d15157c10 */ /* 0x000fe4000ffde0ff */
[----:B------:R-:W-:Y:S01]  /*4e9b0*/  IADD3.X R20, PT, PT, R20, UR68, RZ, P2, !PT ;  /* 0x0000004414147c10 */ /* 0x000fe200097fe4ff */
[----:B0-----:R-:W5:Y:S01]  /*4e9c0*/  LDL.LU R16, [R1+0x854] ;  /* 0x0008540001107983 */ /* 0x001f620000300800 */
[----:B------:R-:W-:Y:S02]  /*4e9d0*/  IADD3 R15, P2, PT, R15, UR29, RZ ;  /* 0x0000001d0f0f7c10 */ /* 0x000fe4000ff5e0ff */
[----:B------:R-:W-:-:S03]  /*4e9e0*/  IADD3.X R19, PT, PT, R19, UR68, RZ, P3, !PT ;  /* 0x0000004413137c10 */ /* 0x000fc60009ffe4ff */
[----:B------:R0:W-:Y:S04]  /*4e9f0*/  STL [R1+0x850], R15 ;  /* 0x0008500f01007387 */ /* 0x0001e80000100800 */
        /* <DEDUP_REMOVED lines=200> */
[----:B------:R-:W5:Y:S04]  /*4f680*/  LDL.LU R35, [R1+0x1254] ;  /* 0x0012540001237983 */ /* 0x000f680000300800 */
[----:B------:R-:W5:Y:S01]  /*4f690*/  LDL.LU R34, [R1+0x770] ;  /* 0x0007700001227983 */ /* 0x000f620000300800 */
[----:B------:R-:W-:-:S05]  /*4f6a0*/  IADD3.X R14, PT, PT, R14, UR68, RZ, P6, !PT ;  /* 0x000000440e0e7c10 */ /* 0x000fca000b7fe4ff */
        /* <DEDUP_REMOVED lines=259> */
[----:B------:R-:W-:Y:S02]  /*506e0*/  IADD3.X R14, PT, PT, R14, UR68, RZ, P5, !PT ;  /* 0x000000440e0e7c10 */ /* 0x000fe4000affe4ff */
[----:B------:R-:W-:-:S03]  /*506f0*/  IADD3 R19, P5, PT, R19, UR29, RZ ;  /* 0x0000001d13137c10 */ /* 0x000fc6000ffbe0ff */
[----:B------:R0:W-:Y:S01]  /*50700*/  STL [R1+0x11ec], R14 ;  /* 0x0011ec0e01007387 */ /* 0x0001e20000100800 */
[----:B------:R-:W-:-:S03]  /*50710*/  IADD3.X R18, PT, PT, R18, UR68, RZ, P6, !PT ;  /* 0x0000004412127c10 */ /* 0x000fc6000b7fe4ff */
        /* <DEDUP_REMOVED lines=275> */
[----:B----4-:R-:W-:Y:S02]  /*51850*/  IADD3 R17, P6, PT, R17, UR28, RZ ;  /* 0x0000001c11117c10 */ /* 0x010fe4000ffde0ff */
[----:B------:R-:W-:-:S03]  /*51860*/  IADD3.X R19, PT, PT, R19, UR66, RZ, P2, !PT ;  /* 0x0000004213137c10 */ /* 0x000fc600097fe4ff */
[----:B------:R0:W-:Y:S04]  /*51870*/  STL [R1+0x160c], R17 ;  /* 0x00160c1101007387 */ /* 0x0001e80000100800 */
        /* <DEDUP_REMOVED lines=141> */
[----:B-----5:R-:W-:-:S05]  /*52150*/  IADD3 R16, P2, PT, R16, UR28, RZ ;  /* 0x0000001c10107c10 */ /* 0x020fca000ff5e0ff */
[----:B------:R0:W-:Y:S01]  /*52160*/  STL [R1+0x550], R16 ;  /* 0x0005501001007387 */ /* 0x0001e20000100800 */
[----:B------:R-:W-:Y:S02]  /*52170*/  IADD3.X R36, PT, PT, R36, UR66, RZ, P3, !PT ;  /* 0x0000004224247c10 */ /* 0x000fe40009ffe4ff */
[----:B------:R-:W-:Y:S01]  /*52180*/  IADD3 R35, P3, PT, R35, UR28, RZ ;  /* 0x0000001c23237c10 */ /* 0x000fe2000ff7e0ff */
[----:B0-----:R-:W5:Y:S01]  /*52190*/  LDL.LU R16, [R1+0x514] ;  /* 0x0005140001107983 */ /* 0x001f620000300800 */
        /* <DEDUP_REMOVED lines=33> */
[----:B------:R-:W-:Y:S02]  /*523b0*/  IADD3 R21, P6, PT, R21, UR28, RZ ;  /* 0x0000001c15157c10 */ /* 0x000fe4000ffde0ff */
[----:B------:R-:W-:Y:S01]  /*523c0*/  IADD3.X R20, PT, PT, R20, UR66, RZ, P2, !PT ;  /* 0x0000004214147c10 */ /* 0x000fe200097fe4ff */
[----:B------:R0:W-:Y:S04]  /*523d0*/  STL [R1+0x534], R14 ;  /* 0x0005340e01007387 */ /* 0x0001e80000100800 */
[----:B0-----:R-:W5:Y:S01]  /*523e0*/  LDL.LU R14, [R1+0x50c] ;  /* 0x00050c00010e7983 */ /* 0x001f620000300800 */
[----:B--2---:R-:W-:Y:S02]  /*523f0*/  IADD3 R13, P2, PT, R13, UR28, RZ ;  /* 0x0000001c0d0d7c10 */ /* 0x004fe4000ff5e0ff */
[----:B------:R-:W-:-:S03]  /*52400*/  IADD3.X R19, PT, PT, R19, UR66, RZ, P3, !PT ;  /* 0x0000004213137c10 */ /* 0x000fc60009ffe4ff */
[----:B------:R0:W-:Y:S01]  /*52410*/  STL [R1+0x1670], R13 ;  /* 0x0016700d01007387 */ /* 0x0001e20000100800 */
[----:B------:R-:W-:-:S03]  /*52420*/  IADD3 R18, P3, PT, R18, UR28, RZ ;  /* 0x0000001c12127c10 */ /* 0x000fc6000ff7e0ff */
[----:B------:R-:W-:Y:S04]  /*52430*/  STL [R1+0x510], R21 ;  /* 0x0005101501007387 */ /* 0x000fe80000100800 */
[----:B0-----:R-:W2:Y:S04]  /*52440*/  LDL.LU R13, [R1+0x166c] ;  /* 0x00166c00010d7983 */ /* 0x001ea80000300800 */
[----:B------:R-:W-:Y:S01]  /*52450*/  STL [R1+0x52c], R20 ;  /* 0x00052c1401007387 */ /* 0x000fe20000100800 */
[----:B---3--:R-:W-:-:S05]  /*52460*/  IADD3.X R11, PT, PT, R11, UR66, RZ, P4, !PT ;  /* 0x000000420b0b7c10 */ /* 0x008fca000a7fe4ff */
[----:B------:R0:W-:Y:S04]  /*52470*/  STL [R1+0x51c], R11 ;  /* 0x00051c0b01007387 */ /* 0x0001e80000100800 */
[----:B------:R-:W-:Y:S04]  /*52480*/  STL [R1+0x524], R19 ;  /* 0x0005241301007387 */ /* 0x000fe80000100800 */
[----:B0-----:R-:W3:Y:S04]  /*52490*/  LDL.LU R11, [R1+0x4f0] ;  /* 0x0004f000010b7983 */ /* 0x001ee80000300800 */
[----:B------:R0:W-:Y:S04]  /*524a0*/  STL [R1+0x508], R18 ;  /* 0x0005081201007387 */ /* 0x0001e80000100800 */
[----:B------:R-:W3:Y:S04]  /*524b0*/  LDL.LU R36, [R1+0x504] ;  /* 0x0005040001247983 */ /* 0x000ee80000300800 */
[----:B0-----:R-:W3:Y:S01]  /*524c0*/  LDL.LU R18, [R1+0x4e8] ;  /* 0x0004e80001127983 */ /* 0x001ee20000300800 */
[----:B----4-:R-:W-:-:S05]  /*524d0*/  IADD3 R17, P4, PT, R17, UR28, RZ ;  /* 0x0000001c11117c10 */ /* 0x010fca000ff9e0ff */
[----:B------:R0:W-:Y:S04]  /*524e0*/  STL [R1+0x500], R17 ;  /* 0x0005001101007387 */ /* 0x0001e80000100800 */
        /* <DEDUP_REMOVED lines=18> */
[----:B0-----:R-:W5:Y:S04]  /*52610*/  LDL.LU R17, [R1+0x4c4] ;  /* 0x0004c40001117983 */ /* 0x001f680000300800 */
[----:B------:R-:W5:Y:S01]  /*52620*/  LDL.LU R19, [R1+0x4a8] ;  /* 0x0004a80001137983 */ /* 0x000f620000300800 */
[----:B------:R-:W-:-:S05]  /*52630*/  IADD3 R15, P5, PT, R15, UR28, RZ ;  /* 0x0000001c0f0f7c10 */ /* 0x000fca000ffbe0ff */
[----:B------:R0:W-:Y:S04]  /*52640*/  STL [R1+0x4f8], R15 ;  /* 0x0004f80f01007387 */ /* 0x0001e80000100800 */
[----:B-1----:R-:W5:Y:S04]  /*52650*/  LDL.LU R16, [R1+0x4bc] ;  /* 0x0004bc0001107983 */ /* 0x002f680000300800 */
[----:B0-----:R-:W5:Y:S01]  /*52660*/  LDL.LU R15, [R1+0x4b4] ;  /* 0x0004b400010f7983 */ /* 0x001f620000300800 */
[----:B------:R-:W-:-:S05]  /*52670*/  IADD3.X R14, PT, PT, R14, UR66, RZ, P6, !PT ;  /* 0x000000420e0e7c10 */ /* 0x000fca000b7fe4ff */
[----:B------:R0:W-:Y:S04]  /*52680*/  STL [R1+0x50c], R14 ;  /* 0x00050c0e01007387 */ /* 0x0001e80000100800 */
[----:B0-----:R-:W5:Y:S01]  /*52690*/  LDL.LU R14, [R1+0x4a4] ;  /* 0x0004a400010e7983 */ /* 0x001f620000300800 */
[----:B--2---:R-:W-:Y:S01]  /*526a0*/  IADD3.X R13, PT, PT, R13, UR66, RZ, P2, !PT ;  /* 0x000000420d0d7c10 */ /* 0x004fe200097fe4ff */
[----:B------:R-:W0:Y:S04]  /*526b0*/  SYNCS.PHASECHK.TRANS64.TRYWAIT P2, [UR14], R10 ;  /* 0x0000000aff0075a7 */ /* 0x000e28000804110e */
[----:B------:R1:W-:Y:S04]  /*526c0*/  STL [R1+0x166c], R13 ;  /* 0x00166c0d01007387 */ /* 0x0003e80000100800 */
[----:B-1----:R-:W2:Y:S01]  /*526d0*/  LDL.LU R13, [R1+0x4a0] ;  /* 0x0004a000010d7983 */ /* 0x002ea20000300800 */
[----:B---3--:R-:W-:-:S02]  /*526e0*/  IADD3 R11, P6, PT, R11, UR28, RZ ;  /* 0x0000001c0b0b7c10 */ /* 0x008fc4000ffde0ff */
[----:B------:R-:W-:-:S03]  /*526f0*/  IADD3.X R36, PT, PT, R36, UR66, RZ, P3, !PT ;  /* 0x0000004224247c10 */ /* 0x000fc60009ffe4ff */
[----:B------:R1:W-:Y:S01]  /*52700*/  STL [R1+0x4f0], R11 ;  /* 0x0004f00b01007387 */ /* 0x0003e20000100800 */
[----:B------:R-:W-:-:S03]  /*52710*/  IADD3 R18, P3, PT, R18, UR28, RZ ;  /* 0x0000001c12127c10 */ /* 0x000fc6000ff7e0ff */
[----:B-1----:R-:W3:Y:S04]  /*52720*/  LDL.LU R11, [R1+0x49c] ;  /* 0x00049c00010b7983 */ /* 0x002ee80000300800 */
[----:B------:R1:W-:Y:S04]  /*52730*/  STL [R1+0x4e8], R18 ;  /* 0x0004e81201007387 */ /* 0x0003e80000100800 */
[----:B-1----:R-:W3:Y:S01]  /*52740*/  LDL.LU R18, [R1+0x4ac] ;  /* 0x0004ac0001127983 */ /* 0x002ee20000300800 */
[----:B----4-:R-:W-:Y:S02]  /*52750*/  IADD3.X R35, PT, PT, R35, UR66, RZ, P4, !PT ;  /* 0x0000004223237c10 */ /* 0x010fe4000a7fe4ff */
[----:B------:R-:W-:-:S02]  /*52760*/  IADD3 R34, P4, PT, R34, UR28, RZ ;  /* 0x0000001c22227c10 */ /* 0x000fc4000ff9e0ff */
[----:B------:R-:W-:Y:S01]  /*52770*/  IADD3.X R33, PT, PT, R33, UR66, RZ, P5, !PT ;  /* 0x0000004221217c10 */ /* 0x000fe2000affe4ff */
[----:B------:R-:W-:Y:S04]  /*52780*/  STL [R1+0x504], R36 ;  /* 0x0005042401007387 */ /* 0x000fe80000100800 */
[----:B------:R-:W-:Y:S04]  /*52790*/  STL [R1+0x4fc], R35 ;  /* 0x0004fc2301007387 */ /* 0x000fe80000100800 */
[----:B------:R-:W-:Y:S01]  /*527a0*/  STL [R1+0x4e0], R34 ;  /* 0x0004e02201007387 */ /* 0x000fe20000100800 */
[----:B-----5:R-:W-:-:S03]  /*527b0*/  IADD3 R32, P5, PT, R32, UR28, RZ ;  /* 0x0000001c20207c10 */ /* 0x020fc6000ffbe0ff */
        /* <DEDUP_REMOVED lines=25> */
[----:B------:R1:W-:Y:S02]  /*52950*/  STL [R1+0x4c4], R17 ;  /* 0x0004c41101007387 */ /* 0x0003e40000100800 */
[----:B-1----:R-:W1:Y:S01]  /*52960*/  S2R R17, SR_TID.X ;  /* 0x0000000000117919 */ /* 0x002e620000002100 */
[----:B------:R-:W-:Y:S02]  /*52970*/  IADD3 R19, P4, PT, R19, UR28, RZ ;  /* 0x0000001c13137c10 */ /* 0x000fe4000ff9e0ff */
[----:B------:R-:W-:Y:S02]  /*52980*/  IADD3 R20, P3, PT, R20, UR28, RZ ;  /* 0x0000001c14147c10 */ /* 0x000fe4000ff7e0ff */
[----:B------:R-:W-:-:S02]  /*52990*/  IADD3.X R16, PT, PT, R16, UR66, RZ, P5, !PT ;  /* 0x0000004210107c10 */ /* 0x000fc4000affe4ff */
[----:B------:R-:W-:Y:S01]  /*529a0*/  IADD3.X R15, PT, PT, R15, UR66, RZ, P6, !PT ;  /* 0x000000420f0f7c10 */ /* 0x000fe2000b7fe4ff */
[----:B------:R-:W-:Y:S01]  /*529b0*/  STL [R1+0x4b0], R20 ;  /* 0x0004b01401007387 */ /* 0x000fe20000100800 */
[----:B------:R-:W-:-:S03]  /*529c0*/  PRMT R12, RZ, 0x7610, R12 ;  /* 0x00007610ff0c7816 */ /* 0x000fc6000000000c */
[----:B------:R1:W-:Y:S04]  /*529d0*/  STL [R1+0x4b4], R15 ;  /* 0x0004b40f01007387 */ /* 0x0003e80000100800 */
[----:B------:R-:W-:Y:S04]  /*529e0*/  STL [R1+0x4a8], R19 ;  /* 0x0004a81301007387 */ /* 0x000fe80000100800 */
[----:B------:R4:W-:Y:S01]  /*529f0*/  STL [R1+0x4bc], R16 ;  /* 0x0004bc1001007387 */ /* 0x0009e20000100800 */
[----:B------:R-:W-:Y:S02]  /*52a00*/  IADD3.X R14, PT, PT, R14, UR66, RZ, P4, !PT ;  /* 0x000000420e0e7c10 */ /* 0x000fe4000a7fe4ff */
[----:B-1----:R-:W-:-:S02]  /*52a10*/  SHF.R.U32.HI R15, RZ, 0x6, R17 ;  /* 0x00000006ff0f7819 */ /* 0x002fc40000011611 */
[--C-:B----4-:R-:W-:Y:S02]  /*52a20*/  SHF.R.U32.HI R16, RZ, 0x6, R17.reuse ;  /* 0x00000006ff107819 */ /* 0x110fe40000011611 */
[----:B------:R-:W-:Y:S02]  /*52a30*/  SHF.R.U32.HI R17, RZ, 0x6, R17 ;  /* 0x00000006ff117819 */ /* 0x000fe40000011611 */
[----:B------:R-:W-:Y:S02]  /*52a40*/  SGXT.U32 R15, R15, 0x1 ;  /* 0x000000010f0f781a */ /* 0x000fe40000000000 */
[----:B------:R-:W-:Y:S02]  /*52a50*/  SGXT.U32 R16, R16, 0x1 ;  /* 0x000000011010781a */ /* 0x000fe40000000000 */
[----:B------:R-:W-:Y:S01]  /*52a60*/  SGXT.U32 R17, R17, 0x1 ;  /* 0x000000011111781a */ /* 0x000fe20000000000 */
[----:B------:R-:W-:Y:S01]  /*52a70*/  UIMAD UR5, UR64, -0x80, UR67 ;  /* 0xffffff80400578a4 */ /* 0x000fe2000f8e0243 */
[----:B------:R-:W-:-:S02]  /*52a80*/  LOP3.LUT R16, R16, 0x4, RZ, 0xfc, !PT ;  /* 0x0000000410107812 */ /* 0x000fc400078efcff */
[----:B------:R-:W-:Y:S02]  /*52a90*/  LOP3.LUT R17, R17, 0x2, RZ, 0xfc, !PT ;  /* 0x0000000211117812 */ /* 0x000fe400078efcff */
[----:B------:R-:W-:Y:S02]  /*52aa0*/  LOP3.LUT R15, R15, 0x6, RZ, 0xfc, !PT ;  /* 0x000000060f0f7812 */ /* 0x000fe400078efcff */
[----:B------:R-:W-:Y:S02]  /*52ab0*/  ISETP.GE.AND P6, PT, R17, UR5, PT ;  /* 0x0000000511007c0c */ /* 0x000fe4000bfc6270 */
[----:B------:R-:W-:Y:S02]  /*52ac0*/  ISETP.GE.AND P5, PT, R16, UR5, PT ;  /* 0x0000000510007c0c */ /* 0x000fe4000bfa6270 */
[----:B--2---:R-:W-:-:S04]  /*52ad0*/  IADD3 R13, P4, PT, R13, UR28, RZ ;  /* 0x0000001c0d0d7c10 */ /* 0x004fc8000ff9e0ff */
[----:B---3--:R-:W-:Y:S02]  /*52ae0*/  IADD3.X R11, PT, PT, R11, UR66, RZ, P4, !PT ;  /* 0x000000420b0b7c10 */ /* 0x008fe4000a7fe4ff */
[----:B------:R-:W-:-:S05]  /*52af0*/  IADD3.X R18, PT, PT, R18, UR66, RZ, P3, !PT ;  /* 0x0000004212127c10 */ /* 0x000fca0009ffe4ff */
[----:B------:R1:W-:Y:S04]  /*52b00*/  STL [R1+0x4ac], R18 ;  /* 0x0004ac1201007387 */ /* 0x0003e80000100800 */
[----:B------:R1:W-:Y:S04]  /*52b10*/  STL [R1+0x4a4], R14 ;  /* 0x0004a40e01007387 */ /* 0x0003e80000100800 */
[----:B------:R1:W-:Y:S04]  /*52b20*/  STL [R1+0x49c], R11 ;  /* 0x00049c0b01007387 */ /* 0x0003e80000100800 */
[----:B------:R1:W-:Y:S04]  /*52b30*/  STL [R1+0x4a0], R13 ;  /* 0x0004a00d01007387 */ /* 0x0003e80000100800 */
[----:B------:R1:W-:Y:S01]  /*52b40*/  STL.S16 [R1+0x1d0], R12 ;  /* 0x0001d00c01007387 */ /* 0x0003e20000100600 */
[----:B------:R-:W-:Y:S01]  /*52b50*/  ISETP.GE.AND P3, PT, R15, UR5, PT ;  /* 0x000000050f007c0c */ /* 0x000fe2000bf66270 */
[----:B0-----:R-:W-:-:S12]  /*52b60*/  @!P2 BRA `(.L_x_8) ;  /* 0x0000025800a8a947 */ /* 0x001fd80003800000 */
.L_x_16:
[----:B------:R-:W2:Y:S04]  /*52b70*/  LDL R10, [R1+0x4a4] ;  /* 0x0004a400010a7983 */ /* 0x000ea80000100800 */
[----:B-1----:R-:W2:Y:S04]  /*52b80*/  LDL R11, [R1+0x4a8] ;  /* 0x0004a800010b7983 */ /* 0x002ea80000100800 */
[----:B------:R-:W-:Y:S04]  /*52b90*/  STL [R1+0x1dcc], R3 ;  /* 0x001dcc0301007387 */ /* 0x000fe80000100800 */
[----:B------:R-:W-:Y:S04]  /*52ba0*/  STL [R1+0x1dc8], R4 ;  /* 0x001dc80401007387 */ /* 0x000fe80000100800 */
[----:B------:R-:W-:Y:S04]  /*52bb0*/  STL [R1+0x1dc4], R5 ;  /* 0x001dc40501007387 */ /* 0x000fe80000100800 */
[----:B------:R0:W-:Y:S04]  /*52bc0*/  STL [R1+0x1dd0], R5 ;  /* 0x001dd00501007387 */ /* 0x0001e80000100800 */
[----:B0-----:R-:W3:Y:S01]  /*52bd0*/  LDL R5, [R1+0x1d0] ;  /* 0x0001d00001057983 */ /* 0x001ee20000100800 */
[----:B------:R-:W-:-:S03]  /*52be0*/  PRMT R3, RZ, 0x7610, R3 ;  /* 0x00007610ff037816 */ /* 0x000fc60000000003 */
        /* <DEDUP_REMOVED lines=68> */
[----:B--2---:R-:W-:-:S03]  /*53030*/  @!P6 LOP3.LUT R11, R11, R10, RZ, 0x3c, !PT ;  /* 0x0000000a0b0be212 */ /* 0x004fc600078e3cff */
[----:B------:R-:W-:Y:S01]  /*53040*/  STL [R1+0x1cb0], R61 ;  /* 0x001cb03d01007387 */ /* 0x000fe20000100800 */
[----:B------:R-:W-:-:S03]  /*53050*/  @!P6 LOP3.LUT R10, R11, R10, RZ, 0x3c, !PT ;  /* 0x0000000a0b0ae212 */ /* 0x000fc600078e3cff */
[----:B------:R-:W-:Y:S01]  /*53060*/  STL [R1+0x1cac], R63 ;  /* 0x001cac3f01007387 */ /* 0x000fe20000100800 */
[----:B------:R-:W-:-:S03]  /*53070*/  @!P6 LOP3.LUT R11, R11, R10, RZ, 0x3c, !PT ;  /* 0x0000000a0b0be212 */ /* 0x000fc600078e3cff */
[----:B------:R-:W-:Y:S04]  /*53080*/  STL [R1+0x1ca8], R65 ;  /* 0x001ca84101007387 */ /* 0x000fe80000100800 */
[----:B------:R-:W-:Y:S04]  /*53090*/  STL [R1+0x1ca4], R67 ;  /* 0x001ca44301007387 */ /* 0x000fe80000100800 */
[----:B------:R-:W-:Y:S04]  /*530a0*/  STL [R1+0x1ca0], R69 ;  /* 0x001ca04501007387 */ /* 0x000fe80000100800 */
[----:B------:R-:W-:Y:S04]  /*530b0*/  STL [R1+0x1c9c], R71 ;  /* 0x001c9c4701007387 */ /* 0x000fe80000100800 */
[----:B---3--:R-:W2:Y:S04]  /*530c0*/  @!P6 LDG.E.U8 R5, desc[UR20][R10.64] ;  /* 0x000000140a05e981 */ /* 0x008ea8000c1e1100 */
        /* <DEDUP_REMOVED lines=259> */
[----:B------:R-:W3:Y:S04]  /*54100*/  LDL R10, [R1+0x4ac] ;  /* 0x0004ac00010a7983 */ /* 0x000ee80000100800 */
[----:B--2---:R0:W-:Y:S04]  /*54110*/  @!P6 STL [R1+0x1d0], R5 ;  /* 0x0001d0050100e387 */ /* 0x0041e80000100800 */
[----:B------:R-:W3:Y:S01]  /*54120*/  LDL R11, [R1+0x4b0] ;  /* 0x0004b000010b7983 */ /* 0x000ee20000100800 */
[----:B------:R-:W1:Y:S02]  /*54130*/  S2R R4, SR_TID.X ;  /* 0x0000000000047919 */ /* 0x000e640000002100 */
[----:B-1----:R-:W-:-:S04]  /*54140*/  SHF.R.U32.HI R4, RZ, 0x6, R4 ;  /* 0x00000006ff047819 */ /* 0x002fc80000011604 */
[----:B------:R-:W-:-:S04]  /*54150*/  SGXT.U32 R4, R4, 0x1 ;  /* 0x000000010404781a */ /* 0x000fc80000000000 */
[----:B------:R-:W-:-:S04]  /*54160*/  LOP3.LUT R4, R4, 0x8, RZ, 0xfc, !PT ;  /* 0x0000000804047812 */ /* 0x000fc800078efcff */
[----:B------:R-:W-:Y:S02]  /*54170*/  ISETP.GE.AND P2, PT, R4, UR5, PT ;  /* 0x0000000504007c0c */ /* 0x000fe4000bf46270 */
[----:B------:R-:W0:Y:S01]  /*54180*/  S2R R4, SR_TID.X ;  /* 0x0000000000047919 */ /* 0x000e220000002100 */
[----:B---3--:R-:W-:-:S04]  /*54190*/  @!P5 LOP3.LUT R11, R11, R10, RZ, 0x3c, !PT ;  /* 0x0000000a0b0bd212 */ /* 0x008fc800078e3cff */
[----:B------:R-:W-:-:S04]  /*541a0*/  @!P5 LOP3.LUT R10, R11, R10, RZ, 0x3c, !PT ;  /* 0x0000000a0b0ad212 */ /* 0x000fc800078e3cff */
[----:B------:R-:W-:-:S05]  /*541b0*/  @!P5 LOP3.LUT R11, R11, R10, RZ, 0x3c, !PT ;  /* 0x0000000a0b0bd212 */ /* 0x000fca00078e3cff */
[----:B------:R-:W2:Y:S01]  /*541c0*/  @!P5 LDG.E.U8 R3, desc[UR20][R10.64] ;  /* 0x000000140a03d981 */ /* 0x000ea2000c1e1100 */
[----:B0-----:R-:W-:-:S04]  /*541d0*/  SHF.R.U32.HI R5, RZ, 0x6, R4 ;  /* 0x00000006ff057819 */ /* 0x001fc80000011604 */
[----:B------:R-:W-:-:S04]  /*541e0*/  SGXT.U32 R5, R5, 0x1 ;  /* 0x000000010505781a */ /* 0x000fc80000000000 */
[----:B------:R-:W-:-:S04]  /*541f0*/  LOP3.LUT R5, R5, 0xa, RZ, 0xfc, !PT ;  /* 0x0000000a05057812 */ /* 0x000fc800078efcff */
[----:B------:R-:W-:Y:S02]  /*54200*/  ISETP.GE.AND P4, PT, R5, UR5, PT ;  /* 0x0000000505007c0c */ /* 0x000fe4000bf86270 */
[----:B------:R-:W3:Y:S04]  /*54210*/  LDL.LU R5, [R1+0x1dd0] ;  /* 0x001dd00001057983 */ /* 0x000ee80000300800 */
[----:B--2---:R0:W-:Y:S04]  /*54220*/  STL [R1+0x1cc], R3 ;  /* 0x0001cc0301007387 */ /* 0x0041e80000100800 */
[----:B0-----:R-:W2:Y:S04]  /*54230*/  LDL.LU R3, [R1+0x1dcc] ;  /* 0x001dcc0001037983 */ /* 0x001ea80000300800 */
[----:B------:R-:W4:Y:S04]  /*54240*/  LDL R10, [R1+0x4b4] ;  /* 0x0004b400010a7983 */ /* 0x000f280000100800 */
[----:B------:R-:W4:Y:S01]  /*54250*/  LDL R11, [R1+0x4b8] ;  /* 0x0004b800010b7983 */ /* 0x000f220000100800 */
[----:B------:R-:W-:-:S02]  /*54260*/  PRMT R12, RZ, 0x7610, R12 ;  /* 0x00007610ff0c7816 */ /* 0x000fc4000000000c */
[----:B----4-:R-:W-:-:S04]  /*54270*/  @!P3 LOP3.LUT R11, R11, R10, RZ, 0x3c, !PT ;  /* 0x0000000a0b0bb212 */ /* 0x010fc800078e3cff */
[----:B------:R-:W-:-:S04]  /*54280*/  @!P3 LOP3.LUT R10, R11, R10, RZ, 0x3c, !PT ;  /* 0x0000000a0b0ab212 */ /* 0x000fc800078e3cff */
[----:B------:R-:W-:-:S05]  /*54290*/  @!P3 LOP3.LUT R11, R11, R10, RZ, 0x3c, !PT ;  /* 0x0000000a0b0bb212 */ /* 0x000fca00078e3cff */
[----:B------:R0:W4:Y:S04]  /*542a0*/  @!P3 LDG.E.U8 R12, desc[UR20][R10.64] ;  /* 0x000000140a0cb981 */ /* 0x000128000c1e1100 */
[----:B------:R-:W0:Y:S04]  /*542b0*/  LDL R10, [R1+0x4bc] ;  /* 0x0004bc00010a7983 */ /* 0x000e280000100800 */
[----:B------:R-:W0:Y:S01]  /*542c0*/  LDL R11, [R1+0x4c0] ;  /* 0x0004c000010b7983 */ /* 0x000e220000100800 */
[----:B---3--:R-:W-:Y:S02]  /*542d0*/  PRMT R5, RZ, 0x7610, R5 ;  /* 0x00007610ff057816 */ /* 0x008fe40000000005 */
[----:B------:R-:W-:-:S04]  /*542e0*/  SHF.R.U32.HI R4, RZ, 0x6, R4 ;  /* 0x00000006ff047819 */ /* 0x000fc80000011604 */
[----:B------:R-:W-:-:S04]  /*542f0*/  SGXT.U32 R4, R4, 0x1 ;  /* 0x000000010404781a */ /* 0x000fc80000000000 */
[----:B------:R-:W-:-:S04]  /*54300*/  LOP3.LUT R4, R4, 0xc, RZ, 0xfc, !PT ;  /* 0x0000000c04047812 */ /* 0x000fc800078efcff */
[----:B------:R-:W-:Y:S02]  /*54310*/  ISETP.GE.AND P5, PT, R4, UR5, PT ;  /* 0x0000000504007c0c */ /* 0x000fe4000bfa6270 */
[----:B------:R-:W1:Y:S01]  /*54320*/  S2R R4, SR_TID.X ;  /* 0x0000000000047919 */ /* 0x000e620000002100 */
[----:B0-----:R-:W-:-:S04]  /*54330*/  @!P2 LOP3.LUT R11, R11, R10, RZ, 0x3c, !PT ;  /* 0x0000000a0b0ba212 */ /* 0x001fc800078e3cff */
[----:B------:R-:W-:-:S04]  /*54340*/  @!P2 LOP3.LUT R10, R11, R10, RZ, 0x3c, !PT ;  /* 0x0000000a0b0aa212 */ /* 0x000fc800078e3cff */
[----:B------:R-:W-:-:S05]  /*54350*/  @!P2 LOP3.LUT R11, R11, R10, RZ, 0x3c, !PT ;  /* 0x0000000a0b0ba212 */ /* 0x000fca00078e3cff */
[----:B------:R-:W3:Y:S01]  /*54360*/  @!P2 LDG.E.U8 R5, desc[UR20][R10.64] ;  /* 0x000000140a05a981 */ /* 0x000ee2000c1e1100 */
[----:B-1----:R-:W-:-:S04]  /*54370*/  SHF.R.U32.HI R4, RZ, 0x6, R4 ;  /* 0x00000006ff047819 */ /* 0x002fc80000011604 */
[----:B------:R-:W-:-:S04]  /*54380*/  SGXT.U32 R4, R4, 0x1 ;  /* 0x000000010404781a */ /* 0x000fc80000000000 */
[----:B------:R-:W-:Y:S01]  /*54390*/  LOP3.LUT R4, R4, 0x10, RZ, 0xfc, !PT ;  /* 0x0000001004047812 */ /* 0x000fe200078efcff */
[----:B----4-:R-:W-:Y:S03]  /*543a0*/  STL [R1+0x1c8], R12 ;  /* 0x0001c80c01007387 */ /* 0x010fe60000100800 */
[----:B------:R-:W-:Y:S02]  /*543b0*/  ISETP.GE.AND P3, PT, R4, UR5, PT ;  /* 0x0000000504007c0c */ /* 0x000fe4000bf66270 */
[----:B------:R-:W4:Y:S04]  /*543c0*/  LDL.LU R4, [R1+0x1dc8] ;  /* 0x001dc80001047983 */ /* 0x000f280000300800 */
[----:B---3--:R0:W-:Y:S04]  /*543d0*/  STL [R1+0x1c4], R5 ;  /* 0x0001c40501007387 */ /* 0x0081e80000100800 */
[----:B0-----:R-:W3:Y:S04]  /*543e0*/  LDL.LU R5, [R1+0x1dc4] ;  /* 0x001dc40001057983 */ /* 0x001ee80000300800 */
[----:B------:R-:W2:Y:S04]  /*543f0*/  LDL R10, [R1+0x4c4] ;  /* 0x0004c400010a7983 */ /* 0x000ea80000100800 */
[----:B------:R-:W2:Y:S01]  /*54400*/  LDL R11, [R1+0x4c8] ;  /* 0x0004c800010b7983 */ /* 0x000ea20000100800 */
[----:B------:R-:W-:-:S02]  /*54410*/  PRMT R37, RZ, 0x7610, R37 ;  /* 0x00007610ff257816 */ /* 0x000fc40000000025 */
[----:B--2---:R-:W-:-:S04]  /*54420*/  @!P4 LOP3.LUT R11, R11, R10, RZ, 0x3c, !PT ;  /* 0x0000000a0b0bc212 */ /* 0x004fc800078e3cff */
[----:B------:R-:W-:-:S04]  /*54430*/  @!P4 LOP3.LUT R10, R11, R10, RZ, 0x3c, !PT ;  /* 0x0000000a0b0ac212 */ /* 0x000fc800078e3cff */
[----:B------:R-:W-:-:S05]  /*54440*/  @!P4 LOP3.LUT R11, R11, R10, RZ, 0x3c, !PT ;  /* 0x0000000a0b0bc212 */ /* 0x000fca00078e3cff */
[----:B------:R0:W2:Y:S04]  /*54450*/  @!P4 LDG.E.U8 R37, desc[UR20][R10.64] ;  /* 0x000000140a25c981 */ /* 0x0000a8000c1e1100 */
[----:B------:R-:W0:Y:S04]  /*54460*/  LDL R10, [R1+0x4cc] ;  /* 0x0004cc00010a7983 */ /* 0x000e280000100800 */
[----:B------:R-:W0:Y:S01]  /*54470*/  LDL R11, [R1+0x4d0] ;  /* 0x0004d000010b7983 */ /* 0x000e220000100800 */
[----:B------:R-:W-:Y:S01]  /*54480*/  PRMT R2, RZ, 0x7610, R2 ;  /* 0x00007610ff027816 */ /* 0x000fe20000000002 */
[----:B------:R-:W1:Y:S02]  /*54490*/  S2R R12, SR_TID.X ;  /* 0x00000000000c7919 */ /* 0x000e640000002100 */
[----:B-1----:R-:W-:-:S04]  /*544a0*/  SHF.R.U32.HI R12, RZ, 0x6, R12 ;  /* 0x00000006ff0c7819 */ /* 0x002fc8000001160c */
[----:B------:R-:W-:Y:S02]  /*544b0*/  SGXT.U32 R12, R12, 0x1 ;  /* 0x000000010c0c781a */ /* 0x000fe40000000000 */
[----:B0-----:R-:W-:-:S04]  /*544c0*/  @!P5 LOP3.LUT R11, R11, R10, RZ, 0x3c, !PT ;  /* 0x0000000a0b0bd212 */ /* 0x001fc800078e3cff */
[----:B------:R-:W-:-:S04]  /*544d0*/  @!P5 LOP3.LUT R10, R11, R10, RZ, 0x3c, !PT ;  /* 0x0000000a0b0ad212 */ /* 0x000fc800078e3cff */
[----:B------:R-:W-:-:S05]  /*544e0*/  @!P5 LOP3.LUT R11, R11, R10, RZ, 0x3c, !PT ;  /* 0x0000000a0b0bd212 */ /* 0x000fca00078e3cff */
[----:B------:R-:W3:Y:S01]  /*544f0*/  @!P5 LDG.E.U8 R2, desc[UR20][R10.64] ;  /* 0x000000140a02d981 */ /* 0x000ee2000c1e1100 */
[----:B------:R-:W-:-:S04]  /*54500*/  LOP3.LUT R12, R12, 0x12, RZ, 0xfc, !PT ;  /* 0x000000120c0c7812 */ /* 0x000fc800078efcff */
[----:B------:R-:W-:Y:S02]  /*54510*/  ISETP.GE.AND P2, PT, R12, UR5, PT ;  /* 0x000000050c007c0c */ /* 0x000fe4000bf46270 */
[----:B------:R-:W0:Y:S01]  /*54520*/  S2R R12, SR_TID.X ;  /* 0x00000000000c7919 */ /* 0x000e220000002100 */
[----:B--2---:R-:W-:Y:S01]  /*54530*/  STL [R1+0x1c0], R37 ;  /* 0x0001c02501007387 */ /* 0x004fe20000100800 */
[----:B0-----:R-:W-:-:S04]  /*54540*/  SHF.R.U32.HI R12, RZ, 0x6, R12 ;  /* 0x00000006ff0c7819 */ /* 0x001fc8000001160c */
[----:B------:R-:W-:-:S04]  /*54550*/  SGXT.U32 R12, R12, 0x1 ;  /* 0x000000010c0c781a */ /* 0x000fc80000000000 */
[----:B------:R-:W-:-:S04]  /*54560*/  LOP3.LUT R12, R12, 0x14, RZ, 0xfc, !PT ;  /* 0x000000140c0c7812 */ /* 0x000fc800078efcff */
[----:B------:R-:W-:Y:S02]  /*54570*/  ISETP.GE.AND P4, PT, R12, UR5, PT ;  /* 0x000000050c007c0c */ /* 0x000fe4000bf86270 */
[----:B------:R-:W2:Y:S04]  /*54580*/  LDL.LU R12, [R1+0x1dc0] ;  /* 0x001dc000010c7983 */ /* 0x000ea80000300800 */
        /* <DEDUP_REMOVED lines=564> */
[----:B------:R-:W-:Y:S01]  /*568d0*/  PRMT R40, RZ, 0x7610, R40 ;  /* 0x00007610ff287816 */ /* 0x000fe20000000028 */
[----:B------:R-:W0:Y:S01]  /*568e0*/  S2R R38, SR_TID.X ;  /* 0x0000000000267919 */ /* 0x000e220000002100 */
[----:B--2---:R-:W-:-:S04]  /*568f0*/  @!P3 LOP3.LUT R11, R11, R10, RZ, 0x3c, !PT ;  /* 0x0000000a0b0bb212 */ /* 0x004fc800078e3cff */
[----:B------:R-:W-:-:S04]  /*56900*/  @!P3 LOP3.LUT R10, R11, R10, RZ, 0x3c, !PT ;  /* 0x0000000a0b0ab212 */ /* 0x000fc800078e3cff */
[----:B------:R-:W-:-:S05]  /*56910*/  @!P3 LOP3.LUT R11, R11, R10, RZ, 0x3c, !PT ;  /* 0x0000000a0b0bb212 */ /* 0x000fca00078e3cff */
[----:B------:R-:W2:Y:S04]  /*56920*/  @!P3 LDG.E.U8 R40, desc[UR20][R10.64] ;  /* 0x000000140a28b981 */ /* 0x000ea8000c1e1100 */
[----:B------:R-:W3:Y:S04]  /*56930*/  LDL R10, [R1+0x15d4] ;  /* 0x0015d400010a7983 */ /* 0x000ee80000100800 */
[----:B------:R-:W3:Y:S01]  /*56940*/  LDL R11, [R1+0x15e4] ;  /* 0x0015e400010b7983 */ /* 0x000ee20000100800 */
[----:B0-----:R-:W-:-:S04]  /*56950*/  SHF.R.U32.HI R38, RZ, 0x6, R38 ;  /* 0x00000006ff267819 */ /* 0x001fc80000011626 */
[----:B------:R-:W-:-:S04]  /*56960*/  SGXT.U32 R38, R38, 0x1 ;  /* 0x000000012626781a */ /* 0x000fc80000000000 */
[----:B------:R-:W-:-:S04]  /*56970*/  LOP3.LUT R38, R38, 0x72, RZ, 0xfc, !PT ;  /* 0x0000007226267812 */ /* 0x000fc800078efcff */
[----:B------:R-:W-:Y:S02]  /*56980*/  ISETP.GE.AND P5, PT, R38, UR5, PT ;  /* 0x0000000526007c0c */ /* 0x000fe4000bfa6270 */
[----:B------:R-:W0:Y:S01]  /*56990*/  S2R R38, SR_TID.X ;  /* 0x0000000000267919 */ /* 0x000e220000002100 */
[----:B------:R-:W-:Y:S02]  /*569a0*/  PRMT R46, RZ, 0x7610, R46 ;  /* 0x00007610ff2e7816 */ /* 0x000fe4000000002e */
[----:B0-----:R-:W-:-:S04]  /*569b0*/  SHF.R.U32.HI R38, RZ, 0x6, R38 ;  /* 0x00000006ff267819 */ /* 0x001fc80000011626 */
[----:B------:R-:W-:-:S04]  /*569c0*/  SGXT.U32 R38, R38, 0x1 ;  /* 0x000000012626781a */ /* 0x000fc80000000000 */
[----:B------:R-:W-:-:S04]  /*569d0*/  LOP3.LUT R38, R38, 0x74, RZ, 0xfc, !PT ;  /* 0x0000007426267812 */ /* 0x000fc800078efcff */
[----:B------:R-:W-:Y:S01]  /*569e0*/  ISETP.GE.AND P3, PT, R38, UR5, PT ;  /* 0x0000000526007c0c */ /* 0x000fe2000bf66270 */
[----:B--2---:R0:W-:Y:S04]  /*569f0*/  STL [R1+0xfc], R40 ;  /* 0x0000fc2801007387 */ /* 0x0041e80000100800 */
[----:B------:R-:W2:Y:S01]  /*56a00*/  LDL.LU R38, [R1+0x1d18] ;  /* 0x001d180001267983 */ /* 0x000ea20000300800 */
[----:B---3--:R-:W-:-:S04]  /*56a10*/  @!P2 LOP3.LUT R11, R11, R10, RZ, 0x3c, !PT ;  /* 0x0000000a0b0ba212 */ /* 0x008fc800078e3cff */
[----:B------:R-:W-:-:S04]  /*56a20*/  @!P2 LOP3.LUT R10, R11, R10, RZ, 0x3c, !PT ;  /* 0x0000000a0b0aa212 */ /* 0x000fc800078e3cff */
[----:B------:R-:W-:-:S05]  /*56a30*/  @!P2 LOP3.LUT R11, R11, R10, RZ, 0x3c, !PT ;  /* 0x0000000a0b0ba212 */ /* 0x000fca00078e3cff */
[----:B------:R1:W3:Y:S04]  /*56a40*/  @!P2 LDG.E.U8 R46, desc[UR20][R10.64] ;  /* 0x000000140a2ea981 */ /* 0x0002e8000c1e1100 */
[----:B------:R-:W1:Y:S04]  /*56a50*/  LDL R10, [R1+0x5a4] ;  /* 0x0005a400010a7983 */ /* 0x000e680000100800 */
[----:B------:R-:W1:Y:S01]  /*56a60*/  LDL R11, [R1+0x15dc] ;  /* 0x0015dc00010b7983 */ /* 0x000e620000100800 */
[----:B------:R-:W-:Y:S01]  /*56a70*/  PRMT R42, RZ, 0x7610, R42 ;  /* 0x00007610ff2a7816 */ /* 0x000fe2000000002a */
[----:B0-----:R-:W0:Y:S01]  /*56a80*/  S2R R40, SR_TID.X ;  /* 0x0000000000287919 */ /* 0x001e220000002100 */
[----:B-1----:R-:W-:-:S04]  /*56a90*/  @!P4 LOP3.LUT R11, R11, R10, RZ, 0x3c, !PT ;  /* 0x0000000a0b0bc212 */ /* 0x002fc800078e3cff */
[----:B------:R-:W-:-:S04]  /*56aa0*/  @!P4 LOP3.LUT R10, R11, R10, RZ, 0x3c, !PT ;  /* 0x0000000a0b0ac212 */ /* 0x000fc800078e3cff */
[----:B------:R-:W-:-:S05]  /*56ab0*/  @!P4 LOP3.LUT R11, R11, R10, RZ, 0x3c, !PT ;  /* 0x0000000a0b0bc212 */ /* 0x000fca00078e3cff */
[----:B------:R-:W2:Y:S01]  /*56ac0*/  @!P4 LDG.E.U8 R42, desc[UR20][R10.64] ;  /* 0x000000140a2ac981 */ /* 0x000ea2000c1e1100 */
[----:B0-----:R-:W-:-:S04]  /*56ad0*/  SHF.R.U32.HI R40, RZ, 0x6, R40 ;  /* 0x00000006ff287819 */ /* 0x001fc80000011628 */
[----:B------:R-:W-:-:S04]  /*56ae0*/  SGXT.U32 R40, R40, 0x1 ;  /* 0x000000012828781a */ /* 0x000fc80000000000 */
[----:B------:R-:W-:Y:S01]  /*56af0*/  LOP3.LUT R40, R40, 0x76, RZ, 0xfc, !PT ;  /* 0x0000007628287812 */ /* 0x000fe200078efcff */
[----:B---3--:R-:W-:Y:S03]  /*56b00*/  STL [R1+0xf8], R46 ;  /* 0x0000f82e01007387 */ /* 0x008fe60000100800 */
[----:B------:R-:W-:Y:S02]  /*56b10*/  ISETP.GE.AND P2, PT, R40, UR5, PT ;  /* 0x0000000528007c0c */ /* 0x000fe4000bf46270 */
[----:B------:R-:W3:Y:S04]  /*56b20*/  LDL.LU R40, [R1+0x1d14] ;  /* 0x001d140001287983 */ /* 0x000ee80000300800 */
[----:B--2---:R0:W-:Y:S04]  /*56b30*/  STL [R1+0xf0], R42 ;  /* 0x0000f02a01007387 */ /* 0x0041e80000100800 */
[----:B0-----:R-:W2:Y:S04]  /*56b40*/  LDL.LU R42, [R1+0x1d10] ;  /* 0x001d1000012a7983 */ /* 0x001ea80000300800 */
[----:B------:R-:W2:Y:S04]  /*56b50*/  LDL R10, [R1+0x15c8] ;  /* 0x0015c800010a7983 */ /* 0x000ea80000100800 */
[----:B------:R-:W2:Y:S01]  /*56b60*/  LDL R11, [R1+0x15d8] ;  /* 0x0015d800010b7983 */ /* 0x000ea20000100800 */
[----:B------:R-:W-:-:S02]  /*56b70*/  PRMT R43, RZ, 0x7610, R43 ;  /* 0x00007610ff2b7816 */ /* 0x000fc4000000002b */
[----:B--2---:R-:W-:-:S04]  /*56b80*/  @!P5 LOP3.LUT R11, R11, R10, RZ, 0x3c, !PT ;  /* 0x0000000a0b0bd212 */ /* 0x004fc800078e3cff */
[----:B------:R-:W-:-:S04]  /*56b90*/  @!P5 LOP3.LUT R10, R11, R10, RZ, 0x3c, !PT ;  /* 0x0000000a0b0ad212 */ /* 0x000fc800078e3cff */
[----:B------:R-:W-:-:S05]  /*56ba0*/  @!P5 LOP3.LUT R11, R11, R10, RZ, 0x3c, !PT ;  /* 0x0000000a0b0bd212 */ /* 0x000fca00078e3cff */
[----:B------:R-:W2:Y:S01]  /*56bb0*/  @!P5 LDG.E.U8 R43, desc[UR20][R10.64] ;  /* 0x000000140a2bd981 */ /* 0x000ea2000c1e1100 */
[----:B------:R-:W0:Y:S02]  /*56bc0*/  S2R R46, SR_TID.X ;  /* 0x00000000002e7919 */ /* 0x000e240000002100 */
[----:B0-----:R-:W-:-:S04]  /*56bd0*/  SHF.R.U32.HI R46, RZ, 0x6, R46 ;  /* 0x00000006ff2e7819 */ /* 0x001fc8000001162e */
[----:B------:R-:W-:Y:S01]  /*56be0*/  SGXT.U32 R46, R46, 0x1 ;  /* 0x000000012e2e781a */ /* 0x000fe20000000000 */
[----:B--2---:R0:W-:Y:S04]  /*56bf0*/  STL [R1+0xec], R43 ;  /* 0x0000ec2b01007387 */ /* 0x0041e80000100800 */
[----:B0-----:R-:W2:Y:S04]  /*56c00*/  LDL.LU R43, [R1+0x1d0c] ;  /* 0x001d0c00012b7983 */ /* 0x001ea80000300800 */
[----:B------:R-:W2:Y:S04]  /*56c10*/  LDL R10, [R1+0x5a8] ;  /* 0x0005a800010a7983 */ /* 0x000ea80000100800 */
[----:B------:R-:W2:Y:S01]  /*56c20*/  LDL R11, [R1+0x15d0] ;  /* 0x0015d000010b7983 */ /* 0x000ea20000100800 */
[----:B------:R-:W-:-:S04]  /*56c30*/  LOP3.LUT R46, R46, 0x78, RZ, 0xfc, !PT ;  /* 0x000000782e2e7812 */ /* 0x000fc800078efcff */
[----:B------:R-:W-:Y:S02]  /*56c40*/  ISETP.GE.AND P4, PT, R46, UR5, PT ;  /* 0x000000052e007c0c */ /* 0x000fe4000bf86270 */
[----:B------:R-:W0:Y:S01]  /*56c50*/  S2R R46, SR_TID.X ;  /* 0x00000000002e7919 */ /* 0x000e220000002100 */
[----:B------:R-:W-:Y:S02]  /*56c60*/  PRMT R92, RZ, 0x7610, R92 ;  /* 0x00007610ff5c7816 */ /* 0x000fe4000000005c */
[----:B0-----:R-:W-:-:S04]  /*56c70*/  SHF.R.U32.HI R46, RZ, 0x6, R46 ;  /* 0x00000006ff2e7819 */ /* 0x001fc8000001162e */
[----:B------:R-:W-:-:S04]  /*56c80*/  SGXT.U32 R46, R46, 0x1 ;  /* 0x000000012e2e781a */ /* 0x000fc80000000000 */
[----:B------:R-:W-:-:S04]  /*56c90*/  LOP3.LUT R46, R46, 0x7a, RZ, 0xfc, !PT ;  /* 0x0000007a2e2e7812 */ /* 0x000fc800078efcff */
[----:B------:R-:W-:Y:S02]  /*56ca0*/  ISETP.GE.AND P5, PT, R46, UR5, PT ;  /* 0x000000052e007c0c */ /* 0x000fe4000bfa6270 */
[----:B------:R-:W3:Y:S01]  /*56cb0*/  LDL.LU R46, [R1+0x1d08] ;  /* 0x001d0800012e7983 */ /* 0x000ee20000300800 */
[----:B--2---:R-:W-:-:S04]  /*56cc0*/  @!P3 LOP3.LUT R11, R11, R10, RZ, 0x3c, !PT ;  /* 0x0000000a0b0bb212 */ /* 0x004fc800078e3cff */
[----:B------:R-:W-:-:S04]  /*56cd0*/  @!P3 LOP3.LUT R10, R11, R10, RZ, 0x3c, !PT ;  /* 0x0000000a0b0ab212 */ /* 0x000fc800078e3cff */
[----:B------:R-:W-:-:S05]  /*56ce0*/  @!P3 LOP3.LUT R11, R11, R10, RZ, 0x3c, !PT ;  /* 0x0000000a0b0bb212 */ /* 0x000fca00078e3cff */
[----:B------:R0:W2:Y:S04]  /*56cf0*/  @!P3 LDG.E.U8 R92, desc[UR20][R10.64] ;  /* 0x000000140a5cb981 */ /* 0x0000a8000c1e1100 */
[----:B------:R-:W0:Y:S04]  /*56d00*/  LDL R10, [R1+0x5ac] ;  /* 0x0005ac00010a7983 */ /* 0x000e280000100800 */
[----:B------:R-:W0:Y:S01]  /*56d10*/  LDL R11, [R1+0x15cc] ;  /* 0x0015cc00010b7983 */ /* 0x000e220000100800 */
[----:B------:R-:W-:Y:S02]  /*56d20*/  PRMT R93, RZ, 0x7610, R93 ;  /* 0x00007610ff5d7816 */ /* 0x000fe4000000005d */
[----:B0-----:R-:W-:-:S04]  /*56d30*/  @!P2 LOP3.LUT R11, R11, R10, RZ, 0x3c, !PT ;  /* 0x0000000a0b0ba212 */ /* 0x001fc800078e3cff */
[----:B------:R-:W-:-:S04]  /*56d40*/  @!P2 LOP3.LUT R10, R11, R10, RZ, 0x3c, !PT ;  /* 0x0000000a0b0aa212 */ /* 0x000fc800078e3cff */
[----:B------:R-:W-:-:S05]  /*56d50*/  @!P2 LOP3.LUT R11, R11, R10, RZ, 0x3c, !PT ;  /* 0x0000000a0b0ba212 */ /* 0x000fca00078e3cff */
[----:B------:R-:W3:Y:S04]  /*56d60*/  @!P2 LDG.E.U8 R93, desc[UR20][R10.64] ;  /* 0x000000140a5da981 */ /* 0x000ee8000c1e1100 */
[----:B--2---:R0:W-:Y:S02]  /*56d70*/  STL [R1+0xe8], R92 ;  /* 0x0000e85c01007387 */ /* 0x0041e40000100800 */
[----:B0-----:R-:W0:Y:S02]  /*56d80*/  S2R R92, SR_TID.X ;  /* 0x00000000005c7919 */ /* 0x001e240000002100 */
[----:B---3--:R1:W-:Y:S04]  /*56d90*/  STL [R1+0xe4], R93 ;  /* 0x0000e45d01007387 */ /* 0x0083e80000100800 */
[----:B-1----:R-:W2:Y:S04]  /*56da0*/  LDL.LU R93, [R1+0x1d04] ;  /* 0x001d0400015d7983 */ /* 0x002ea80000300800 */
[----:B------:R-:W3:Y:S04]  /*56db0*/  LDL R10, [R1+0x5b0] ;  /* 0x0005b000010a7983 */ /* 0x000ee80000100800 */
[----:B------:R-:W3:Y:S01]  /*56dc0*/  LDL R11, [R1+0x15c4] ;  /* 0x0015c400010b7983 */ /* 0x000ee20000100800 */
[----:B0-----:R-:W-:-:S04]  /*56dd0*/  SHF.R.U32.HI R92, RZ, 0x6, R92 ;  /* 0x00000006ff5c7819 */ /* 0x001fc8000001165c */
[----:B------:R-:W-:Y:S02]  /*56de0*/  SGXT.U32 R92, R92, 0x1 ;  /* 0x000000015c5c781a */ /* 0x000fe40000000000 */
[----:B------:R-:W-:Y:S02]  /*56df0*/  PRMT R3, RZ, 0x7610, R3 ;  /* 0x00007610ff037816 */ /* 0x000fe40000000003 */
[----:B------:R-:W-:-:S04]  /*56e00*/  LOP3.LUT R92, R92, 0x7c, RZ, 0xfc, !PT ;  /* 0x0000007c5c5c7812 */ /* 0x000fc800078efcff */
[----:B------:R-:W-:Y:S02]  /*56e10*/  ISETP.GE.AND P2, PT, R92, UR5, PT ;  /* 0x000000055c007c0c */ /* 0x000fe4000bf46270 */
[----:B------:R-:W2:Y:S01]  /*56e20*/  LDL.LU R92, [R1+0x1d00] ;  /* 0x001d0000015c7983 */ /* 0x000ea20000300800 */
[----:B---3--:R-:W-:-:S04]  /*56e30*/  @!P4 LOP3.LUT R11, R11, R10, RZ, 0x3c, !PT ;  /* 0x0000000a0b0bc212 */ /* 0x008fc800078e3cff */
[----:B------:R-:W-:-:S04]  /*56e40*/  @!P4 LOP3.LUT R10, R11, R10, RZ, 0x3c, !PT ;  /* 0x0000000a0b0ac212 */ /* 0x000fc800078e3cff */
[----:B------:R-:W-:-:S05]  /*56e50*/  @!P4 LOP3.LUT R11, R11, R10, RZ, 0x3c, !PT ;  /* 0x0000000a0b0bc212 */ /* 0x000fca00078e3cff */
[----:B------:R-:W3:Y:S04]  /*56e60*/  @!P4 LDG.E.U8 R3, desc[UR20][R10.64] ;  /* 0x000000140a03c981 */ /* 0x000ee8000c1e1100 */
[----:B------:R-:W2:Y:S04]  /*56e70*/  LDL R10, [R1+0x5b4] ;  /* 0x0005b400010a7983 */ /* 0x000ea80000100800 */
[----:B------:R-:W2:Y:S01]  /*56e80*/  LDL R11, [R1+0x15c0] ;  /* 0x0015c000010b7983 */ /* 0x000ea20000100800 */
[----:B----4-:R-:W-:-:S03]  /*56e90*/  PRMT R4, RZ, 0x7610, R4 ;  /* 0x00007610ff047816 */ /* 0x010fc60000000004 */
[----:B---3--:R-:W-:Y:S01]  /*56ea0*/  STL [R1+0x1c74], R3 ;  /* 0x001c740301007387 */ /* 0x008fe20000100800 */
[----:B--2---:R-:W-:-:S04]  /*56eb0*/  @!P5 LOP3.LUT R11, R11, R10, RZ, 0x3c, !PT ;  /* 0x0000000a0b0bd212 */ /* 0x004fc800078e3cff */
[----:B------:R-:W-:-:S04]  /*56ec0*/  @!P5 LOP3.LUT R10, R11, R10, RZ, 0x3c, !PT ;  /* 0x0000000a0b0ad212 */ /* 0x000fc800078e3cff */
[----:B------:R-:W-:-:S05]  /*56ed0*/  @!P5 LOP3.LUT R11, R11, R10, RZ, 0x3c, !PT ;  /* 0x0000000a0b0bd212 */ /* 0x000fca00078e3cff */
[----:B------:R0:W2:Y:S04]  /*56ee0*/  @!P5 LDG.E.U8 R4, desc[UR20][R10.64] ;  /* 0x000000140a04d981 */ /* 0x0000a8000c1e1100 */
[----:B------:R-:W0:Y:S04]  /*56ef0*/  LDL R10, [R1+0x5b8] ;  /* 0x0005b800010a7983 */ /* 0x000e280000100800 */
[----:B------:R-:W0:Y:S01]  /*56f00*/  LDL R11, [R1+0x15bc] ;  /* 0x0015bc00010b7983 */ /* 0x000e220000100800 */
[----:B------:R-:W-:Y:S01]  /*56f10*/  PRMT R5, RZ, 0x7610, R5 ;  /* 0x00007610ff057816 */ /* 0x000fe20000000005 */
[----:B------:R-:W-:Y:S01]  /*56f20*/  UISETP.GE.AND UP2, UPT, UR15, UR5, UPT ;  /* 0x000000050f00728c */ /* 0x000fe2000bf46270 */
[----:B0-----:R-:W-:-:S04]  /*56f30*/  @!P2 LOP3.LUT R11, R11, R10, RZ, 0x3c, !PT ;  /* 0x0000000a0b0ba212 */ /* 0x001fc800078e3cff */
[----:B------:R-:W-:-:S04]  /*56f40*/  @!P2 LOP3.LUT R10, R11, R10, RZ, 0x3c, !PT ;  /* 0x0000000a0b0aa212 */ /* 0x000fc800078e3cff */
[----:B------:R-:W-:-:S05]  /*56f50*/  @!P2 LOP3.LUT R11, R11, R10, RZ, 0x3c, !PT ;  /* 0x0000000a0b0ba212 */ /* 0x000fca00078e3cff */
[----:B------:R0:W3:Y:S04]  /*56f60*/  @!P2 LDG.E.U8 R5, desc[UR20][R10.64] ;  /* 0x000000140a05a981 */ /* 0x0000e8000c1e1100 */
[----:B------:R-:W0:Y:S04]  /*56f70*/  LDL R10, [R1+0x1664] ;  /* 0x00166400010a7983 */ /* 0x000e280000100800 */
[----:B------:R-:W0:Y:S01]  /*56f80*/  LDL R11, [R1+0x1668] ;  /* 0x00166800010b7983 */ /* 0x000e220000100800 */
[----:B------:R-:W-:Y:S02]  /*56f90*/  PLOP3.LUT P3, PT, PT, PT, UP2, 0x80, 0x8 ;  /* 0x000000000008781c */ /* 0x000fe40003f6f028 */
[----:B------:R-:W-:-:S02]  /*56fa0*/  PLOP3.LUT P4, PT, PT, PT, UP2, 0x80, 0x8 ;  /* 0x000000000008781c */ /* 0x000fc40003f8f028 */
[----:B------:R-:W-:-:S09]  /*56fb0*/  PRMT R91, RZ, 0x7610, R91 ;  /* 0x00007610ff5b7816 */ /* 0x000fd2000000005b */
[----:B0-----:R-:W-:-:S04]  /*56fc0*/  @!P3 LOP3.LUT R11, R11, R10, RZ, 0x3c, !PT ;  /* 0x0000000a0b0bb212 */ /* 0x001fc800078e3cff */
[----:B------:R-:W-:-:S04]  /*56fd0*/  @!P3 LOP3.LUT R10, R11, R10, RZ, 0x3c, !PT ;  /* 0x0000000a0b0ab212 */ /* 0x000fc800078e3cff */
[----:B------:R-:W-:-:S05]  /*56fe0*/  @!P3 LOP3.LUT R11, R11, R10, RZ, 0x3c, !PT ;  /* 0x0000000a0b0bb212 */ /* 0x000fca00078e3cff */
[----:B------:R-:W4:Y:S01]  /*56ff0*/  @!P4 LDG.E.U8 R91, desc[UR20][R10.64] ;  /* 0x000000140a5bc981 */ /* 0x000f22000c1e1100 */
[----:B------:R-:W-:-:S06]  /*57000*/  UISETP.GE.AND UP1, UPT, UR22, UR5, UPT ;  /* 0x000000051600728c */ /* 0x000fcc000bf26270 */
[----:B------:R-:W-:Y:S01]  /*57010*/  PLOP3.LUT P5, PT, PT, PT, UP1, 0x80, 0x8 ;  /* 0x000000000008781c */ /* 0x000fe20003faf018 */
[----:B----4-:R0:W-:Y:S04]  /*57020*/  STL [R1+0x188], R91 ;  /* 0x0001885b01007387 */ /* 0x0101e80000100800 */
[----:B0-----:R-:W4:Y:S04]  /*57030*/  LDL.LU R91, [R1+0x1cfc] ;  /* 0x001cfc00015b7983 */ /* 0x001f280000300800 */
[----:B------:R-:W2:Y:S04]  /*57040*/  LDL R10, [R1+0x166c] ;  /* 0x00166c00010a7983 */ /* 0x000ea80000100800 */
[----:B------:R-:W2:Y:S01]  /*57050*/  LDL R11, [R1+0x1670] ;  /* 0x00167000010b7983 */ /* 0x000ea20000100800 */
[----:B------:R-:W-:-:S02]  /*57060*/  PLOP3.LUT P6, PT, PT, PT, UP1, 0x80, 0x8 ;  /* 0x000000000008781c */ /* 0x000fc40003fcf018 */
[----:B------:R-:W-:Y:S02]  /*57070*/  PRMT R89, RZ, 0x7610, R89 ;  /* 0x00007610ff597816 */ /* 0x000fe40000000059 */
[----:B--2---:R-:W-:-:S04]  /*57080*/  @!P5 LOP3.LUT R11, R11, R10, RZ, 0x3c, !PT ;  /* 0x0000000a0b0bd212 */ /* 0x004fc800078e3cff */
[----:B------:R-:W-:-:S04]  /*57090*/  @!P5 LOP3.LUT R10, R11, R10, RZ, 0x3c, !PT ;  /* 0x0000000a0b0ad212 */ /* 0x000fc800078e3cff */
[----:B------:R-:W-:-:S05]  /*570a0*/  @!P5 LOP3.LUT R11, R11, R10, RZ, 0x3c, !PT ;  /* 0x0000000a0b0bd212 */ /* 0x000fca00078e3cff */
[----:B------:R-:W2:Y:S01]  /*570b0*/  @!P6 LDG.E.U8 R89, desc[UR20][R10.64] ;  /* 0x000000140a59e981 */ /* 0x000ea2000c1e1100 */
[----:B------:R-:W-:-:S06]  /*570c0*/  UISETP.GE.AND UP2, UPT, UR23, UR5, UPT ;  /* 0x000000051700728c */ /* 0x000fcc000bf46270 */
[----:B------:R-:W-:Y:S01]  /*570d0*/  PLOP3.LUT P2, PT, PT, PT, UP2, 0x80, 0x8 ;  /* 0x000000000008781c */ /* 0x000fe20003f4f028 */
[----:B--2---:R0:W-:Y:S04]  /*570e0*/  STL [R1+0x180], R89 ;  /* 0x0001805901007387 */ /* 0x0041e80000100800 */
[----:B0-----:R-:W2:Y:S04]  /*570f0*/  LDL.LU R89, [R1+0x1cf8] ;  /* 0x001cf80001597983 */ /* 0x001ea80000300800 */
        /* <DEDUP_REMOVED lines=34> */
[----:B--2---:R-:W-:Y:S04]  /*57320*/  STL [R1+0x134], R12 ;  /* 0x0001340c01007387 */ /* 0x004fe80000100800 */
        /* <DEDUP_REMOVED lines=31> */
[----:B------:R-:W0:Y:S03]  /*57520*/  S2R R12, SR_TID.X ;  /* 0x00000000000c7919 */ /* 0x000e260000002100 */
[----:B--2---:R1:W-:Y:S04]  /*57530*/  STL [R1+0xd4], R72 ;  /* 0x0000d44801007387 */ /* 0x0043e80000100800 */
[----:B-1----:R-:W2:Y:S04]  /*57540*/  LDL.LU R72, [R1+0x1ce8] ;  /* 0x001ce80001487983 */ /* 0x002ea80000300800 */
[----:B------:R-:W2:Y:S04]  /*57550*/  LDL R10, [R1+0x49c] ;  /* 0x00049c00010a7983 */ /* 0x000ea80000100800 */
[----:B------:R-:W2:Y:S01]  /*57560*/  LDL R11, [R1+0x4a0] ;  /* 0x0004a000010b7983 */ /* 0x000ea20000100800 */
[----:B0-----:R-:W-:-:S04]  /*57570*/  SHF.R.U32.HI R12, RZ, 0x6, R12 ;  /* 0x00000006ff0c7819 */ /* 0x001fc8000001160c */
[----:B------:R-:W-:-:S04]  /*57580*/  SGXT.U32 R12, R12, 0x1 ;  /* 0x000000010c0c781a */ /* 0x000fc80000000000 */
[----:B------:R-:W-:Y:S02]  /*57590*/  ISETP.GE.AND P5, PT, R12, UR5, PT ;  /* 0x000000050c007c0c */ /* 0x000fe4000bfa6270 */
[----:B------:R-:W-:Y:S01]  /*575a0*/  PRMT R3, RZ, 0x7610, R3 ;  /* 0x00007610ff037816 */ /* 0x000fe20000000003 */
[----:B------:R-:W0:Y:S10]  /*575b0*/  S2R R2, SR_TID.X ;  /* 0x0000000000027919 */ /* 0x000e340000002100 */
[----:B--2---:R-:W-:-:S04]  /*575c0*/  @!P5 LOP3.LUT R11, R11, R10, RZ, 0x3c, !PT ;  /* 0x0000000a0b0bd212 */ /* 0x004fc800078e3cff */
[----:B------:R-:W-:-:S04]  /*575d0*/  @!P5 LOP3.LUT R10, R11, R10, RZ, 0x3c, !PT ;  /* 0x0000000a0b0ad212 */ /* 0x000fc800078e3cff */
[----:B------:R-:W-:-:S05]  /*575e0*/  @!P5 LOP3.LUT R11, R11, R10, RZ, 0x3c, !PT ;  /* 0x0000000a0b0bd212 */ /* 0x000fca00078e3cff */
[----:B------:R1:W2:Y:S04]  /*575f0*/  @!P5 LDG.E.U8 R3, desc[UR20][R10.64] ;  /* 0x000000140a03d981 */ /* 0x0002a8000c1e1100 */
[----:B------:R-:W1:Y:S04]  /*57600*/  LDL R10, [R1+0x5bc] ;  /* 0x0005bc00010a7983 */ /* 0x000e680000100800 */
[----:B------:R-:W1:Y:S01]  /*57610*/  LDL R11, [R1+0x5c0] ;  /* 0x0005c000010b7983 */ /* 0x000e620000100800 */
[----:B0-----:R-:W-:-:S04]  /*57620*/  LOP3.LUT R2, R2, 0x7f, RZ, 0xc0, !PT ;  /* 0x0000007f02027812 */ /* 0x001fc800078ec0ff */
[----:B------:R-:W-:Y:S02]  /*57630*/  ISETP.GE.AND P3, PT, R2, UR5, PT ;  /* 0x0000000502007c0c */ /* 0x000fe4000bf66270 */
[----:B------:R-:W-:Y:S01]  /*57640*/  PRMT R68, RZ, 0x7610, R68 ;  /* 0x00007610ff447816 */ /* 0x000fe20000000044 */
[----:B------:R-:W-:Y:S10]  /*57650*/  BAR.SYNC.DEFER_BLOCKING 0x0 ;  /* 0x0000000000007b1d */ /* 0x000ff40000010000 */
[----:B-1----:R-:W-:-:S04]  /*57660*/  @!P3 LOP3.LUT R11, R11, R10, RZ, 0x3c, !PT ;  /* 0x0000000a0b0bb212 */ /* 0x002fc800078e3cff */
[----:B------:R-:W-:-:S04]  /*57670*/  @!P3 LOP3.LUT R10, R11, R10, RZ, 0x3c, !PT ;  /* 0x0000000a0b0ab212 */ /* 0x000fc800078e3cff */
[----:B------:R-:W-:-:S05]  /*57680*/  @!P3 LOP3.LUT R11, R11, R10, RZ, 0x3c, !PT ;  /* 0x0000000a0b0bb212 */ /* 0x000fca00078e3cff */
[----:B------:R-:W2:Y:S04]  /*57690*/  @!P3 LDG.E.U8 R68, desc[UR20][R10.64] ;  /* 0x000000140a44b981 */ /* 0x000ea8000c1e1100 */
        /* <DEDUP_REMOVED lines=160> */
[----:B--2---:R0:W-:Y:S04]  /*580a0*/  STL [R1+0x8c], R37 ;  /* 0x00008c2501007387 */ /* 0x0041e80000100800 */
[----:B0-----:R-:W2:Y:S04]  /*580b0*/  LDL R37, [R1+0x1330] ;  /* 0x0013300001257983 */ /* 0x001ea80000100800 */
        /* <DEDUP_REMOVED lines=36> */
[----:B------:R-:W-:-:S03]  /*58300*/  PRMT R36, RZ, 0x7610, R36 ;  /* 0x00007610ff247816 */ /* 0x000fc60000000024 */
[----:B--2---:R0:W-:Y:S04]  /*58310*/  STL [R1+0x78], R77 ;  /* 0x0000784d01007387 */ /* 0x0041e80000100800 */
[----:B0-----:R-:W2:Y:S04]  /*58320*/  LDL.LU R77, [R1+0x1c90] ;  /* 0x001c9000014d7983 */ /* 0x001ea80000300800 */
[----:B------:R-:W2:Y:S01]  /*58330*/  LDL R11, [R1+0x132c] ;  /* 0x00132c00010b7983 */ /* 0x000ea20000100800 */
[----:B------:R-:W-:Y:S01]  /*58340*/  @!P3 IMAD.MOV.U32 R10, RZ, RZ, R37 ;  /* 0x000000ffff0ab224 */ /* 0x000fe200078e0025 */
[----:B------:R-:W-:-:S02]  /*58350*/  PRMT R79, RZ, 0x7610, R79 ;  /* 0x00007610ff4f7816 */ /* 0x000fc4000000004f */
[----:B------:R-:W3:Y:S04]  /*58360*/  LDL R37, [R1+0x138c] ;  /* 0x00138c0001257983 */ /* 0x000ee80000100800 */
[----:B--2---:R0:W2:Y:S04]  /*58370*/  @!P3 LDG.E.U8 R36, desc[UR20][R10.64] ;  /* 0x000000140a24b981 */ /* 0x0040a8000c1e1100 */
[----:B------:R-:W0:Y:S04]  /*58380*/  LDL R10, [R1+0x133c] ;  /* 0x00133c00010a7983 */ /* 0x000e280000100800 */
[----:B------:R-:W0:Y:S02]  /*58390*/  LDL R11, [R1+0x1340] ;  /* 0x00134000010b7983 */ /* 0x000e240000100800 */
        /* <DEDUP_REMOVED lines=41> */
[----:B------:R0:W2:Y:S01]  /*58630*/  @!P3 LDG.E.U8 R90, desc[UR20][R10.64] ;  /* 0x000000140a5ab981 */ /* 0x0000a2000c1e1100 */
[----:B------:R-:W-:Y:S01]  /*58640*/  PRMT R88, RZ, 0x7610, R88 ;  /* 0x00007610ff587816 */ /* 0x000fe20000000058 */
[----:B0-----:R-:W-:Y:S02]  /*58650*/  @!P3 IMAD.MOV.U32 R10, RZ, RZ, R36 ;  /* 0x000000ffff0ab224 */ /* 0x001fe400078e0024 */
[----:B------:R-:W-:-:S05]  /*58660*/  @!P3 IMAD.MOV.U32 R11, RZ, RZ, R37 ;  /* 0x000000ffff0bb224 */ /* 0x000fca00078e0025 */
[----:B------:R-:W3:Y:S04]  /*58670*/  @!P3 LDG.E.U8 R88, desc[UR20][R10.64] ;  /* 0x000000140a58b981 */ /* 0x000ee8000c1e1100 */
[----:B--2---:R-:W-:Y:S04]  /*58680*/  STL [R1+0x1c4c], R90 ;  /* 0x001c4c5a01007387 */ /* 0x004fe80000100800 */
[----:B------:R-:W2:Y:S04]  /*58690*/  LDL R10, [R1+0x139c] ;  /* 0x00139c00010a7983 */ /* 0x000ea80000100800 */
[----:B------:R-:W2:Y:S01]  /*586a0*/  LDL R11, [R1+0x13a0] ;  /* 0x0013a000010b7983 */ /* 0x000ea20000100800 */
[----:B------:R-:W-:-:S03]  /*586b0*/  PRMT R82, RZ, 0x7610, R82 ;  /* 0x00007610ff527816 */ /* 0x000fc60000000052 */
[----:B------:R-:W4:Y:S04]  /*586c0*/  LDL R37, [R1+0x13cc] ;  /* 0x0013cc0001257983 */ /* 0x000f280000100800 */
[----:B------:R-:W4:Y:S04]  /*586d0*/  LDL R36, [R1+0x13d0] ;  /* 0x0013d00001247983 */ /* 0x000f280000100800 */
[----:B---3--:R-:W-:Y:S01]  /*586e0*/  STL [R1+0x1c50], R88 ;  /* 0x001c505801007387 */ /* 0x008fe20000100800 */
[----:B--2---:R-:W-:-:S04]  /*586f0*/  @!P3 LOP3.LUT R11, R11, R10, RZ, 0x3c, !PT ;  /* 0x0000000a0b0bb212 */ /* 0x004fc800078e3cff */
[----:B------:R-:W-:-:S04]  /*58700*/  @!P3 LOP3.LUT R10, R11, R10, RZ, 0x3c, !PT ;  /* 0x0000000a0b0ab212 */ /* 0x000fc800078e3cff */
[----:B------:R-:W-:-:S05]  /*58710*/  @!P3 LOP3.LUT R11, R11, R10, RZ, 0x3c, !PT ;  /* 0x0000000a0b0bb212 */ /* 0x000fca00078e3cff */
[----:B------:R-:W2:Y:S04]  /*58720*/  @!P3 LDG.E.U8 R82, desc[UR20][R10.64] ;  /* 0x000000140a52b981 */ /* 0x000ea8000c1e1100 */
[----:B------:R-:W3:Y:S04]  /*58730*/  LDL R10, [R1+0x13ac] ;  /* 0x0013ac00010a7983 */ /* 0x000ee80000100800 */
[----:B------:R-:W3:Y:S01]  /*58740*/  LDL R11, [R1+0x13b0] ;  /* 0x0013b000010b7983 */ /* 0x000ee20000100800 */
[----:B------:R-:W-:-:S03]  /*58750*/  PRMT R78, RZ, 0x7610, R78 ;  /* 0x00007610ff4e7816 */ /* 0x000fc6000000004e */
[----:B--2---:R0:W-:Y:S04]  /*58760*/  STL [R1+0x1c54], R82 ;  /* 0x001c545201007387 */ /* 0x0041e80000100800 */
[----:B0-----:R-:W2:Y:S01]  /*58770*/  LDL R82, [R1+0x13c0] ;  /* 0x0013c00001527983 */ /* 0x001ea20000100800 */
[----:B---3--:R-:W-:-:S04]  /*58780*/  @!P3 LOP3.LUT R11, R11, R10, RZ, 0x3c, !PT ;  /* 0x0000000a0b0bb212 */ /* 0x008fc800078e3cff */
[----:B------:R-:W-:-:S04]  /*58790*/  @!P3 LOP3.LUT R10, R11, R10, RZ, 0x3c, !PT ;  /* 0x0000000a0b0ab212 */ /* 0x000fc800078e3cff */
[----:B------:R-:W-:-:S05]  /*587a0*/  @!P3 LOP3.LUT R11, R11, R10, RZ, 0x3c, !PT ;  /* 0x0000000a0b0bb212 */ /* 0x000fca00078e3cff */
[----:B------:R2:W3:Y:S04]  /*587b0*/  @!P3 LDG.E.U8 R78, desc[UR20][R10.64] ;  /* 0x000000140a4eb981 */ /* 0x0004e8000c1e1100 */
[----:B------:R-:W3:Y:S01]  /*587c0*/  LDL R11, [R1+0x13bc] ;  /* 0x0013bc00010b7983 */ /* 0x000ee20000100800 */
[----:B------:R-:W-:Y:S01]  /*587d0*/  PRMT R74, RZ, 0x7610, R74 ;  /* 0x00007610ff4a7816 */ /* 0x000fe2000000004a */
[----:B--2---:R-:W-:-:S05]  /*587e0*/  @!P3 IMAD.MOV.U32 R10, RZ, RZ, R82 ;  /* 0x000000ffff0ab224 */ /* 0x004fca00078e0052 */
[----:B---3--:R4:W2:Y:S01]  /*587f0*/  @!P3 LDG.E.U8 R74, desc[UR20][R10.64] ;  /* 0x000000140a4ab981 */ /* 0x0088a2000c1e1100 */
[----:B------:R-:W-:-:S03]  /*58800*/  PRMT R70, RZ, 0x7610, R70 ;  /* 0x00007610ff467816 */ /* 0x000fc60000000046 */
[----:B------:R-:W-:Y:S04]  /*58810*/  STL [R1+0x1c58], R78 ;  /* 0x001c584e01007387 */ /* 0x000fe80000100800 */
[----:B------:R-:W3:Y:S01]  /*58820*/  LDL R82, [R1+0x1400] ;  /* 0x0014000001527983 */ /* 0x000ee20000100800 */
[----:B----4-:R-:W-:Y:S02]  /*58830*/  @!P3 IMAD.MOV.U32 R10, RZ, RZ, R36 ;  /* 0x000000ffff0ab224 */ /* 0x010fe400078e0024 */
[----:B------:R-:W-:-:S05]  /*58840*/  @!P3 IMAD.MOV.U32 R11, RZ, RZ, R37 ;  /* 0x000000ffff0bb224 */ /* 0x000fca00078e0025 */
[----:B------:R-:W4:Y:S04]  /*58850*/  @!P3 LDG.E.U8 R70, desc[UR20][R10.64] ;  /* 0x000000140a46b981 */ /* 0x000f28000c1e1100 */
[----:B--2---:R-:W-:Y:S04]  /*58860*/  STL [R1+0x1c5c], R74 ;  /* 0x001c5c4a01007387 */ /* 0x004fe80000100800 */
[----:B------:R-:W2:Y:S04]  /*58870*/  LDL R10, [R1+0x13dc] ;  /* 0x0013dc00010a7983 */ /* 0x000ea80000100800 */
[----:B------:R-:W2:Y:S01]  /*58880*/  LDL R11, [R1+0x13e0] ;  /* 0x0013e000010b7983 */ /* 0x000ea20000100800 */
[----:B------:R-:W-:-:S03]  /*58890*/  PRMT R66, RZ, 0x7610, R66 ;  /* 0x00007610ff427816 */ /* 0x000fc60000000042 */
[----:B------:R-:W3:Y:S04]  /*588a0*/  LDL R37, [R1+0x140c] ;  /* 0x00140c0001257983 */ /* 0x000ee80000100800 */
[----:B------:R-:W3:Y:S04]  /*588b0*/  LDL R36, [R1+0x1410] ;  /* 0x0014100001247983 */ /* 0x000ee80000100800 */
[----:B----4-:R0:W-:Y:S04]  /*588c0*/  STL [R1+0x1c60], R70 ;  /* 0x001c604601007387 */ /* 0x0101e80000100800 */
[----:B0-----:R-:W4:Y:S01]  /*588d0*/  LDL R70, [R1+0x13fc] ;  /* 0x0013fc0001467983 */ /* 0x001f220000100800 */
[----:B--2---:R-:W-:-:S04]  /*588e0*/  @!P3 LOP3.LUT R11, R11, R10, RZ, 0x3c, !PT ;  /* 0x0000000a0b0bb212 */ /* 0x004fc800078e3cff */
[----:B------:R-:W-:-:S04]  /*588f0*/  @!P3 LOP3.LUT R10, R11, R10, RZ, 0x3c, !PT ;  /* 0x0000000a0b0ab212 */ /* 0x000fc800078e3cff */
[----:B------:R-:W-:-:S05]  /*58900*/  @!P3 LOP3.LUT R11, R11, R10, RZ, 0x3c, !PT ;  /* 0x0000000a0b0bb212 */ /* 0x000fca00078e3cff */
[----:B------:R0:W2:Y:S04]  /*58910*/  @!P3 LDG.E.U8 R66, desc[UR20][R10.64] ;  /* 0x000000140a42b981 */ /* 0x0000a8000c1e1100 */
[----:B------:R-:W0:Y:S04]  /*58920*/  LDL R10, [R1+0x13ec] ;  /* 0x0013ec00010a7983 */ /* 0x000e280000100800 */
[----:B------:R-:W0:Y:S01]  /*58930*/  LDL R11, [R1+0x13f0] ;  /* 0x0013f000010b7983 */ /* 0x000e220000100800 */
[----:B------:R-:W-:Y:S02]  /*58940*/  PRMT R62, RZ, 0x7610, R62 ;  /* 0x00007610ff3e7816 */ /* 0x000fe4000000003e */
[----:B------:R-:W-:-:S02]  /*58950*/  PRMT R58, RZ, 0x7610, R58 ;  /* 0x00007610ff3a7816 */ /* 0x000fc4000000003a */
[----:B0-----:R-:W-:-:S04]  /*58960*/  @!P3 LOP3.LUT R11, R11, R10, RZ, 0x3c, !PT ;  /* 0x0000000a0b0bb212 */ /* 0x001fc800078e3cff */
[----:B------:R-:W-:-:S04]  /*58970*/  @!P3 LOP3.LUT R10, R11, R10, RZ, 0x3c, !PT ;  /* 0x0000000a0b0ab212 */ /* 0x000fc800078e3cff */
[----:B------:R-:W-:-:S05]  /*58980*/  @!P3 LOP3.LUT R11, R11, R10, RZ, 0x3c, !PT ;  /* 0x0000000a0b0bb212 */ /* 0x000fca00078e3cff */
[----:B------:R3:W2:Y:S02]  /*58990*/  @!P3 LDG.E.U8 R62, desc[UR20][R10.64] ;  /* 0x000000140a3eb981 */ /* 0x0006a4000c1e1100 */
[----:B---3--:R-:W-:Y:S02]  /*589a0*/  @!P3 IMAD.MOV.U32 R10, RZ, RZ, R82 ;  /* 0x000000ffff0ab224 */ /* 0x008fe400078e0052 */
[----:B----4-:R-:W-:-:S05]  /*589b0*/  @!P3 IMAD.MOV.U32 R11, RZ, RZ, R70 ;  /* 0x000000ffff0bb224 */ /* 0x010fca00078e0046 */
[----:B------:R0:W3:Y:S01]  /*589c0*/  @!P3 LDG.E.U8 R58, desc[UR20][R10.64] ;  /* 0x000000140a3ab981 */ /* 0x0000e2000c1e1100 */
[----:B------:R-:W-:-:S03]  /*589d0*/  PRMT R54, RZ, 0x7610, R54 ;  /* 0x00007610ff367816 */ /* 0x000fc60000000036 */
[----:B--2---:R-:W-:Y:S01]  /*589e0*/  STL [R1+0x1c64], R66 ;  /* 0x001c644201007387 */ /* 0x004fe20000100800 */
[----:B0-----:R-:W-:Y:S02]  /*589f0*/  @!P3 IMAD.MOV.U32 R10, RZ, RZ, R36 ;  /* 0x000000ffff0ab224 */ /* 0x001fe400078e0024 */
[----:B------:R-:W-:-:S05]  /*58a00*/  @!P3 IMAD.MOV.U32 R11, RZ, RZ, R37 ;  /* 0x000000ffff0bb224 */ /* 0x000fca00078e0025 */
[----:B------:R-:W2:Y:S04]  /*58a10*/  @!P3 LDG.E.U8 R54, desc[UR20][R10.64] ;  /* 0x000000140a36b981 */ /* 0x000ea8000c1e1100 */
[----:B------:R-:W-:Y:S04]  /*58a20*/  STL [R1+0x1c68], R62 ;  /* 0x001c683e01007387 */ /* 0x000fe80000100800 */
[----:B------:R-:W4:Y:S04]  /*58a30*/  LDL R70, [R1+0x1450] ;  /* 0x0014500001467983 */ /* 0x000f280000100800 */
[----:B---3--:R-:W-:Y:S04]  /*58a40*/  STL [R1+0x1c6c], R58 ;  /* 0x001c6c3a01007387 */ /* 0x008fe80000100800 */
[----:B------:R-:W3:Y:S04]  /*58a50*/  LDL R10, [R1+0x141c] ;  /* 0x00141c00010a7983 */ /* 0x000ee80000100800 */
[----:B------:R-:W3:Y:S01]  /*58a60*/  LDL R11, [R1+0x1420] ;  /* 0x00142000010b7983 */ /* 0x000ee20000100800 */
[----:B------:R-:W-:-:S03]  /*58a70*/  PRMT R50, RZ, 0x7610, R50 ;  /* 0x00007610ff327816 */ /* 0x000fc60000000032 */
[----:B------:R-:W4:Y:S04]  /*58a80*/  LDL R82, [R1+0x1460] ;  /* 0x0014600001527983 */ /* 0x000f280000100800 */
[----:B------:R-:W4:Y:S04]  /*58a90*/  LDL R37, [R1+0x146c] ;  /* 0x00146c0001257983 */ /* 0x000f280000100800 */
[----:B------:R-:W4:Y:S04]  /*58aa0*/  LDL R36, [R1+0x1470] ;  /* 0x0014700001247983 */ /* 0x000f280000100800 */
[----:B--2---:R-:W-:Y:S01]  /*58ab0*/  STL [R1+0x1c70], R54 ;  /* 0x001c703601007387 */ /* 0x004fe20000100800 */
[----:B---3--:R-:W-:-:S04]  /*58ac0*/  @!P3 LOP3.LUT R11, R11, R10, RZ, 0x3c, !PT ;  /* 0x0000000a0b0bb212 */ /* 0x008fc800078e3cff */
        /* <DEDUP_REMOVED lines=9> */
[----:B------:R0:W3:Y:S04]  /*58b60*/  @!P3 LDG.E.U8 R34, desc[UR20][R10.64] ;  /* 0x000000140a22b981 */ /* 0x0000e8000c1e1100 */
[----:B------:R-:W0:Y:S04]  /*58b70*/  LDL R10, [R1+0x143c] ;  /* 0x00143c00010a7983 */ /* 0x000e280000100800 */
[----:B------:R-:W0:Y:S01]  /*58b80*/  LDL R11, [R1+0x1440] ;  /* 0x00144000010b7983 */ /* 0x000e220000100800 */
[----:B------:R-:W-:Y:S02]  /*58b90*/  PRMT R33, RZ, 0x7610, R33 ;  /* 0x00007610ff217816 */ /* 0x000fe40000000021 */
[----:B0-----:R-:W-:-:S04]  /*58ba0*/  @!P3 LOP3.LUT R11, R11, R10, RZ, 0x3c, !PT ;  /* 0x0000000a0b0bb212 */ /* 0x001fc800078e3cff */
[----:B------:R-:W-:-:S04]  /*58bb0*/  @!P3 LOP3.LUT R10, R11, R10, RZ, 0x3c, !PT ;  /* 0x0000000a0b0ab212 */ /* 0x000fc800078e3cff */
[----:B------:R-:W-:-:S05]  /*58bc0*/  @!P3 LOP3.LUT R11, R11, R10, RZ, 0x3c, !PT ;  /* 0x0000000a0b0bb212 */ /* 0x000fca00078e3cff */
[----:B------:R4:W2:Y:S04]  /*58bd0*/  @!P3 LDG.E.U8 R33, desc[UR20][R10.64] ;  /* 0x000000140a21b981 */ /* 0x0008a8000c1e1100 */
[----:B------:R-:W2:Y:S01]  /*58be0*/  LDL R11, [R1+0x144c] ;  /* 0x00144c00010b7983 */ /* 0x000ea20000100800 */
[----:B------:R-:W-:Y:S01]  /*58bf0*/  PRMT R32, RZ, 0x7610, R32 ;  /* 0x00007610ff207816 */ /* 0x000fe20000000020 */
[----:B----4-:R-:W-:Y:S01]  /*58c00*/  @!P3 IMAD.MOV.U32 R10, RZ, RZ, R70 ;  /* 0x000000ffff0ab224 */ /* 0x010fe200078e0046 */
[----:B------:R-:W-:Y:S01]  /*58c10*/  PRMT R31, RZ, 0x7610, R31 ;  /* 0x00007610ff1f7816 */ /* 0x000fe2000000001f */
[----:B------:R-:W4:Y:S04]  /*58c20*/  LDL R70, [R1+0x14a0] ;  /* 0x0014a00001467983 */ /* 0x000f280000100800 */
[----:B--2---:R0:W2:Y:S04]  /*58c30*/  @!P3 LDG.E.U8 R32, desc[UR20][R10.64] ;  /* 0x000000140a20b981 */ /* 0x0040a8000c1e1100 */
[----:B------:R-:W2:Y:S01]  /*58c40*/  LDL R11, [R1+0x145c] ;  /* 0x00145c00010b7983 */ /* 0x000ea20000100800 */
[----:B0-----:R-:W-:Y:S01]  /*58c50*/  @!P3 IMAD.MOV.U32 R10, RZ, RZ, R82 ;  /* 0x000000ffff0ab224 */ /* 0x001fe200078e0052 */
[----:B------:R-:W-:-:S02]  /*58c60*/  PRMT R30, RZ, 0x7610, R30 ;  /* 0x00007610ff1e7816 */ /* 0x000fc4000000001e */
[----:B------:R-:W-:Y:S01]  /*58c70*/  PRMT R29, RZ, 0x7610, R29 ;  /* 0x00007610ff1d7816 */ /* 0x000fe2000000001d */
[----:B------:R-:W3:Y:S04]  /*58c80*/  LDL R82, [R1+0x14c0] ;  /* 0x0014c00001527983 */ /* 0x000ee80000100800 */
[----:B--2---:R0:W2:Y:S02]  /*58c90*/  @!P3 LDG.E.U8 R31, desc[UR20][R10.64] ;  /* 0x000000140a1fb981 */ /* 0x0040a4000c1e1100 */
[----:B0-----:R-:W-:Y:S02]  /*58ca0*/  @!P3 IMAD.MOV.U32 R10, RZ, RZ, R36 ;  /* 0x000000ffff0ab224 */ /* 0x001fe400078e0024 */
[----:B------:R-:W-:Y:S01]  /*58cb0*/  @!P3 IMAD.MOV.U32 R11, RZ, RZ, R37 ;  /* 0x000000ffff0bb224 */ /* 0x000fe200078e0025 */
[----:B------:R-:W-:Y:S01]  /*58cc0*/  PRMT R28, RZ, 0x7610, R28 ;  /* 0x00007610ff1c7816 */ /* 0x000fe2000000001c */
[----:B------:R-:W2:Y:S04]  /*58cd0*/  LDL R37, [R1+0x14cc] ;  /* 0x0014cc0001257983 */ /* 0x000ea80000100800 */
[----:B------:R0:W2:Y:S01]  /*58ce0*/  @!P3 LDG.E.U8 R30, desc[UR20][R10.64] ;  /* 0x000000140a1eb981 */ /* 0x0000a2000c1e1100 */
[----:B------:R-:W-:-:S02]  /*58cf0*/  PRMT R27, RZ, 0x7610, R27 ;  /* 0x00007610ff1b7816 */ /* 0x000fc4000000001b */
[----:B------:R-:W-:Y:S01]  /*58d00*/  PRMT R26, RZ, 0x7610, R26 ;  /* 0x00007610ff1a7816 */ /* 0x000fe2000000001a */
[----:B------:R-:W2:Y:S04]  /*58d10*/  LDL R36, [R1+0x14d0] ;  /* 0x0014d00001247983 */ /* 0x000ea80000100800 */
[----:B------:R-:W0:Y:S04]  /*58d20*/  LDL R10, [R1+0x147c] ;  /* 0x00147c00010a7983 */ /* 0x000e280000100800 */
[----:B------:R-:W0:Y:S02]  /*58d30*/  LDL R11, [R1+0x1480] ;  /* 0x00148000010b7983 */ /* 0x000e240000100800 */
[----:B0-----:R-:W-:-:S04]  /*58d40*/  @!P3 LOP3.LUT R11, R11, R10, RZ, 0x3c, !PT ;  /* 0x0000000a0b0bb212 */ /* 0x001fc800078e3cff */
[----:B------:R-:W-:-:S04]  /*58d50*/  @!P3 LOP3.LUT R10, R11, R10, RZ, 0x3c, !PT ;  /* 0x0000000a0b0ab212 */ /* 0x000fc800078e3cff */
[----:B------:R-:W-:-:S05]  /*58d60*/  @!P3 LOP3.LUT R11, R11, R10, RZ, 0x3c, !PT ;  /* 0x0000000a0b0bb212 */ /* 0x000fca00078e3cff */
[----:B------:R0:W2:Y:S04]  /*58d70*/  @!P3 LDG.E.U8 R29, desc[UR20][R10.64] ;  /* 0x000000140a1db981 */ /* 0x0000a8000c1e1100 */
[----:B------:R-:W0:Y:S04]  /*58d80*/  LDL R10, [R1+0x148c] ;  /* 0x00148c00010a7983 */ /* 0x000e280000100800 */
[----:B------:R-:W0:Y:S02]  /*58d90*/  LDL R11, [R1+0x1490] ;  /* 0x00149000010b7983 */ /* 0x000e240000100800 */
[----:B0-----:R-:W-:-:S04]  /*58da0*/  @!P3 LOP3.LUT R11, R11, R10, RZ, 0x3c, !PT ;  /* 0x0000000a0b0bb212 */ /* 0x001fc800078e3cff */
[----:B------:R-:W-:-:S04]  /*58db0*/  @!P3 LOP3.LUT R10, R11, R10, RZ, 0x3c, !PT ;  /* 0x0000000a0b0ab212 */ /* 0x000fc800078e3cff */
[----:B------:R-:W-:-:S05]  /*58dc0*/  @!P3 LOP3.LUT R11, R11, R10, RZ, 0x3c, !PT ;  /* 0x0000000a0b0bb212 */ /* 0x000fca00078e3cff */
[----:B------:R4:W2:Y:S04]  /*58dd0*/  @!P3 LDG.E.U8 R28, desc[UR20][R10.64] ;  /* 0x000000140a1cb981 */ /* 0x0008a8000c1e1100 */
[----:B------:R-:W2:Y:S01]  /*58de0*/  LDL R11, [R1+0x149c] ;  /* 0x00149c00010b7983 */ /* 0x000ea20000100800 */
[----:B----4-:R-:W-:Y:S01]  /*58df0*/  @!P3 IMAD.MOV.U32 R10, RZ, RZ, R70 ;  /* 0x000000ffff0ab224 */ /* 0x010fe200078e0046 */
[----:B------:R-:W-:Y:S02]  /*58e00*/  PRMT R25, RZ, 0x7610, R25 ;  /* 0x00007610ff197816 */ /* 0x000fe40000000019 */
[----:B------:R-:W-:Y:S01]  /*58e10*/  PRMT R24, RZ, 0x7610, R24 ;  /* 0x00007610ff187816 */ /* 0x000fe20000000018 */
[----:B------:R-:W4:Y:S04]  /*58e20*/  LDL R70, [R1+0x14f0] ;  /* 0x0014f00001467983 */ /* 0x000f280000100800 */
[----:B--2---:R0:W2:Y:S04]  /*58e30*/  @!P3 LDG.E.U8 R27, desc[UR20][R10.64] ;  /* 0x000000140a1bb981 */ /* 0x0040a8000c1e1100 */
[----:B------:R-:W0:Y:S04]  /*58e40*/  LDL R10, [R1+0x14ac] ;  /* 0x0014ac00010a7983 */ /* 0x000e280000100800 */
[----:B------:R-:W0:Y:S02]  /*58e50*/  LDL R11, [R1+0x14b0] ;  /* 0x0014b000010b7983 */ /* 0x000e240000100800 */
[----:B0-----:R-:W-:-:S04]  /*58e60*/  @!P3 LOP3.LUT R11, R11, R10, RZ, 0x3c, !PT ;  /* 0x0000000a0b0bb212 */ /* 0x001fc800078e3cff */
[----:B------:R-:W-:-:S04]  /*58e70*/  @!P3 LOP3.LUT R10, R11, R10, RZ, 0x3c, !PT ;  /* 0x0000000a0b0ab212 */ /* 0x000fc800078e3cff */
[----:B------:R-:W-:-:S05]  /*58e80*/  @!P3 LOP3.LUT R11, R11, R10, RZ, 0x3c, !PT ;  /* 0x0000000a0b0bb212 */ /* 0x000fca00078e3cff */
[----:B------:R3:W2:Y:S04]  /*58e90*/  @!P3 LDG.E.U8 R26, desc[UR20][R10.64] ;  /* 0x000000140a1ab981 */ /* 0x0006a8000c1e1100 */
[----:B------:R-:W2:Y:S01]  /*58ea0*/  LDL R11, [R1+0x14bc] ;  /* 0x0014bc00010b7983 */ /* 0x000ea20000100800 */
[----:B---3--:R-:W-:Y:S01]  /*58eb0*/  @!P3 IMAD.MOV.U32 R10, RZ, RZ, R82 ;  /* 0x000000ffff0ab224 */ /* 0x008fe200078e0052 */
[----:B------:R-:W-:Y:S02]  /*58ec0*/  PRMT R23, RZ, 0x7610, R23 ;  /* 0x00007610ff177816 */ /* 0x000fe40000000017 */
[----:B------:R-:W-:Y:S01]  /*58ed0*/  PRMT R22, RZ, 0x7610, R22 ;  /* 0x00007610ff167816 */ /* 0x000fe20000000016 */
[----:B------:R-:W3:Y:S04]  /*58ee0*/  LDL R82, [R1+0x1520] ;  /* 0x0015200001527983 */ /* 0x000ee80000100800 */
[----:B--2---:R0:W2:Y:S02]  /*58ef0*/  @!P3 LDG.E.U8 R25, desc[UR20][R10.64] ;  /* 0x000000140a19b981 */ /* 0x0040a4000c1e1100 */
[----:B0-----:R-:W-:-:S02]  /*58f00*/  @!P3 IMAD.MOV.U32 R10, RZ, RZ, R36 ;  /* 0x000000ffff0ab224 */ /* 0x001fc400078e0024 */
[----:B------:R-:W-:Y:S01]  /*58f10*/  @!P3 IMAD.MOV.U32 R11, RZ, RZ, R37 ;  /* 0x000000ffff0bb224 */ /* 0x000fe200078e0025 */
[----:B------:R-:W-:Y:S01]  /*58f20*/  PRMT R21, RZ, 0x7610, R21 ;  /* 0x00007610ff157816 */ /* 0x000fe20000000015 */
[----:B------:R-:W2:Y:S04]  /*58f30*/  LDL R37, [R1+0x152c] ;  /* 0x00152c0001257983 */ /* 0x000ea80000100800 */
[----:B------:R0:W2:Y:S01]  /*58f40*/  @!P3 LDG.E.U8 R24, desc[UR20][R10.64] ;  /* 0x000000140a18b981 */ /* 0x0000a2000c1e1100 */
[----:B------:R-:W-:-:S03]  /*58f50*/  PRMT R20, RZ, 0x7610, R20 ;  /* 0x00007610ff147816 */ /* 0x000fc60000000014 */
[----:B------:R-:W2:Y:S04]  /*58f60*/  LDL R36, [R1+0x1530] ;  /* 0x0015300001247983 */ /* 0x000ea80000100800 */
        /* <DEDUP_REMOVED lines=34> */
[----:B------:R4:W2:Y:S04]  /*59190*/  @!P3 LDG.E.U8 R18, desc[UR20][R10.64] ;  /* 0x000000140a12b981 */ /* 0x0008a8000c1e1100 */
[----:B------:R-:W2:Y:S04]  /*591a0*/  LDL R36, [R1+0x1590] ;  /* 0x0015900001247983 */ /* 0x000ea80000100800 */
[----:B------:R-:W3:Y:S01]  /*591b0*/  LDL R11, [R1+0x153c] ;  /* 0x00153c00010b7983 */ /* 0x000ee20000100800 */
[----:B----4-:R-:W-:Y:S01]  /*591c0*/  @!P3 IMAD.MOV.U32 R10, RZ, RZ, R70 ;  /* 0x000000ffff0ab224 */ /* 0x010fe200078e0046 */
[----:B------:R-:W-:-:S02]  /*591d0*/  PRMT R14, RZ, 0x7610, R14 ;  /* 0x00007610ff0e7816 */ /* 0x000fc4000000000e */
[----:B------:R-:W-:Y:S01]  /*591e0*/  PRMT R12, RZ, 0x7610, R12 ;  /* 0x00007610ff0c7816 */ /* 0x000fe2000000000c */
[----:B------:R-:W4:Y:S01]  /*591f0*/  LDL R70, [R1+0x15a0] ;  /* 0x0015a00001467983 */ /* 0x000f220000100800 */
[----:B------:R-:W-:-:S04]  /*59200*/  PRMT R13, RZ, 0x7610, R13 ;  /* 0x00007610ff0d7816 */ /* 0x000fc8000000000d */
[----:B--2---:R-:W2:Y:S04]  /*59210*/  @!P3 LDG.E.U8 R12, desc[UR20][R36.64] ;  /* 0x00000014240cb981 */ /* 0x004ea8000c1e1100 */
[----:B---3--:R0:W3:Y:S04]  /*59220*/  @!P3 LDG.E.U8 R17, desc[UR20][R10.64] ;  /* 0x000000140a11b981 */ /* 0x0080e8000c1e1100 */
        /* <DEDUP_REMOVED lines=20> */
[----:B0-----:R-:W-:Y:S02]  /*59370*/  @!P3 IMAD.MOV.U32 R10, RZ, RZ, R82 ;  /* 0x000000ffff0ab224 */ /* 0x001fe400078e0052 */
[----:B----4-:R-:W-:Y:S01]  /*59380*/  @!P3 IMAD.MOV.U32 R36, RZ, RZ, R70 ;  /* 0x000000ffff24b224 */ /* 0x010fe200078e0046 */
[----:B------:R-:W-:Y:S01]  /*59390*/  PRMT R86, RZ, 0x7610, R86 ;  /* 0x00007610ff567816 */ /* 0x000fe20000000056 */
[----:B------:R-:W4:Y:S04]  /*593a0*/  LDL R82, [R1+0x11c0] ;  /* 0x0011c00001527983 */ /* 0x000f280000100800 */
[----:B------:R-:W3:Y:S04]  /*593b0*/  LDL R70, [R1+0x11d8] ;  /* 0x0011d80001467983 */ /* 0x000ee80000100800 */
[----:B--2---:R0:W2:Y:S02]  /*593c0*/  @!P3 LDG.E.U8 R13, desc[UR20][R10.64] ;  /* 0x000000140a0db981 */ /* 0x0040a4000c1e1100 */
[----:B0-----:R-:W-:-:S06]  /*593d0*/  PRMT R11, RZ, 0x7610, R11 ;  /* 0x00007610ff0b7816 */ /* 0x001fcc000000000b */
[----:B------:R0:W2:Y:S04]  /*593e0*/  @!P3 LDG.E.U8 R11, desc[UR20][R36.64] ;  /* 0x00000014240bb981 */ /* 0x0000a8000c1e1100 */
[----:B------:R-:W0:Y:S04]  /*593f0*/  LDL R36, [R1+0x15ac] ;  /* 0x0015ac0001247983 */ /* 0x000e280000100800 */
[----:B------:R-:W0:Y:S01]  /*59400*/  LDL R37, [R1+0x15b0] ;  /* 0x0015b00001257983 */ /* 0x000e220000100800 */
[----:B------:R-:W-:Y:S02]  /*59410*/  PRMT R10, RZ, 0x7610, R10 ;  /* 0x00007610ff0a7816 */ /* 0x000fe4000000000a */
        /* <DEDUP_REMOVED lines=19> */
[----:B------:R-:W3:Y:S01]  /*59550*/  LDL R37, [R1+0x11bc] ;  /* 0x0011bc0001257983 */ /* 0x000ee20000100800 */
[----:B------:R-:W-:Y:S01]  /*59560*/  PRMT R78, RZ, 0x7610, R78 ;  /* 0x00007610ff4e7816 */ /* 0x000fe2000000004e */
[----:B----4-:R-:W-:Y:S02]  /*59570*/  @!P3 IMAD.MOV.U32 R36, RZ, RZ, R82 ;  /* 0x000000ffff24b224 */ /* 0x010fe400078e0052 */
[----:B--2---:R0:W-:Y:S01]  /*59580*/  STL [R1+0x5c], R88 ;  /* 0x00005c5801007387 */ /* 0x0041e20000100800 */
[----:B------:R-:W-:-:S03]  /*59590*/  PRMT R47, RZ, 0x7610, R47 ;  /* 0x00007610ff2f7816 */ /* 0x000fc6000000002f */
[----:B------:R-:W2:Y:S04]  /*595a0*/  LDL R82, [R1+0x1234] ;  /* 0x0012340001527983 */ /* 0x000ea80000100800 */
[----:B---3--:R1:W3:Y:S04]  /*595b0*/  @!P3 LDG.E.U8 R78, desc[UR20][R36.64] ;  /* 0x00000014244eb981 */ /* 0x0082e8000c1e1100 */
[----:B0-----:R-:W4:Y:S04]  /*595c0*/  LDL R88, [R1+0x1220] ;  /* 0x0012200001587983 */ /* 0x001f280000100800 */
[----:B------:R-:W2:Y:S01]  /*595d0*/  LDL R37, [R1+0x11d4] ;  /* 0x0011d40001257983 */ /* 0x000ea20000100800 */
[----:B-1----:R-:W-:-:S03]  /*595e0*/  @!P3 IMAD.MOV.U32 R36, RZ, RZ, R70 ;  /* 0x000000ffff24b224 */ /* 0x002fc600078e0046 */
[----:B---3--:R0:W-:Y:S01]  /*595f0*/  STL [R1+0x58], R78 ;  /* 0x0000584e01007387 */ /* 0x0081e20000100800 */
[----:B------:R-:W-:-:S03]  /*59600*/  PRMT R87, RZ, 0x7610, R87 ;  /* 0x00007610ff577816 */ /* 0x000fc60000000057 */
[----:B------:R-:W3:Y:S04]  /*59610*/  LDL R70, [R1+0x1244] ;  /* 0x0012440001467983 */ /* 0x000ee80000100800 */
[----:B--2---:R1:W2:Y:S04]  /*59620*/  @!P3 LDG.E.U8 R47, desc[UR20][R36.64] ;  /* 0x00000014242fb981 */ /* 0x0042a8000c1e1100 */
[----:B0-----:R-:W2:Y:S04]  /*59630*/  LDL R78, [R1+0x1238] ;  /* 0x00123800014e7983 */ /* 0x001ea80000100800 */
[----:B------:R-:W1:Y:S04]  /*59640*/  LDL R36, [R1+0x11ec] ;  /* 0x0011ec0001247983 */ /* 0x000e680000100800 */
[----:B------:R-:W1:Y:S02]  /*59650*/  LDL R37, [R1+0x11f0] ;  /* 0x0011f00001257983 */ /* 0x000e640000100800 */
[----:B-1----:R-:W-:-:S04]  /*59660*/  @!P3 LOP3.LUT R37, R37, R36, RZ, 0x3c, !PT ;  /* 0x000000242525b212 */ /* 0x002fc800078e3cff */
        /* <DEDUP_REMOVED lines=15> */
[----:B--2---:R-:W-:Y:S04]  /*59760*/  STL [R1+0x4c], R2 ;  /* 0x00004c0201007387 */ /* 0x004fe80000100800 */
[----:B------:R-:W2:Y:S01]  /*59770*/  LDL R37, [R1+0x121c] ;  /* 0x00121c0001257983 */ /* 0x000ea20000100800 */
[----:B----4-:R-:W-:Y:S01]  /*59780*/  @!P3 IMAD.MOV.U32 R36, RZ, RZ, R88 ;  /* 0x000000ffff24b224 */ /* 0x010fe200078e0058 */
[----:B------:R-:W-:Y:S02]  /*59790*/  PRMT R39, RZ, 0x7610, R39 ;  /* 0x00007610ff277816 */ /* 0x000fe40000000027 */
[----:B------:R-:W-:Y:S01]  /*597a0*/  PRMT R44, RZ, 0x7610, R44 ;  /* 0x00007610ff2c7816 */ /* 0x000fe2000000002c */
[----:B------:R-:W4:Y:S04]  /*597b0*/  LDL R88, [R1+0x1264] ;  /* 0x0012640001587983 */ /* 0x000f280000100800 */
[----:B--2---:R0:W2:Y:S02]  /*597c0*/  @!P3 LDG.E.U8 R45, desc[UR20][R36.64] ;  /* 0x00000014242db981 */ /* 0x0040a4000c1e1100 */
[----:B0-----:R-:W-:-:S02]  /*597d0*/  @!P3 IMAD.MOV.U32 R36, RZ, RZ, R78 ;  /* 0x000000ffff24b224 */ /* 0x001fc400078e004e */
[----:B------:R-:W-:-:S05]  /*597e0*/  @!P3 IMAD.MOV.U32 R37, RZ, RZ, R82 ;  /* 0x000000ffff25b224 */ /* 0x000fca00078e0052 */
[----:B------:R0:W3:Y:S02]  /*597f0*/  @!P3 LDG.E.U8 R39, desc[UR20][R36.64] ;  /* 0x000000142427b981 */ /* 0x0000e4000c1e1100 */
[----:B0-----:R-:W-:Y:S02]  /*59800*/  @!P3 IMAD.MOV.U32 R36, RZ, RZ, R47 ;  /* 0x000000ffff24b224 */ /* 0x001fe400078e002f */
[----:B------:R-:W-:-:S05]  /*59810*/  @!P3 IMAD.MOV.U32 R37, RZ, RZ, R70 ;  /* 0x000000ffff25b224 */ /* 0x000fca00078e0046 */
[----:B------:R0:W4:Y:S04]  /*59820*/  @!P3 LDG.E.U8 R44, desc[UR20][R36.64] ;  /* 0x00000014242cb981 */ /* 0x000128000c1e1100 */
[----:B--2---:R1:W-:Y:S04]  /*59830*/  STL [R1+0x48], R45 ;  /* 0x0000482d01007387 */ /* 0x0043e80000100800 */
[----:B------:R-:W2:Y:S04]  /*59840*/  LDL R82, [R1+0x1274] ;  /* 0x0012740001527983 */ /* 0x000ea80000100800 */
[----:B-1----:R-:W2:Y:S04]  /*59850*/  LDL R45, [R1+0x1268] ;  /* 0x00126800012d7983 */ /* 0x002ea80000100800 */
[----:B---3--:R1:W-:Y:S04]  /*59860*/  STL [R1+0x44], R39 ;  /* 0x0000442701007387 */ /* 0x0083e80000100800 */
[----:B------:R-:W0:Y:S04]  /*59870*/  LDL R36, [R1+0x1254] ;  /* 0x0012540001247983 */ /* 0x000e280000100800 */
[----:B------:R-:W0:Y:S01]  /*59880*/  LDL R37, [R1+0x1258] ;  /* 0x0012580001257983 */ /* 0x000e220000100800 */
[----:B------:R-:W-:-:S02]  /*59890*/  PRMT R90, RZ, 0x7610, R90 ;  /* 0x00007610ff5a7816 */ /* 0x000fc4000000005a */
[----:B------:R-:W-:Y:S01]  /*598a0*/  PRMT R41, RZ, 0x7610, R41 ;  /* 0x00007610ff297816 */ /* 0x000fe20000000029 */
[----:B-1----:R-:W3:Y:S04]  /*598b0*/  LDL R39, [R1+0x1278] ;  /* 0x0012780001277983 */ /* 0x002ee80000100800 */
[----:B------:R-:W2:Y:S04]  /*598c0*/  LDL R78, [R1+0x1284] ;  /* 0x00128400014e7983 */ /* 0x000ea80000100800 */
[----:B------:R-:W2:Y:S04]  /*598d0*/  LDL R70, [R1+0x1288] ;  /* 0x0012880001467983 */ /* 0x000ea80000100800 */
[----:B------:R-:W2:Y:S01]  /*598e0*/  LDL R47, [R1+0x1294] ;  /* 0x00129400012f7983 */ /* 0x000ea20000100800 */
[----:B0-----:R-:W-:-:S04]  /*598f0*/  @!P3 LOP3.LUT R37, R37, R36, RZ, 0x3c, !PT ;  /* 0x000000242525b212 */ /* 0x001fc800078e3cff */
[----:B------:R-:W-:-:S04]  /*59900*/  @!P3 LOP3.LUT R36, R37, R36, RZ, 0x3c, !PT ;  /* 0x000000242524b212 */ /* 0x000fc800078e3cff */
[----:B------:R-:W-:-:S05]  /*59910*/  @!P3 LOP3.LUT R37, R37, R36, RZ, 0x3c, !PT ;  /* 0x000000242525b212 */ /* 0x000fca00078e3cff */
[----:B------:R2:W3:Y:S02]  /*59920*/  @!P3 LDG.E.U8 R90, desc[UR20][R36.64] ;  /* 0x00000014245ab981 */ /* 0x0004e4000c1e1100 */
[----:B--2---:R-:W-:Y:S02]  /*59930*/  @!P3 IMAD.MOV.U32 R36, RZ, RZ, R45 ;  /* 0x000000ffff24b224 */ /* 0x004fe400078e002d */
[----:B----4-:R-:W-:-:S05]  /*59940*/  @!P3 IMAD.MOV.U32 R37, RZ, RZ, R88 ;  /* 0x000000ffff25b224 */ /* 0x010fca00078e0058 */
[----:B------:R3:W2:Y:S04]  /*59950*/  @!P3 LDG.E.U8 R41, desc[UR20][R36.64] ;  /* 0x000000142429b981 */ /* 0x0006a8000c1e1100 */
[----:B------:R0:W-:Y:S04]  /*59960*/  STL [R1+0x40], R44 ;  /* 0x0000402c01007387 */ /* 0x0001e80000100800 */
[----:B------:R-:W4:Y:S04]  /*59970*/  LDL R45, [R1+0x12a4] ;  /* 0x0012a400012d7983 */ /* 0x000f280000100800 */
[----:B0-----:R-:W4:Y:S01]  /*59980*/  LDL R44, [R1+0x1298] ;  /* 0x00129800012c7983 */ /* 0x001f220000100800 */
[----:B------:R-:W-:Y:S01]  /*59990*/  PRMT R38, RZ, 0x7610, R38 ;  /* 0x00007610ff267816 */ /* 0x000fe20000000026 */
[----:B---3--:R-:W-:-:S02]  /*599a0*/  @!P3 IMAD.MOV.U32 R36, RZ, RZ, R39 ;  /* 0x000000ffff24b224 */ /* 0x008fc400078e0027 */
[----:B--2---:R0:W-:Y:S01]  /*599b0*/  STL [R1+0x38], R41 ;  /* 0x0000382901007387 */ /* 0x0041e20000100800 */
[----:B------:R-:W-:Y:S01]  /*599c0*/  @!P3 IMAD.MOV.U32 R37, RZ, RZ, R82 ;  /* 0x000000ffff25b224 */ /* 0x000fe200078e0052 */
[----:B------:R-:W-:Y:S02]  /*599d0*/  PRMT R66, RZ, 0x7610, R66 ;  /* 0x00007610ff427816 */ /* 0x000fe40000000042 */
[----:B------:R-:W-:Y:S01]  /*599e0*/  PRMT R40, RZ, 0x7610, R40 ;  /* 0x00007610ff287816 */ /* 0x000fe20000000028 */
[----:B------:R-:W2:Y:S04]  /*599f0*/  LDL R39, [R1+0x12b4] ;  /* 0x0012b40001277983 */ /* 0x000ea80000100800 */
[----:B------:R1:W3:Y:S04]  /*59a00*/  @!P3 LDG.E.U8 R38, desc[UR20][R36.64] ;  /* 0x000000142426b981 */ /* 0x0002e8000c1e1100 */
[----:B0-----:R-:W2:Y:S01]  /*59a10*/  LDL R41, [R1+0x12a8] ;  /* 0x0012a80001297983 */ /* 0x001ea20000100800 */
[----:B-1----:R-:W-:-:S02]  /*59a20*/  @!P3 IMAD.MOV.U32 R36, RZ, RZ, R70 ;  /* 0x000000ffff24b224 */ /* 0x002fc400078e0046 */
[----:B------:R-:W-:-:S05]  /*59a30*/  @!P3 IMAD.MOV.U32 R37, RZ, RZ, R78 ;  /* 0x000000ffff25b224 */ /* 0x000fca00078e004e */
[----:B------:R4:W3:Y:S01]  /*59a40*/  @!P3 LDG.E.U8 R66, desc[UR20][R36.64] ;  /* 0x000000142442b981 */ /* 0x0008e2000c1e1100 */
[----:B------:R-:W-:Y:S01]  /*59a50*/  PRMT R42, RZ, 0x7610, R42 ;  /* 0x00007610ff2a7816 */ /* 0x000fe2000000002a */
[----:B----4-:R-:W-:Y:S02]  /*59a60*/  @!P3 IMAD.MOV.U32 R36, RZ, RZ, R44 ;  /* 0x000000ffff24b224 */ /* 0x010fe400078e002c */
[----:B------:R-:W-:-:S05]  /*59a70*/  @!P3 IMAD.MOV.U32 R37, RZ, RZ, R47 ;  /* 0x000000ffff25b224 */ /* 0x000fca00078e002f */
[----:B------:R0:W4:Y:S02]  /*59a80*/  @!P3 LDG.E.U8 R40, desc[UR20][R36.64] ;  /* 0x000000142428b981 */ /* 0x000124000c1e1100 */
[----:B0-----:R-:W-:Y:S02]  /*59a90*/  @!P3 IMAD.MOV.U32 R37, RZ, RZ, R45 ;  /* 0x000000ffff25b224 */ /* 0x001fe400078e002d */
[----:B--2---:R-:W-:-:S05]  /*59aa0*/  @!P3 IMAD.MOV.U32 R36, RZ, RZ, R41 ;  /* 0x000000ffff24b224 */ /* 0x004fca00078e0029 */
[----:B------:R-:W2:Y:S04]  /*59ab0*/  @!P3 LDG.E.U8 R42, desc[UR20][R36.64] ;  /* 0x00000014242ab981 */ /* 0x000ea8000c1e1100 */
[----:B---3--:R0:W-:Y:S04]  /*59ac0*/  STL [R1+0x34], R38 ;  /* 0x0000342601007387 */ /* 0x0081e80000100800 */
[----:B------:R-:W3:Y:S04]  /*59ad0*/  LDL R70, [R1+0x12c4] ;  /* 0x0012c40001467983 */ /* 0x000ee80000100800 */
[----:B0-----:R-:W3:Y:S04]  /*59ae0*/  LDL R38, [R1+0x12b8] ;  /* 0x0012b80001267983 */ /* 0x001ee80000100800 */
[----:B------:R0:W-:Y:S04]  /*59af0*/  STL [R1+0x30], R66 ;  /* 0x0000304201007387 */ /* 0x0001e80000100800 */
[----:B------:R-:W3:Y:S04]  /*59b00*/  LDL R44, [R1+0x12d4] ;  /* 0x0012d400012c7983 */ /* 0x000ee80000100800 */
[----:B0-----:R-:W3:Y:S04]  /*59b10*/  LDL R66, [R1+0x12c8] ;  /* 0x0012c80001427983 */ /* 0x001ee80000100800 */
[----:B----4-:R0:W-:Y:S04]  /*59b20*/  STL [R1+0x2c], R40 ;  /* 0x00002c2801007387 */ /* 0x0101e80000100800 */
[----:B------:R-:W4:Y:S04]  /*59b30*/  LDL R41, [R1+0x12e8] ;  /* 0x0012e80001297983 */ /* 0x000f280000100800 */
[----:B0-----:R-:W4:Y:S04]  /*59b40*/  LDL R40, [R1+0x12d8] ;  /* 0x0012d80001287983 */ /* 0x001f280000100800 */
[----:B--2---:R0:W-:Y:S04]  /*59b50*/  STL [R1+0x28], R42 ;  /* 0x0000282a01007387 */ /* 0x0041e80000100800 */
[----:B0-----:R-:W2:Y:S04]  /*59b60*/  LDL R42, [R1+0x12e4] ;  /* 0x0012e400012a7983 */ /* 0x001ea80000100800 */
[----:B------:R-:W-:Y:S04]  /*59b70*/  STL [R1+0x3c], R90 ;  /* 0x00003c5a01007387 */ /* 0x000fe80000100800 */
[----:B------:R-:W2:Y:S04]  /*59b80*/  LDL R47, [R1+0x12f4] ;  /* 0x0012f400012f7983 */ /* 0x000ea80000100800 */
[----:B------:R-:W2:Y:S01]  /*59b90*/  LDL R45, [R1+0x12f8] ;  /* 0x0012f800012d7983 */ /* 0x000ea20000100800 */
[----:B------:R-:W-:Y:S01]  /*59ba0*/  PRMT R74, RZ, 0x7610, R74 ;  /* 0x00007610ff4a7816 */ /* 0x000fe2000000004a */
[----:B---3--:R-:W-:-:S02]  /*59bb0*/  @!P3 IMAD.MOV.U32 R36, RZ, RZ, R38 ;  /* 0x000000ffff24b224 */ /* 0x008fc400078e0026 */
[----:B------:R-:W-:Y:S01]  /*59bc0*/  @!P3 IMAD.MOV.U32 R37, RZ, RZ, R39 ;  /* 0x000000ffff25b224 */ /* 0x000fe200078e0027 */
[----:B------:R-:W-:Y:S01]  /*59bd0*/  PRMT R62, RZ, 0x7610, R62 ;  /* 0x00007610ff3e7816 */ /* 0x000fe2000000003e */
[----:B------:R-:W3:Y:S04]  /*59be0*/  LDL R39, [R1+0x1304] ;  /* 0x0013040001277983 */ /* 0x000ee80000100800 */
[----:B------:R0:W3:Y:S01]  /*59bf0*/  @!P3 LDG.E.U8 R74, desc[UR20][R36.64] ;  /* 0x00000014244ab981 */ /* 0x0000e2000c1e1100 */
[----:B------:R-:W-:Y:S02]  /*59c00*/  PRMT R58, RZ, 0x7610, R58 ;  /* 0x00007610ff3a7816 */ /* 0x000fe4000000003a */
[----:B------:R-:W-:Y:S01]  /*59c10*/  PRMT R54, RZ, 0x7610, R54 ;  /* 0x00007610ff367816 */ /* 0x000fe20000000036 */
[----:B------:R-:W3:Y:S01]  /*59c20*/  LDL R38, [R1+0x1308] ;  /* 0x0013080001267983 */ /* 0x000ee20000100800 */
[----:B0-----:R-:W-:-:S02]  /*59c30*/  @!P3 IMAD.MOV.U32 R36, RZ, RZ, R66 ;  /* 0x000000ffff24b224 */ /* 0x001fc400078e0042 */
[----:B------:R-:W-:-:S05]  /*59c40*/  @!P3 IMAD.MOV.U32 R37, RZ, RZ, R70 ;  /* 0x000000ffff25b224 */ /* 0x000fca00078e0046 */
[----:B------:R4:W3:Y:S02]  /*59c50*/  @!P3 LDG.E.U8 R62, desc[UR20][R36.64] ;  /* 0x00000014243eb981 */ /* 0x0008e4000c1e1100 */
[----:B----4-:R-:W-:Y:S02]  /*59c60*/  @!P3 IMAD.MOV.U32 R36, RZ, RZ, R40 ;  /* 0x000000ffff24b224 */ /* 0x010fe400078e0028 */
[----:B------:R-:W-:Y:S01]  /*59c70*/  @!P3 IMAD.MOV.U32 R37, RZ, RZ, R44 ;  /* 0x000000ffff25b224 */ /* 0x000fe200078e002c */
[----:B------:R-:W-:Y:S01]  /*59c80*/  PRMT R43, RZ, 0x7610, R43 ;  /* 0x00007610ff2b7816 */ /* 0x000fe2000000002b */
[----:B------:R-:W4:Y:S04]  /*59c90*/  LDL R44, [R1+0x1314] ;  /* 0x00131400012c7983 */ /* 0x000f280000100800 */
[----:B------:R0:W4:Y:S04]  /*59ca0*/  @!P3 LDG.E.U8 R58, desc[UR20][R36.64] ;  /* 0x00000014243ab981 */ /* 0x000128000c1e1100 */
[----:B------:R-:W4:Y:S01]  /*59cb0*/  LDL R40, [R1+0x1318] ;  /* 0x0013180001287983 */ /* 0x000f220000100800 */
[----:B0-----:R-:W-:-:S03]  /*59cc0*/  @!P3 IMAD.MOV.U32 R36, RZ, RZ, R41 ;  /* 0x000000ffff24b224 */ /* 0x001fc600078e0029 */
[----:B------:R-:W4:Y:S01]  /*59cd0*/  LDL R41, [R1+0x1328] ;  /* 0x0013280001297983 */ /* 0x000f220000100800 */
[----:B--2---:R-:W-:-:S03]  /*59ce0*/  @!P3 IMAD.MOV.U32 R37, RZ, RZ, R42 ;  /* 0x000000ffff25b224 */ /* 0x004fc600078e002a */
[----:B------:R-:W2:Y:S04]  /*59cf0*/  LDL R42, [R1+0x1324] ;  /* 0x00132400012a7983 */ /* 0x000ea80000100800 */
[----:B------:R0:W2:Y:S02]  /*59d00*/  @!P3 LDG.E.U8 R54, desc[UR20][R36.64] ;  /* 0x000000142436b981 */ /* 0x0000a4000c1e1100 */
[----:B0-----:R-:W-:Y:S02]  /*59d10*/  @!P3 IMAD.MOV.U32 R36, RZ, RZ, R45 ;  /* 0x000000ffff24b224 */ /* 0x001fe400078e002d */
[----:B------:R-:W-:Y:S01]  /*59d20*/  @!P3 IMAD.MOV.U32 R37, RZ, RZ, R47 ;  /* 0x000000ffff25b224 */ /* 0x000fe200078e002f */
[----:B------:R-:W2:Y:S04]  /*59d30*/  LDL R45, [R1+0x1334] ;  /* 0x00133400012d7983 */ /* 0x000ea80000100800 */
[----:B------:R3:W2:Y:S01]  /*59d40*/  @!P3 LDG.E.U8 R43, desc[UR20][R36.64] ;  /* 0x00000014242bb981 */ /* 0x0006a2000c1e1100 */
[----:B------:R-:W-:-:S02]  /*59d50*/  PRMT R46, RZ, 0x7610, R46 ;  /* 0x00007610ff2e7816 */ /* 0x000fc4000000002e */
[----:B------:R-:W-:Y:S01]  /*59d60*/  PRMT R9, RZ, 0x7610, R9 ;  /* 0x00007610ff097816 */ /* 0x000fe20000000009 */
[----:B---3--:R-:W-:Y:S02]  /*59d70*/  @!P3 IMAD.MOV.U32 R36, RZ, RZ, R38 ;  /* 0x000000ffff24b224 */ /* 0x008fe400078e0026 */
[----:B------:R-:W-:-:S05]  /*59d80*/  @!P3 IMAD.MOV.U32 R37, RZ, RZ, R39 ;  /* 0x000000ffff25b224 */ /* 0x000fca00078e0027 */
[----:B------:R4:W3:Y:S02]  /*59d90*/  @!P3 LDG.E.U8 R46, desc[UR20][R36.64] ;  /* 0x00000014242eb981 */ /* 0x0008e4000c1e1100 */
[----:B----4-:R-:W-:Y:S02]  /*59da0*/  @!P3 IMAD.MOV.U32 R37, RZ, RZ, R44 ;  /* 0x000000ffff25b224 */ /* 0x010fe400078e002c */
[----:B------:R-:W-:-:S05]  /*59db0*/  @!P3 IMAD.MOV.U32 R36, RZ, RZ, R40 ;  /* 0x000000ffff24b224 */ /* 0x000fca00078e0028 */
[----:B------:R0:W4:Y:S01]  /*59dc0*/  @!P3 LDG.E.U8 R9, desc[UR20][R36.64] ;  /* 0x000000142409b981 */ /* 0x000122000c1e1100 */
[----:B------:R-:W-:Y:S01]  /*59dd0*/  PRMT R8, RZ, 0x7610, R8 ;  /* 0x00007610ff087816 */ /* 0x000fe20000000008 */
[----:B0-----:R-:W-:Y:S02]  /*59de0*/  @!P3 IMAD.MOV.U32 R36, RZ, RZ, R41 ;  /* 0x000000ffff24b224 */ /* 0x001fe400078e0029 */
[----:B--2---:R0:W-:Y:S04]  /*59df0*/  STL [R1+0x14], R43 ;  /* 0x0000142b01007387 */ /* 0x0041e80000100800 */
[----:B------:R-:W2:Y:S04]  /*59e00*/  LDL R39, [R1+0x1344] ;  /* 0x0013440001277983 */ /* 0x000ea80000100800 */
[----:B------:R-:W2:Y:S04]  /*59e10*/  LDL R38, [R1+0x1348] ;  /* 0x0013480001267983 */ /* 0x000ea80000100800 */
[----:B0-----:R-:W2:Y:S04]  /*59e20*/  LDL R43, [R1+0x1338] ;  /* 0x00133800012b7983 */ /* 0x001ea80000100800 */
[----:B------:R-:W3:Y:S04]  /*59e30*/  LDL R44, [R1+0x1354] ;  /* 0x00135400012c7983 */ /* 0x000ee80000100800 */
[----:B------:R-:W3:Y:S01]  /*59e40*/  LDL R40, [R1+0x1358] ;  /* 0x0013580001287983 */ /* 0x000ee20000100800 */
[----:B------:R-:W-:-:S05]  /*59e50*/  @!P3 IMAD.MOV.U32 R37, RZ, RZ, R42 ;  /* 0x000000ffff25b224 */ /* 0x000fca00078e002a */
[----:B------:R0:W3:Y:S01]  /*59e60*/  @!P3 LDG.E.U8 R8, desc[UR20][R36.64] ;  /* 0x000000142408b981 */ /* 0x0000e2000c1e1100 */
[----:B------:R-:W-:Y:S02]  /*59e70*/  PRMT R7, RZ, 0x7610, R7 ;  /* 0x00007610ff077816 */ /* 0x000fe40000000007 */
[----:B------:R-:W-:Y:S01]  /*59e80*/  PRMT R6, RZ, 0x7610, R6 ;  /* 0x00007610ff067816 */ /* 0x000fe20000000006 */
[----:B0-----:R-:W-:Y:S01]  /*59e90*/  @!P3 IMAD.MOV.U32 R37, RZ, RZ, R45 ;  /* 0x000000ffff25b224 */ /* 0x001fe200078e002d */
[----:B------:R-:W-:Y:S01]  /*59ea0*/  PRMT R93, RZ, 0x7610, R93 ;  /* 0x00007610ff5d7816 */ /* 0x000fe2000000005d */
[----:B----4-:R0:W-:Y:S04]  /*59eb0*/  STL [R1+0x1c04], R9 ;  /* 0x001c040901007387 */ /* 0x0101e80000100800 */
[----:B------:R-:W-:Y:S04]  /*59ec0*/  STL [R1+0x24], R74 ;  /* 0x0000244a01007387 */ /* 0x000fe80000100800 */
[----:B------:R-:W4:Y:S04]  /*59ed0*/  LDL R41, [R1+0x1368] ;  /* 0x0013680001297983 */ /* 0x000f280000100800 */
[----:B------:R-:W4:Y:S04]  /*59ee0*/  LDL R42, [R1+0x1364] ;  /* 0x00136400012a7983 */ /* 0x000f280000100800 */
[----:B------:R-:W-:Y:S01]  /*59ef0*/  STL [R1+0x20], R62 ;  /* 0x0000203e01007387 */ /* 0x000fe20000100800 */
[----:B--2---:R-:W-:-:S05]  /*59f00*/  @!P3 IMAD.MOV.U32 R36, RZ, RZ, R43 ;  /* 0x000000ffff24b224 */ /* 0x004fca00078e002b */
[----:B------:R1:W2:Y:S02]  /*59f10*/  @!P3 LDG.E.U8 R7, desc[UR20][R36.64] ;  /* 0x000000142407b981 */ /* 0x0002a4000c1e1100 */
[----:B-1----:R-:W-:Y:S02]  /*59f20*/  @!P3 IMAD.MOV.U32 R36, RZ, RZ, R38 ;  /* 0x000000ffff24b224 */ /* 0x002fe400078e0026 */
[----:B------:R-:W-:-:S05]  /*59f30*/  @!P3 IMAD.MOV.U32 R37, RZ, RZ, R39 ;  /* 0x000000ffff25b224 */ /* 0x000fca00078e0027 */
[----:B------:R3:W2:Y:S02]  /*59f40*/  @!P3 LDG.E.U8 R6, desc[UR20][R36.64] ;  /* 0x000000142406b981 */ /* 0x0006a4000c1e1100 */
[----:B---3--:R-:W-:Y:S02]  /*59f50*/  @!P3 IMAD.MOV.U32 R36, RZ, RZ, R40 ;  /* 0x000000ffff24b224 */ /* 0x008fe400078e0028 */
[----:B------:R-:W-:-:S05]  /*59f60*/  @!P3 IMAD.MOV.U32 R37, RZ, RZ, R44 ;  /* 0x000000ffff25b224 */ /* 0x000fca00078e002c */
[----:B------:R4:W3:Y:S04]  /*59f70*/  @!P3 LDG.E.U8 R93, desc[UR20][R36.64] ;  /* 0x00000014245db981 */ /* 0x0008e8000c1e1100 */
[----:B------:R-:W-:Y:S04]  /*59f80*/  STL [R1+0x1c08], R8 ;  /* 0x001c080801007387 */ /* 0x000fe80000100800 */
[----:B------:R-:W3:Y:S04]  /*59f90*/  LDL R43, [R1+0x1374] ;  /* 0x00137400012b7983 */ /* 0x000ee80000100800 */
[----:B------:R-:W-:Y:S04]  /*59fa0*/  STL [R1+0x1c], R58 ;  /* 0x00001c3a01007387 */ /* 0x000fe80000100800 */
[----:B0-----:R-:W3:Y:S01]  /*59fb0*/  LDL R9, [R1+0x1378] ;  /* 0x0013780001097983 */ /* 0x001ee20000100800 */
[----:B----4-:R-:W-:Y:S01]  /*59fc0*/  @!P3 IMAD.MOV.U32 R36, RZ, RZ, R41 ;  /* 0x000000ffff24b224 */ /* 0x010fe200078e0029 */
[----:B------:R-:W-:Y:S01]  /*59fd0*/  PRMT R92, RZ, 0x7610, R92 ;  /* 0x00007610ff5c7816 */ /* 0x000fe2000000005c */
[----:B------:R-:W-:-:S05]  /*59fe0*/  @!P3 IMAD.MOV.U32 R37, RZ, RZ, R42 ;  /* 0x000000ffff25b224 */ /* 0x000fca00078e002a */
[----:B------:R0:W4:Y:S01]  /*59ff0*/  @!P3 LDG.E.U8 R92, desc[UR20][R36.64] ;  /* 0x00000014245cb981 */ /* 0x000122000c1e1100 */
[----:B------:R-:W-:-:S03]  /*5a000*/  PRMT R91, RZ, 0x7610, R91 ;  /* 0x00007610ff5b7816 */ /* 0x000fc6000000005b */
[----:B--2---:R1:W-:Y:S04]  /*5a010*/  STL [R1+0x1c0c], R7 ;  /* 0x001c0c0701007387 */ /* 0x0043e80000100800 */
[----:B------:R-:W-:Y:S04]  /*5a020*/  STL [R1+0x18], R54 ;  /* 0x0000183601007387 */ /* 0x000fe80000100800 */
[----:B------:R-:W2:Y:S04]  /*5a030*/  LDL R39, [R1+0x1384] ;  /* 0x0013840001277983 */ /* 0x000ea80000100800 */
[----:B------:R-:W2:Y:S04]  /*5a040*/  LDL R38, [R1+0x1388] ;  /* 0x0013880001267983 */ /* 0x000ea80000100800 */
[----:B------:R0:W-:Y:S04]  /*5a050*/  STL [R1+0x1c10], R6 ;  /* 0x001c100601007387 */ /* 0x0001e80000100800 */
[----:B-1----:R-:W2:Y:S04]  /*5a060*/  LDL R7, [R1+0x1394] ;  /* 0x0013940001077983 */ /* 0x002ea80000100800 */
[----:B------:R-:W2:Y:S04]  /*5a070*/  LDL R40, [R1+0x13a8] ;  /* 0x0013a80001287983 */ /* 0x000ea80000100800 */
[----:B0-----:R-:W2:Y:S04]  /*5a080*/  LDL R6, [R1+0x1398] ;  /* 0x0013980001067983 */ /* 0x001ea80000100800 */
[----:B---3--:R-:W-:Y:S04]  /*5a090*/  STL [R1+0x1c14], R93 ;  /* 0x001c145d01007387 */ /* 0x008fe80000100800 */
[----:B------:R0:W-:Y:S04]  /*5a0a0*/  STL [R1+0x10], R46 ;  /* 0x0000102e01007387 */ /* 0x0001e80000100800 */
[----:B------:R-:W3:Y:S04]  /*5a0b0*/  LDL R41, [R1+0x13a4] ;  /* 0x0013a40001297983 */ /* 0x000ee80000100800 */
[----:B------:R-:W3:Y:S04]  /*5a0c0*/  LDL R42, [R1+0x13b4] ;  /* 0x0013b400012a7983 */ /* 0x000ee80000100800 */
[----:B------:R-:W3:Y:S01]  /*5a0d0*/  LDL R8, [R1+0x13b8] ;  /* 0x0013b80001087983 */ /* 0x000ee20000100800 */
[----:B------:R-:W-:-:S02]  /*5a0e0*/  @!P3 IMAD.MOV.U32 R36, RZ, RZ, R9 ;  /* 0x000000ffff24b224 */ /* 0x000fc400078e0009 */
[----:B------:R-:W-:-:S05]  /*5a0f0*/  @!P3 IMAD.MOV.U32 R37, RZ, RZ, R43 ;  /* 0x000000ffff25b224 */ /* 0x000fca00078e002b */
[----:B------:R2:W3:Y:S01]  /*5a100*/  @!P3 LDG.E.U8 R91, desc[UR20][R36.64] ;  /* 0x00000014245bb981 */ /* 0x0004e2000c1e1100 */
[----:B------:R-:W-:Y:S02]  /*5a110*/  PRMT R89, RZ, 0x7610, R89 ;  /* 0x00007610ff597816 */ /* 0x000fe40000000059 */
[----:B------:R-:W-:Y:S02]  /*5a120*/  PRMT R84, RZ, 0x7610, R84 ;  /* 0x00007610ff547816 */ /* 0x000fe40000000054 */
[----:B------:R-:W-:Y:S02]  /*5a130*/  PRMT R80, RZ, 0x7610, R80 ;  /* 0x00007610ff507816 */ /* 0x000fe40000000050 */
[----:B------:R-:W-:Y:S01]  /*5a140*/  PRMT R76, RZ, 0x7610, R76 ;  /* 0x00007610ff4c7816 */ /* 0x000fe2000000004c */
[----:B----4-:R-:W-:Y:S04]  /*5a150*/  STL [R1+0x1c18], R92 ;  /* 0x001c185c01007387 */ /* 0x010fe80000100800 */
[----:B------:R-:W4:Y:S04]  /*5a160*/  LDL R9, [R1+0x13c8] ;  /* 0x0013c80001097983 */ /* 0x000f280000100800 */
[----:B------:R-:W4:Y:S01]  /*5a170*/  LDL R43, [R1+0x13c4] ;  /* 0x0013c400012b7983 */ /* 0x000f220000100800 */
[----:B--2---:R-:W-:-:S02]  /*5a180*/  @!P3 IMAD.MOV.U32 R37, RZ, RZ, R39 ;  /* 0x000000ffff25b224 */ /* 0x004fc400078e0027 */
[----:B------:R-:W-:-:S05]  /*5a190*/  @!P3 IMAD.MOV.U32 R36, RZ, RZ, R38 ;  /* 0x000000ffff24b224 */ /* 0x000fca00078e0026 */
[----:B------:R1:W2:Y:S02]  /*5a1a0*/  @!P3 LDG.E.U8 R89, desc[UR20][R36.64] ;  /* 0x000000142459b981 */ /* 0x0002a4000c1e1100 */
[----:B-1----:R-:W-:Y:S02]  /*5a1b0*/  @!P3 IMAD.MOV.U32 R37, RZ, RZ, R7 ;  /* 0x000000ffff25b224 */ /* 0x002fe400078e0007 */
[----:B------:R-:W-:-:S05]  /*5a1c0*/  @!P3 IMAD.MOV.U32 R36, RZ, RZ, R6 ;  /* 0x000000ffff24b224 */ /* 0x000fca00078e0006 */
[----:B------:R1:W2:Y:S02]  /*5a1d0*/  @!P3 LDG.E.U8 R84, desc[UR20][R36.64] ;  /* 0x000000142454b981 */ /* 0x0002a4000c1e1100 */
[----:B-1----:R-:W-:Y:S02]  /*5a1e0*/  @!P3 IMAD.MOV.U32 R36, RZ, RZ, R40 ;  /* 0x000000ffff24b224 */ /* 0x002fe400078e0028 */
[----:B---3--:R-:W-:-:S05]  /*5a1f0*/  @!P3 IMAD.MOV.U32 R37, RZ, RZ, R41 ;  /* 0x000000ffff25b224 */ /* 0x008fca00078e0029 */
[----:B------:R1:W3:Y:S02]  /*5a200*/  @!P3 LDG.E.U8 R80, desc[UR20][R36.64] ;  /* 0x000000142450b981 */ /* 0x0002e4000c1e1100 */
[----:B-1----:R-:W-:Y:S02]  /*5a210*/  @!P3 IMAD.MOV.U32 R36, RZ, RZ, R8 ;  /* 0x000000ffff24b224 */ /* 0x002fe400078e0008 */
[----:B------:R-:W-:-:S05]  /*5a220*/  @!P3 IMAD.MOV.U32 R37, RZ, RZ, R42 ;  /* 0x000000ffff25b224 */ /* 0x000fca00078e002a */
[----:B------:R4:W3:Y:S04]  /*5a230*/  @!P3 LDG.E.U8 R76, desc[UR20][R36.64] ;  /* 0x00000014244cb981 */ /* 0x0008e8000c1e1100 */
[----:B------:R-:W-:Y:S04]  /*5a240*/  STL [R1+0x1c1c], R91 ;  /* 0x001c1c5b01007387 */ /* 0x000fe80000100800 */
[----:B------:R-:W3:Y:S04]  /*5a250*/  LDL R39, [R1+0x13d4] ;  /* 0x0013d40001277983 */ /* 0x000ee80000100800 */
[----:B------:R-:W3:Y:S01]  /*5a260*/  LDL R38, [R1+0x13d8] ;  /* 0x0013d80001267983 */ /* 0x000ee20000100800 */
[----:B----4-:R-:W-:Y:S01]  /*5a270*/  @!P3 IMAD.MOV.U32 R36, RZ, RZ, R9 ;  /* 0x000000ffff24b224 */ /* 0x010fe200078e0009 */
[----:B------:R-:W-:Y:S01]  /*5a280*/  PRMT R72, RZ, 0x7610, R72 ;  /* 0x00007610ff487816 */ /* 0x000fe20000000048 */
[----:B------:R-:W-:Y:S01]  /*5a290*/  @!P3 IMAD.MOV.U32 R37, RZ, RZ, R43 ;  /* 0x000000ffff25b224 */ /* 0x000fe200078e002b */
[----:B------:R-:W-:-:S04]  /*5a2a0*/  PRMT R68, RZ, 0x7610, R68 ;  /* 0x00007610ff447816 */ /* 0x000fc80000000044 */
[----:B------:R1:W4:Y:S04]  /*5a2b0*/  @!P3 LDG.E.U8 R72, desc[UR20][R36.64] ;  /* 0x000000142448b981 */ /* 0x000328000c1e1100 */
[----:B--2---:R-:W-:Y:S04]  /*5a2c0*/  STL [R1+0x1c20], R89 ;  /* 0x001c205901007387 */ /* 0x004fe80000100800 */
[----:B------:R-:W2:Y:S04]  /*5a2d0*/  LDL R7, [R1+0x13e4] ;  /* 0x0013e40001077983 */ /* 0x000ea80000100800 */
[----:B------:R-:W2:Y:S04]  /*5a2e0*/  LDL R6, [R1+0x13e8] ;  /* 0x0013e80001067983 */ /* 0x000ea80000100800 */
[----:B------:R-:W-:Y:S04]  /*5a2f0*/  STL [R1+0x1c24], R84 ;  /* 0x001c245401007387 */ /* 0x000fe80000100800 */
[----:B------:R-:W2:Y:S04]  /*5a300*/  LDL R41, [R1+0x13f4] ;  /* 0x0013f40001297983 */ /* 0x000ea80000100800 */
[----:B------:R-:W2:Y:S04]  /*5a310*/  LDL R40, [R1+0x13f8] ;  /* 0x0013f80001287983 */ /* 0x000ea80000100800 */
[----:B---3--:R-:W-:Y:S04]  /*5a320*/  STL [R1+0x1c28], R80 ;  /* 0x001c285001007387 */ /* 0x008fe80000100800 */
[----:B------:R-:W3:Y:S04]  /*5a330*/  LDL R42, [R1+0x1404] ;  /* 0x00140400012a7983 */ /* 0x000ee80000100800 */
[----:B------:R-:W3:Y:S04]  /*5a340*/  LDL R8, [R1+0x1408] ;  /* 0x0014080001087983 */ /* 0x000ee80000100800 */
[----:B------:R-:W-:Y:S04]  /*5a350*/  STL [R1+0x1c2c], R76 ;  /* 0x001c2c4c01007387 */ /* 0x000fe80000100800 */
[----:B0-----:R-:W3:Y:S04]  /*5a360*/  LDL R46, [R1+0x1414] ;  /* 0x00141400012e7983 */ /* 0x001ee80000100800 */
[----:B------:R-:W3:Y:S01]  /*5a370*/  LDL R9, [R1+0x1418] ;  /* 0x0014180001097983 */ /* 0x000ee20000100800 */
[----:B-1----:R-:W-:-:S03]  /*5a380*/  @!P3 IMAD.MOV.U32 R37, RZ, RZ, R39 ;  /* 0x000000ffff25b224 */ /* 0x002fc600078e0027 */
[----:B------:R-:W3:Y:S01]  /*5a390*/  LDL R45, [R1+0x1424] ;  /* 0x00142400012d7983 */ /* 0x000ee20000100800 */
[----:B------:R-:W-:-:S03]  /*5a3a0*/  @!P3 IMAD.MOV.U32 R36, RZ, RZ, R38 ;  /* 0x000000ffff24b224 */ /* 0x000fc600078e0026 */
[----:B------:R-:W3:Y:S04]  /*5a3b0*/  LDL R44, [R1+0x1428] ;  /* 0x00142800012c7983 */ /* 0x000ee80000100800 */
[----:B------:R2:W3:Y:S01]  /*5a3c0*/  @!P3 LDG.E.U8 R68, desc[UR20][R36.64] ;  /* 0x000000142444b981 */ /* 0x0004e2000c1e1100 */
[----:B------:R-:W-:Y:S02]  /*5a3d0*/  PRMT R64, RZ, 0x7610, R64 ;  /* 0x00007610ff407816 */ /* 0x000fe40000000040 */
[----:B------:R-:W-:Y:S02]  /*5a3e0*/  PRMT R60, RZ, 0x7610, R60 ;  /* 0x00007610ff3c7816 */ /* 0x000fe4000000003c */
[----:B------:R-:W-:Y:S02]  /*5a3f0*/  PRMT R56, RZ, 0x7610, R56 ;  /* 0x00007610ff387816 */ /* 0x000fe40000000038 */
[----:B------:R-:W-:-:S02]  /*5a400*/  PRMT R52, RZ, 0x7610, R52 ;  /* 0x00007610ff347816 */ /* 0x000fc40000000034 */
[----:B------:R-:W-:Y:S01]  /*5a410*/  PRMT R48, RZ, 0x7610, R48 ;  /* 0x00007610ff307816 */ /* 0x000fe20000000030 */
[----:B----4-:R-:W-:Y:S04]  /*5a420*/  STL [R1+0x1c30], R72 ;  /* 0x001c304801007387 */ /* 0x010fe80000100800 */
[----:B------:R-:W4:Y:S04]  /*5a430*/  LDL R39, [R1+0x1434] ;  /* 0x0014340001277983 */ /* 0x000f280000100800 */
[----:B------:R-:W4:Y:S01]  /*5a440*/  LDL R38, [R1+0x1438] ;  /* 0x0014380001267983 */ /* 0x000f220000100800 */
[----:B--2---:R-:W-:-:S02]  /*5a450*/  @!P3 IMAD.MOV.U32 R37, RZ, RZ, R7 ;  /* 0x000000ffff25b224 */ /* 0x004fc400078e0007 */
[----:B------:R-:W-:-:S05]  /*5a460*/  @!P3 IMAD.MOV.U32 R36, RZ, RZ, R6 ;  /* 0x000000ffff24b224 */ /* 0x000fca00078e0006 */
[----:B------:R0:W2:Y:S02]  /*5a470*/  @!P3 LDG.E.U8 R64, desc[UR20][R36.64] ;  /* 0x000000142440b981 */ /* 0x0000a4000c1e1100 */
[----:B0-----:R-:W-:Y:S02]  /*5a480*/  @!P3 IMAD.MOV.U32 R37, RZ, RZ, R41 ;  /* 0x000000ffff25b224 */ /* 0x001fe400078e0029 */
[----:B------:R-:W-:-:S05]  /*5a490*/  @!P3 IMAD.MOV.U32 R36, RZ, RZ, R40 ;  /* 0x000000ffff24b224 */ /* 0x000fca00078e0028 */
[----:B------:R3:W2:Y:S02]  /*5a4a0*/  @!P3 LDG.E.U8 R60, desc[UR20][R36.64] ;  /* 0x00000014243cb981 */ /* 0x0006a4000c1e1100 */
[----:B---3--:R-:W-:Y:S02]  /*5a4b0*/  @!P3 IMAD.MOV.U32 R37, RZ, RZ, R42 ;  /* 0x000000ffff25b224 */ /* 0x008fe400078e002a */
[----:B------:R-:W-:-:S05]  /*5a4c0*/  @!P3 IMAD.MOV.U32 R36, RZ, RZ, R8 ;  /* 0x000000ffff24b224 */ /* 0x000fca00078e0008 */
[----:B------:R0:W3:Y:S02]  /*5a4d0*/  @!P3 LDG.E.U8 R56, desc[UR20][R36.64] ;  /* 0x000000142438b981 */ /* 0x0000e4000c1e1100 */
[----:B0-----:R-:W-:Y:S02]  /*5a4e0*/  @!P3 IMAD.MOV.U32 R37, RZ, RZ, R46 ;  /* 0x000000ffff25b224 */ /* 0x001fe400078e002e */
[----:B------:R-:W-:-:S05]  /*5a4f0*/  @!P3 IMAD.MOV.U32 R36, RZ, RZ, R9 ;  /* 0x000000ffff24b224 */ /* 0x000fca00078e0009 */
[----:B------:R0:W3:Y:S02]  /*5a500*/  @!P3 LDG.E.U8 R52, desc[UR20][R36.64] ;  /* 0x000000142434b981 */ /* 0x0000e4000c1e1100 */
[----:B0-----:R-:W-:Y:S02]  /*5a510*/  @!P3 IMAD.MOV.U32 R36, RZ, RZ, R44 ;  /* 0x000000ffff24b224 */ /* 0x001fe400078e002c */
[----:B------:R-:W-:Y:S01]  /*5a520*/  @!P3 IMAD.MOV.U32 R37, RZ, RZ, R45 ;  /* 0x000000ffff25b224 */ /* 0x000fe200078e002d */
[----:B------:R-:W-:Y:S04]  /*5a530*/  STL [R1+0x1c34], R68 ;  /* 0x001c344401007387 */ /* 0x000fe80000100800 */
[----:B------:R-:W3:Y:S04]  /*5a540*/  @!P3 LDG.E.U8 R48, desc[UR20][R36.64] ;  /* 0x000000142430b981 */ /* 0x000ee8000c1e1100 */
[----:B------:R-:W3:Y:S04]  /*5a550*/  LDL R7, [R1+0x1444] ;  /* 0x0014440001077983 */ /* 0x000ee80000100800 */
[----:B------:R-:W3:Y:S01]  /*5a560*/  LDL R6, [R1+0x1448] ;  /* 0x0014480001067983 */ /* 0x000ee20000100800 */
[----:B------:R-:W-:-:S06]  /*5a570*/  PRMT R35, RZ, 0x7610, R35 ;  /* 0x00007610ff237816 */ /* 0x000fcc0000000023 */
[----:B----4-:R0:W4:Y:S04]  /*5a580*/  @!P3 LDG.E.U8 R35, desc[UR20][R38.64] ;  /* 0x000000142623b981 */ /* 0x010128000c1e1100 */
[----:B--2---:R-:W-:Y:S04]  /*5a590*/  STL [R1+0x1c38], R64 ;  /* 0x001c384001007387 */ /* 0x004fe80000100800 */
[----:B------:R-:W2:Y:S04]  /*5a5a0*/  LDL R41, [R1+0x1454] ;  /* 0x0014540001297983 */ /* 0x000ea80000100800 */
[----:B------:R-:W2:Y:S04]  /*5a5b0*/  LDL R40, [R1+0x1458] ;  /* 0x0014580001287983 */ /* 0x000ea80000100800 */
[----:B------:R-:W-:Y:S04]  /*5a5c0*/  STL [R1+0x1c3c], R60 ;  /* 0x001c3c3c01007387 */ /* 0x000fe80000100800 */
[----:B------:R-:W4:Y:S04]  /*5a5d0*/  LDL R43, [R1+0x1464] ;  /* 0x00146400012b7983 */ /* 0x000f280000100800 */
[----:B------:R-:W4:Y:S04]  /*5a5e0*/  LDL R42, [R1+0x1468] ;  /* 0x00146800012a7983 */ /* 0x000f280000100800 */
[----:B------:R-:W4:Y:S04]  /*5a5f0*/  LDL R8, [R1+0x1478] ;  /* 0x0014780001087983 */ /* 0x000f280000100800 */
[----:B---3--:R-:W-:Y:S04]  /*5a600*/  STL [R1+0x1c40], R56 ;  /* 0x001c403801007387 */ /* 0x008fe80000100800 */
[----:B------:R-:W3:Y:S04]  /*5a610*/  LDL R9, [R1+0x1474] ;  /* 0x0014740001097983 */ /* 0x000ee80000100800 */
[----:B------:R1:W-:Y:S04]  /*5a620*/  STL [R1+0x1c44], R52 ;  /* 0x001c443401007387 */ /* 0x0003e80000100800 */
[----:B------:R-:W3:Y:S04]  /*5a630*/  LDL R54, [R1+0x1484] ;  /* 0x0014840001367983 */ /* 0x000ee80000100800 */
[----:B-1----:R-:W3:Y:S04]  /*5a640*/  LDL R52, [R1+0x1488] ;  /* 0x0014880001347983 */ /* 0x002ee80000100800 */
[----:B------:R1:W-:Y:S04]  /*5a650*/  STL [R1+0x1c48], R48 ;  /* 0x001c483001007387 */ /* 0x0003e80000100800 */
[----:B------:R-:W3:Y:S01]  /*5a660*/  LDL R45, [R1+0x1494] ;  /* 0x00149400012d7983 */ /* 0x000ee20000100800 */
[----:B0-----:R-:W-:-:S03]  /*5a670*/  @!P3 IMAD.MOV.U32 R39, RZ, RZ, R7 ;  /* 0x000000ffff27b224 */ /* 0x001fc600078e0007 */
[----:B------:R-:W3:Y:S01]  /*5a680*/  LDL R44, [R1+0x1498] ;  /* 0x00149800012c7983 */ /* 0x000ee20000100800 */
[----:B------:R-:W-:-:S03]  /*5a690*/  @!P3 IMAD.MOV.U32 R38, RZ, RZ, R6 ;  /* 0x000000ffff26b224 */ /* 0x000fc600078e0006 */
[----:B------:R-:W3:Y:S04]  /*5a6a0*/  LDL R7, [R1+0x14a4] ;  /* 0x0014a40001077983 */ /* 0x000ee80000100800 */
[----:B------:R-:W3:Y:S01]  /*5a6b0*/  LDL R6, [R1+0x14a8] ;  /* 0x0014a80001067983 */ /* 0x000ee20000100800 */
[----:B------:R-:W-:Y:S02]  /*5a6c0*/  PRMT R37, RZ, 0x7610, R37 ;  /* 0x00007610ff257816 */ /* 0x000fe40000000025 */
[----:B------:R-:W-:Y:S01]  /*5a6d0*/  PRMT R36, RZ, 0x7610, R36 ;  /* 0x00007610ff247816 */ /* 0x000fe20000000024 */
[----:B------:R-:W3:Y:S04]  /*5a6e0*/  LDL R47, [R1+0x14b4] ;  /* 0x0014b400012f7983 */ /* 0x000ee80000100800 */
[----:B------:R-:W3:Y:S04]  /*5a6f0*/  LDL R46, [R1+0x14b8] ;  /* 0x0014b800012e7983 */ /* 0x000ee80000100800 */
[----:B------:R0:W3:Y:S04]  /*5a700*/  @!P3 LDG.E.U8 R36, desc[UR20][R38.64] ;  /* 0x000000142624b981 */ /* 0x0000e8000c1e1100 */
[----:B------:R-:W3:Y:S04]  /*5a710*/  LDL R56, [R1+0x14d4] ;  /* 0x0014d40001387983 */ /* 0x000ee80000100800 */
[----:B------:R-:W3:Y:S01]  /*5a720*/  LDL R60, [R1+0x14e4] ;  /* 0x0014e400013c7983 */ /* 0x000ee20000100800 */
[----:B0-----:R-:W-:-:S02]  /*5a730*/  PRMT R39, RZ, 0x7610, R39 ;  /* 0x00007610ff277816 */ /* 0x001fc40000000027 */
[----:B------:R-:W-:Y:S01]  /*5a740*/  PRMT R38, RZ, 0x7610, R38 ;  /* 0x00007610ff267816 */ /* 0x000fe20000000026 */
[----:B------:R-:W3:Y:S04]  /*5a750*/  LDL R58, [R1+0x14e8] ;  /* 0x0014e800013a7983 */ /* 0x000ee80000100800 */
[----:B-1----:R-:W3:Y:S01]  /*5a760*/  LDL R48, [R1+0x1508] ;  /* 0x0015080001307983 */ /* 0x002ee20000100800 */
[----:B------:R-:W-:-:S03]  /*5a770*/  PRMT R49, RZ, 0x7610, R49 ;  /* 0x00007610ff317816 */ /* 0x000fc60000000031 */
[----:B------:R-:W3:Y:S04]  /*5a780*/  LDL R64, [R1+0x1534] ;  /* 0x0015340001407983 */ /* 0x000ee80000100800 */
[----:B------:R-:W3:Y:S01]  /*5a790*/  LDL R62, [R1+0x1538] ;  /* 0x00153800013e7983 */ /* 0x000ee20000100800 */
[----:B------:R-:W-:Y:S02]  /*5a7a0*/  PRMT R51, RZ, 0x7610, R51 ;  /* 0x00007610ff337816 */ /* 0x000fe40000000033 */
[----:B------:R-:W-:Y:S01]  /*5a7b0*/  PRMT R53, RZ, 0x7610, R53 ;  /* 0x00007610ff357816 */ /* 0x000fe20000000035 */
[----:B------:R-:W3:Y:S01]  /*5a7c0*/  LDL R68, [R1+0x5cc] ;  /* 0x0005cc0001447983 */ /* 0x000ee20000100800 */
[----:B------:R-:W-:Y:S02]  /*5a7d0*/  PRMT R55, RZ, 0x7610, R55 ;  /* 0x00007610ff377816 */ /* 0x000fe40000000037 */
[----:B------:R-:W-:Y:S01]  /*5a7e0*/  PRMT R57, RZ, 0x7610, R57 ;  /* 0x00007610ff397816 */ /* 0x000fe20000000039 */
[----:B------:R-:W3:Y:S04]  /*5a7f0*/  LDL R66, [R1+0x5d0] ;  /* 0x0005d00001427983 */ /* 0x000ee80000100800 */
[----:B--2---:R4:W2:Y:S02]  /*5a800*/  @!P3 LDG.E.U8 R37, desc[UR20][R40.64] ;  /* 0x000000142825b981 */ /* 0x0048a4000c1e1100 */
[----:B----4-:R-:W-:-:S02]  /*5a810*/  @!P3 IMAD.MOV.U32 R41, RZ, RZ, R43 ;  /* 0x000000ffff29b224 */ /* 0x010fc400078e002b */
[----:B------:R-:W-:Y:S02]  /*5a820*/  @!P3 IMAD.MOV.U32 R40, RZ, RZ, R42 ;  /* 0x000000ffff28b224 */ /* 0x000fe400078e002a */
[----:B------:R-:W-:-:S03]  /*5a830*/  @!P3 IMAD.MOV.U32 R42, RZ, RZ, R8 ;  /* 0x000000ffff2ab224 */ /* 0x000fc600078e0008 */
[----:B------:R0:W4:Y:S04]  /*5a840*/  @!P3 LDG.E.U8 R38, desc[UR20][R40.64] ;  /* 0x000000142826b981 */ /* 0x000128000c1e1100 */
[----:B------:R-:W2:Y:S01]  /*5a850*/  LDL R8, [R1+0x14c8] ;  /* 0x0014c80001087983 */ /* 0x000ea20000100800 */
[----:B---3--:R-:W-:-:S03]  /*5a860*/  @!P3 IMAD.MOV.U32 R43, RZ, RZ, R9 ;  /* 0x000000ffff2bb224 */ /* 0x008fc600078e0009 */
[----:B------:R-:W3:Y:S04]  /*5a870*/  LDL R9, [R1+0x14c4] ;  /* 0x0014c40001097983 */ /* 0x000ee80000100800 */
[----:B------:R1:W4:Y:S01]  /*5a880*/  @!P3 LDG.E.U8 R39, desc[UR20][R42.64] ;  /* 0x000000142a27b981 */ /* 0x000322000c1e1100 */
[----:B0-----:R-:W-:Y:S01]  /*5a890*/  PRMT R41, RZ, 0x7610, R41 ;  /* 0x00007610ff297816 */ /* 0x001fe20000000029 */
[----:B-1----:R-:W-:Y:S02]  /*5a8a0*/  @!P3 IMAD.MOV.U32 R43, RZ, RZ, R54 ;  /* 0x000000ffff2bb224 */ /* 0x002fe400078e0036 */
[----:B------:R-:W4:Y:S04]  /*5a8b0*/  LDL R54, [R1+0x14d8] ;  /* 0x0014d80001367983 */ /* 0x000f280000100800 */
[----:B------:R0:W4:Y:S02]  /*5a8c0*/  @!P3 LDG.E.U8 R41, desc[UR20][R44.64] ;  /* 0x000000142c29b981 */ /* 0x000124000c1e1100 */
[----:B0-----:R-:W-:-:S02]  /*5a8d0*/  @!P3 IMAD.MOV.U32 R44, RZ, RZ, R6 ;  /* 0x000000ffff2cb224 */ /* 0x001fc400078e0006 */
[----:B------:R-:W-:Y:S01]  /*5a8e0*/  @!P3 IMAD.MOV.U32 R45, RZ, RZ, R7 ;  /* 0x000000ffff2db224 */ /* 0x000fe200078e0007 */
[----:B------:R-:W4:Y:S04]  /*5a8f0*/  LDL R6, [R1+0x14f8] ;  /* 0x0014f80001067983 */ /* 0x000f280000100800 */
[----:B------:R-:W4:Y:S01]  /*5a900*/  LDL R7, [R1+0x14f4] ;  /* 0x0014f40001077983 */ /* 0x000f220000100800 */
[----:B------:R-:W-:Y:S01]  /*5a910*/  PRMT R40, RZ, 0x7610, R40 ;  /* 0x00007610ff287816 */ /* 0x000fe20000000028 */
[----:B------:R-:W-:Y:S02]  /*5a920*/  @!P3 IMAD.MOV.U32 R42, RZ, RZ, R52 ;  /* 0x000000ffff2ab224 */ /* 0x000fe400078e0034 */
[----:B------:R-:W4:Y:S04]  /*5a930*/  LDL R52, [R1+0x1504] ;  /* 0x0015040001347983 */ /* 0x000f280000100800 */
[----:B------:R0:W4:Y:S02]  /*5a940*/  @!P3 LDG.E.U8 R40, desc[UR20][R42.64] ;  /* 0x000000142a28b981 */ /* 0x000124000c1e1100 */
[----:B0-----:R-:W-:-:S02]  /*5a950*/  PRMT R43, RZ, 0x7610, R43 ;  /* 0x00007610ff2b7816 */ /* 0x001fc4000000002b */
[----:B------:R-:W-:-:S04]  /*5a960*/  PRMT R42, RZ, 0x7610, R42 ;  /* 0x00007610ff2a7816 */ /* 0x000fc8000000002a */
[----:B------:R-:W4:Y:S04]  /*5a970*/  @!P3 LDG.E.U8 R43, desc[UR20][R46.64] ;  /* 0x000000142e2bb981 */ /* 0x000f28000c1e1100 */
[----:B------:R0:W4:Y:S02]  /*5a980*/  @!P3 LDG.E.U8 R42, desc[UR20][R44.64] ;  /* 0x000000142c2ab981 */ /* 0x000124000c1e1100 */
[----:B0-----:R-:W-:Y:S02]  /*5a990*/  PRMT R44, RZ, 0x7610, R44 ;  /* 0x00007610ff2c7816 */ /* 0x001fe4000000002c */
[----:B------:R-:W-:Y:S01]  /*5a9a0*/  PRMT R45, RZ, 0x7610, R45 ;  /* 0x00007610ff2d7816 */ /* 0x000fe2000000002d */
[----:B--2---:R-:W-:Y:S02]  /*5a9b0*/  @!P3 IMAD.MOV.U32 R46, RZ, RZ, R8 ;  /* 0x000000ffff2eb224 */ /* 0x004fe400078e0008 */
[----:B------:R-:W2:Y:S01]  /*5a9c0*/  LDL R8, [R1+0x1518] ;  /* 0x0015180001087983 */ /* 0x000ea20000100800 */
[----:B---3--:R-:W-:-:S03]  /*5a9d0*/  @!P3 IMAD.MOV.U32 R47, RZ, RZ, R9 ;  /* 0x000000ffff2fb224 */ /* 0x008fc600078e0009 */
[----:B------:R-:W3:Y:S04]  /*5a9e0*/  LDL R9, [R1+0x1514] ;  /* 0x0015140001097983 */ /* 0x000ee80000100800 */
[----:B------:R0:W3:Y:S02]  /*5a9f0*/  @!P3 LDG.E.U8 R44, desc[UR20][R46.64] ;  /* 0x000000142e2cb981 */ /* 0x0000e4000c1e1100 */
[----:B0-----:R-:W-:Y:S02]  /*5aa00*/  @!P3 IMAD.MOV.U32 R47, RZ, RZ, R56 ;  /* 0x000000ffff2fb224 */ /* 0x001fe400078e0038 */
[----:B----4-:R-:W-:Y:S01]  /*5aa10*/  @!P3 IMAD.MOV.U32 R46, RZ, RZ, R54 ;  /* 0x000000ffff2eb224 */ /* 0x010fe200078e0036 */
[----:B------:R-:W4:Y:S04]  /*5aa20*/  LDL R56, [R1+0x1524] ;  /* 0x0015240001387983 */ /* 0x000f280000100800 */
[----:B------:R-:W4:Y:S04]  /*5aa30*/  LDL R54, [R1+0x1528] ;  /* 0x0015280001367983 */ /* 0x000f280000100800 */
[----:B------:R0:W4:Y:S02]  /*5aa40*/  @!P3 LDG.E.U8 R45, desc[UR20][R46.64] ;  /* 0x000000142e2db981 */ /* 0x000124000c1e1100 */
[----:B0-----:R-:W-:-:S02]  /*5aa50*/  @!P3 IMAD.MOV.U32 R46, RZ, RZ, R58 ;  /* 0x000000ffff2eb224 */ /* 0x001fc400078e003a */
[----:B------:R-:W-:Y:S01]  /*5aa60*/  @!P3 IMAD.MOV.U32 R47, RZ, RZ, R60 ;  /* 0x000000ffff2fb224 */ /* 0x000fe200078e003c */
[----:B------:R-:W4:Y:S04]  /*5aa70*/  LDL R58, [R1+0x1578] ;  /* 0x00157800013a7983 */ /* 0x000f280000100800 */
[----:B------:R0:W4:Y:S04]  /*5aa80*/  @!P3 LDG.E.U8 R49, desc[UR20][R46.64] ;  /* 0x000000142e31b981 */ /* 0x000128000c1e1100 */
[----:B------:R-:W4:Y:S01]  /*5aa90*/  LDL R60, [R1+0x1574] ;  /* 0x00157400013c7983 */ /* 0x000f220000100800 */
[----:B0-----:R-:W-:-:S02]  /*5aaa0*/  @!P3 IMAD.MOV.U32 R46, RZ, RZ, R6 ;  /* 0x000000ffff2eb224 */ /* 0x001fc400078e0006 */
[----:B------:R-:W-:Y:S01]  /*5aab0*/  @!P3 IMAD.MOV.U32 R47, RZ, RZ, R7 ;  /* 0x000000ffff2fb224 */ /* 0x000fe200078e0007 */
[----:B------:R-:W4:Y:S04]  /*5aac0*/  LDL R6, [R1+0x1548] ;  /* 0x0015480001067983 */ /* 0x000f280000100800 */
[----:B------:R-:W4:Y:S04]  /*5aad0*/  LDL R7, [R1+0x1544] ;  /* 0x0015440001077983 */ /* 0x000f280000100800 */
[----:B------:R0:W4:Y:S02]  /*5aae0*/  @!P3 LDG.E.U8 R51, desc[UR20][R46.64] ;  /* 0x000000142e33b981 */ /* 0x000124000c1e1100 */
[----:B0-----:R-:W-:-:S02]  /*5aaf0*/  @!P3 IMAD.MOV.U32 R46, RZ, RZ, R48 ;  /* 0x000000ffff2eb224 */ /* 0x001fc400078e0030 */
[----:B------:R-:W-:Y:S01]  /*5ab00*/  @!P3 IMAD.MOV.U32 R47, RZ, RZ, R52 ;  /* 0x000000ffff2fb224 */ /* 0x000fe200078e0034 */
[----:B------:R-:W4:Y:S04]  /*5ab10*/  LDL R48, [R1+0x1558] ;  /* 0x0015580001307983 */ /* 0x000f280000100800 */
[----:B------:R-:W4:Y:S04]  /*5ab20*/  LDL R52, [R1+0x1554] ;  /* 0x0015540001347983 */ /* 0x000f280000100800 */
[----:B------:R2:W4:Y:S01]  /*5ab30*/  @!P3 LDG.E.U8 R53, desc[UR20][R46.64] ;  /* 0x000000142e35b981 */ /* 0x000522000c1e1100 */
[----:B------:R-:W-:Y:S01]  /*5ab40*/  PRMT R59, RZ, 0x7610, R59 ;  /* 0x00007610ff3b7816 */ /* 0x000fe2000000003b */
[----:B--2---:R-:W-:-:S02]  /*5ab50*/  @!P3 IMAD.MOV.U32 R46, RZ, RZ, R8 ;  /* 0x000000ffff2eb224 */ /* 0x004fc400078e0008 */
[----:B------:R-:W2:Y:S01]  /*5ab60*/  LDL R8, [R1+0x1568] ;  /* 0x0015680001087983 */ /* 0x000ea20000100800 */
[----:B---3--:R-:W-:-:S03]  /*5ab70*/  @!P3 IMAD.MOV.U32 R47, RZ, RZ, R9 ;  /* 0x000000ffff2fb224 */ /* 0x008fc600078e0009 */
[----:B------:R-:W3:Y:S04]  /*5ab80*/  LDL R9, [R1+0x1564] ;  /* 0x0015640001097983 */ /* 0x000ee80000100800 */
[----:B------:R4:W3:Y:S02]  /*5ab90*/  @!P3 LDG.E.U8 R55, desc[UR20][R46.64] ;  /* 0x000000142e37b981 */ /* 0x0008e4000c1e1100 */
[----:B----4-:R-:W-:Y:S02]  /*5aba0*/  @!P3 IMAD.MOV.U32 R47, RZ, RZ, R56 ;  /* 0x000000ffff2fb224 */ /* 0x010fe400078e0038 */
[----:B------:R-:W4:Y:S01]  /*5abb0*/  LDL R56, [R1+0x1584] ;  /* 0x0015840001387983 */ /* 0x000f220000100800 */
[----:B------:R-:W-:-:S03]  /*5abc0*/  @!P3 IMAD.MOV.U32 R46, RZ, RZ, R54 ;  /* 0x000000ffff2eb224 */ /* 0x000fc600078e0036 */
[----:B------:R-:W4:Y:S04]  /*5abd0*/  LDL R54, [R1+0x1588] ;  /* 0x0015880001367983 */ /* 0x000f280000100800 */
[----:B------:R0:W4:Y:S02]  /*5abe0*/  @!P3 LDG.E.U8 R57, desc[UR20][R46.64] ;  /* 0x000000142e39b981 */ /* 0x000124000c1e1100 */
[----:B0-----:R-:W-:Y:S02]  /*5abf0*/  @!P3 IMAD.MOV.U32 R46, RZ, RZ, R62 ;  /* 0x000000ffff2eb224 */ /* 0x001fe400078e003e */
[----:B------:R-:W-:Y:S01]  /*5ac00*/  @!P3 IMAD.MOV.U32 R47, RZ, RZ, R64 ;  /* 0x000000ffff2fb224 */ /* 0x000fe200078e0040 */
[----:B------:R-:W-:Y:S01]  /*5ac10*/  PRMT R61, RZ, 0x7610, R61 ;  /* 0x00007610ff3d7816 */ /* 0x000fe2000000003d */
[----:B------:R-:W4:Y:S04]  /*5ac20*/  LDL R64, [R1+0x62c] ;  /* 0x00062c0001407983 */ /* 0x000f280000100800 */
[----:B------:R0:W4:Y:S01]  /*5ac30*/  @!P3 LDG.E.U8 R59, desc[UR20][R46.64] ;  /* 0x000000142e3bb981 */ /* 0x000122000c1e1100 */
[----:B------:R-:W-:-:S02]  /*5ac40*/  PRMT R63, RZ, 0x7610, R63 ;  /* 0x00007610ff3f7816 */ /* 0x000fc4000000003f */
[----:B------:R-:W-:Y:S01]  /*5ac50*/  PRMT R65, RZ, 0x7610, R65 ;  /* 0x00007610ff417816 */ /* 0x000fe20000000041 */
[----:B------:R-:W4:Y:S01]  /*5ac60*/  LDL R62, [R1+0x630] ;  /* 0x00063000013e7983 */ /* 0x000f220000100800 */
[----:B0-----:R-:W-:-:S03]  /*5ac70*/  @!P3 IMAD.MOV.U32 R46, RZ, RZ, R6 ;  /* 0x000000ffff2eb224 */ /* 0x001fc600078e0006 */
[----:B------:R-:W4:Y:S01]  /*5ac80*/  LDL R6, [R1+0x1598] ;  /* 0x0015980001067983 */ /* 0x000f220000100800 */
[----:B------:R-:W-:-:S03]  /*5ac90*/  @!P3 IMAD.MOV.U32 R47, RZ, RZ, R7 ;  /* 0x000000ffff2fb224 */ /* 0x000fc600078e0007 */
[----:B------:R-:W4:Y:S04]  /*5aca0*/  LDL R7, [R1+0x1594] ;  /* 0x0015940001077983 */ /* 0x000f280000100800 */
[----:B------:R0:W4:Y:S02]  /*5acb0*/  @!P3 LDG.E.U8 R61, desc[UR20][R46.64] ;  /* 0x000000142e3db981 */ /* 0x000124000c1e1100 */
[----:B0-----:R-:W-:Y:S02]  /*5acc0*/  @!P3 IMAD.MOV.U32 R46, RZ, RZ, R48 ;  /* 0x000000ffff2eb224 */ /* 0x001fe400078e0030 */
[----:B------:R-:W4:Y:S01]  /*5acd0*/  LDL R48, [R1+0x15a8] ;  /* 0x0015a80001307983 */ /* 0x000f220000100800 */
[----:B------:R-:W-:-:S03]  /*5ace0*/  @!P3 IMAD.MOV.U32 R47, RZ, RZ, R52 ;  /* 0x000000ffff2fb224 */ /* 0x000fc600078e0034 */
[----:B------:R-:W4:Y:S04]  /*5acf0*/  LDL R52, [R1+0x15a4] ;  /* 0x0015a40001347983 */ /* 0x000f280000100800 */
[----:B------:R2:W4:Y:S01]  /*5ad00*/  @!P3 LDG.E.U8 R63, desc[UR20][R46.64] ;  /* 0x000000142e3fb981 */ /* 0x000522000c1e1100 */
[----:B------:R-:W-:Y:S02]  /*5ad10*/  PRMT R67, RZ, 0x7610, R67 ;  /* 0x00007610ff437816 */ /* 0x000fe40000000043 */
[----:B------:R-:W-:Y:S01]  /*5ad20*/  PRMT R69, RZ, 0x7610, R69 ;  /* 0x00007610ff457816 */ /* 0x000fe20000000045 */
[----:B--2---:R-:W-:Y:S02]  /*5ad30*/  @!P3 IMAD.MOV.U32 R46, RZ, RZ, R8 ;  /* 0x000000ffff2eb224 */ /* 0x004fe400078e0008 */
[----:B------:R-:W2:Y:S01]  /*5ad40*/  LDL R8, [R1+0x15b8] ;  /* 0x0015b80001087983 */ /* 0x000ea20000100800 */
[----:B---3--:R-:W-:-:S03]  /*5ad50*/  @!P3 IMAD.MOV.U32 R47, RZ, RZ, R9 ;  /* 0x000000ffff2fb224 */ /* 0x008fc600078e0009 */
[----:B------:R-:W3:Y:S04]  /*5ad60*/  LDL R9, [R1+0x15b4] ;  /* 0x0015b40001097983 */ /* 0x000ee80000100800 */
[----:B------:R0:W3:Y:S02]  /*5ad70*/  @!P3 LDG.E.U8 R65, desc[UR20][R46.64] ;  /* 0x000000142e41b981 */ /* 0x0000e4000c1e1100 */
[----:B0-----:R-:W-:Y:S02]  /*5ad80*/  @!P3 IMAD.MOV.U32 R46, RZ, RZ, R58 ;  /* 0x000000ffff2eb224 */ /* 0x001fe400078e003a */
[----:B------:R-:W-:Y:S01]  /*5ad90*/  @!P3 IMAD.MOV.U32 R47, RZ, RZ, R60 ;  /* 0x000000ffff2fb224 */ /* 0x000fe200078e003c */
[----:B------:R-:W3:Y:S04]  /*5ada0*/  LDL R58, [R1+0x11c8] ;  /* 0x0011c800013a7983 */ /* 0x000ee80000100800 */
[----:B------:R4:W3:Y:S04]  /*5adb0*/  @!P3 LDG.E.U8 R67, desc[UR20][R46.64] ;  /* 0x000000142e43b981 */ /* 0x0008e8000c1e1100 */
[----:B------:R-:W3:Y:S01]  /*5adc0*/  LDL R60, [R1+0x11c4] ;  /* 0x0011c400013c7983 */ /* 0x000ee20000100800 */
[----:B----4-:R-:W-:-:S02]  /*5add0*/  @!P3 IMAD.MOV.U32 R46, RZ, RZ, R54 ;  /* 0x000000ffff2eb224 */ /* 0x010fc400078e0036 */
[----:B------:R-:W-:Y:S01]  /*5ade0*/  @!P3 IMAD.MOV.U32 R47, RZ, RZ, R56 ;  /* 0x000000ffff2fb224 */ /* 0x000fe200078e0038 */
[----:B------:R-:W-:Y:S01]  /*5adf0*/  PRMT R71, RZ, 0x7610, R71 ;  /* 0x00007610ff477816 */ /* 0x000fe20000000047 */
[----:B------:R-:W4:Y:S04]  /*5ae00*/  LDL R56, [R1+0x11f4] ;  /* 0x0011f40001387983 */ /* 0x000f280000100800 */
[----:B------:R0:W4:Y:S01]  /*5ae10*/  @!P3 LDG.E.U8 R69, desc[UR20][R46.64] ;  /* 0x000000142e45b981 */ /* 0x000122000c1e1100 */
[----:B------:R-:W-:Y:S02]  /*5ae20*/  PRMT R73, RZ, 0x7610, R73 ;  /* 0x00007610ff497816 */ /* 0x000fe40000000049 */
[----:B------:R-:W-:Y:S01]  /*5ae30*/  PRMT R75, RZ, 0x7610, R75 ;  /* 0x00007610ff4b7816 */ /* 0x000fe2000000004b */
[----:B------:R-:W4:Y:S01]  /*5ae40*/  LDL R54, [R1+0x11f8] ;  /* 0x0011f80001367983 */ /* 0x000f220000100800 */
[----:B0-----:R-:W-:-:S03]  /*5ae50*/  @!P3 IMAD.MOV.U32 R46, RZ, RZ, R6 ;  /* 0x000000ffff2eb224 */ /* 0x001fc600078e0006 */
[----:B------:R-:W4:Y:S01]  /*5ae60*/  LDL R6, [R1+0x11e0] ;  /* 0x0011e00001067983 */ /* 0x000f220000100800 */
[----:B------:R-:W-:-:S03]  /*5ae70*/  @!P3 IMAD.MOV.U32 R47, RZ, RZ, R7 ;  /* 0x000000ffff2fb224 */ /* 0x000fc600078e0007 */
[----:B------:R-:W4:Y:S04]  /*5ae80*/  LDL R7, [R1+0x11dc] ;  /* 0x0011dc0001077983 */ /* 0x000f280000100800 */
[----:B------:R0:W4:Y:S02]  /*5ae90*/  @!P3 LDG.E.U8 R71, desc[UR20][R46.64] ;  /* 0x000000142e47b981 */ /* 0x000124000c1e1100 */
[----:B0-----:R-:W-:Y:S01]  /*5aea0*/  @!P3 IMAD.MOV.U32 R46, RZ, RZ, R48 ;  /* 0x000000ffff2eb224 */ /* 0x001fe200078e0030 */
[----:B------:R-:W-:Y:S01]  /*5aeb0*/  PRMT R77, RZ, 0x7610, R77 ;  /* 0x00007610ff4d7816 */ /* 0x000fe2000000004d */
[----:B------:R-:W4:Y:S01]  /*5aec0*/  LDL R48, [R1+0x1210] ;  /* 0x0012100001307983 */ /* 0x000f220000100800 */
[----:B------:R-:W-:Y:S01]  /*5aed0*/  @!P3 IMAD.MOV.U32 R47, RZ, RZ, R52 ;  /* 0x000000ffff2fb224 */ /* 0x000fe200078e0034 */
[----:B------:R-:W-:-:S02]  /*5aee0*/  PRMT R79, RZ, 0x7610, R79 ;  /* 0x00007610ff4f7816 */ /* 0x000fc4000000004f */
[----:B------:R-:W4:Y:S04]  /*5aef0*/  LDL R52, [R1+0x120c] ;  /* 0x00120c0001347983 */ /* 0x000f280000100800 */
[----:B------:R2:W4:Y:S01]  /*5af00*/  @!P3 LDG.E.U8 R73, desc[UR20][R46.64] ;  /* 0x000000142e49b981 */ /* 0x000522000c1e1100 */
[----:B------:R-:W-:Y:S01]  /*5af10*/  PRMT R81, RZ, 0x7610, R81 ;  /* 0x00007610ff517816 */ /* 0x000fe20000000051 */
[----:B--2---:R-:W-:Y:S02]  /*5af20*/  @!P3 IMAD.MOV.U32 R46, RZ, RZ, R8 ;  /* 0x000000ffff2eb224 */ /* 0x004fe400078e0008 */
[----:B------:R-:W2:Y:S01]  /*5af30*/  LDL R8, [R1+0x1228] ;  /* 0x0012280001087983 */ /* 0x000ea20000100800 */
[----:B---3--:R-:W-:-:S03]  /*5af40*/  @!P3 IMAD.MOV.U32 R47, RZ, RZ, R9 ;  /* 0x000000ffff2fb224 */ /* 0x008fc600078e0009 */
[----:B------:R-:W3:Y:S04]  /*5af50*/  LDL R9, [R1+0x1224] ;  /* 0x0012240001097983 */ /* 0x000ee80000100800 */
[----:B------:R0:W3:Y:S02]  /*5af60*/  @!P3 LDG.E.U8 R75, desc[UR20][R46.64] ;  /* 0x000000142e4bb981 */ /* 0x0000e4000c1e1100 */
[----:B0-----:R-:W-:Y:S02]  /*5af70*/  @!P3 IMAD.MOV.U32 R46, RZ, RZ, R66 ;  /* 0x000000ffff2eb224 */ /* 0x001fe400078e0042 */
[----:B------:R-:W-:-:S05]  /*5af80*/  @!P3 IMAD.MOV.U32 R47, RZ, RZ, R68 ;  /* 0x000000ffff2fb224 */ /* 0x000fca00078e0044 */
[----:B------:R0:W3:Y:S02]  /*5af90*/  @!P3 LDG.E.U8 R77, desc[UR20][R46.64] ;  /* 0x000000142e4db981 */ /* 0x0000e4000c1e1100 */
[----:B0-----:R-:W-:Y:S02]  /*5afa0*/  @!P3 IMAD.MOV.U32 R46, RZ, RZ, R62 ;  /* 0x000000ffff2eb224 */ /* 0x001fe400078e003e */
[----:B------:R-:W-:-:S05]  /*5afb0*/  @!P3 IMAD.MOV.U32 R47, RZ, RZ, R64 ;  /* 0x000000ffff2fb224 */ /* 0x000fca00078e0040 */
[----:B------:R0:W3:Y:S02]  /*5afc0*/  @!P3 LDG.E.U8 R79, desc[UR20][R46.64] ;  /* 0x000000142e4fb981 */ /* 0x0000e4000c1e1100 */
[----:B0-----:R-:W-:Y:S02]  /*5afd0*/  @!P3 IMAD.MOV.U32 R46, RZ, RZ, R58 ;  /* 0x000000ffff2eb224 */ /* 0x001fe400078e003a */
[----:B------:R-:W-:-:S05]  /*5afe0*/  @!P3 IMAD.MOV.U32 R47, RZ, RZ, R60 ;  /* 0x000000ffff2fb224 */ /* 0x000fca00078e003c */
[----:B------:R4:W3:Y:S02]  /*5aff0*/  @!P3 LDG.E.U8 R81, desc[UR20][R46.64] ;  /* 0x000000142e51b981 */ /* 0x0008e4000c1e1100 */
[----:B----4-:R-:W-:Y:S02]  /*5b000*/  @!P3 IMAD.MOV.U32 R46, RZ, RZ, R6 ;  /* 0x000000ffff2eb224 */ /* 0x010fe400078e0006 */
[----:B------:R-:W-:Y:S01]  /*5b010*/  @!P3 IMAD.MOV.U32 R47, RZ, RZ, R7 ;  /* 0x000000ffff2fb224 */ /* 0x000fe200078e0007 */
[----:B------:R-:W4:Y:S04]  /*5b020*/  LDL R6, [R1+0x11b8] ;  /* 0x0011b80001067983 */ /* 0x000f280000100800 */
[----:B------:R-:W4:Y:S01]  /*5b030*/  LDL R7, [R1+0x11b4] ;  /* 0x0011b40001077983 */ /* 0x000f220000100800 */
[----:B------:R-:W-:-:S02]  /*5b040*/  PRMT R83, RZ, 0x7610, R83 ;  /* 0x00007610ff537816 */ /* 0x000fc40000000053 */
[----:B------:R-:W-:-:S04]  /*5b050*/  PRMT R85, RZ, 0x7610, R85 ;  /* 0x00007610ff557816 */ /* 0x000fc80000000055 */
[----:B------:R0:W4:Y:S01]  /*5b060*/  @!P3 LDG.E.U8 R83, desc[UR20][R46.64] ;  /* 0x000000142e53b981 */ /* 0x000122000c1e1100 */
[----:B------:R-:W-:Y:S01]  /*5b070*/  PRMT R86, RZ, 0x7610, R86 ;  /* 0x00007610ff567816 */ /* 0x000fe20000000056 */
[----:B0-----:R-:W-:Y:S02]  /*5b080*/  @!P3 IMAD.MOV.U32 R46, RZ, RZ, R54 ;  /* 0x000000ffff2eb224 */ /* 0x001fe400078e0036 */
[----:B------:R-:W-:-:S05]  /*5b090*/  @!P3 IMAD.MOV.U32 R47, RZ, RZ, R56 ;  /* 0x000000ffff2fb224 */ /* 0x000fca00078e0038 */
[----:B------:R0:W4:Y:S01]  /*5b0a0*/  @!P3 LDG.E.U8 R85, desc[UR20][R46.64] ;  /* 0x000000142e55b981 */ /* 0x000122000c1e1100 */
[----:B------:R-:W-:Y:S01]  /*5b0b0*/  PRMT R87, RZ, 0x7610, R87 ;  /* 0x00007610ff577816 */ /* 0x000fe20000000057 */
[----:B0-----:R-:W-:Y:S02]  /*5b0c0*/  @!P3 IMAD.MOV.U32 R46, RZ, RZ, R48 ;  /* 0x000000ffff2eb224 */ /* 0x001fe400078e0030 */
[----:B------:R-:W-:Y:S01]  /*5b0d0*/  @!P3 IMAD.MOV.U32 R47, RZ, RZ, R52 ;  /* 0x000000ffff2fb224 */ /* 0x000fe200078e0034 */
[----:B------:R-:W-:Y:S01]  /*5b0e0*/  PRMT R0, RZ, 0x7610, R0 ;  /* 0x00007610ff007816 */ /* 0x000fe20000000000 */
[----:B------:R-:W4:Y:S04]  /*5b0f0*/  LDL.LU R52, [R1+0x1c4] ;  /* 0x0001c40001347983 */ /* 0x000f280000300800 */
[----:B------:R2:W4:Y:S04]  /*5b100*/  @!P3 LDG.E.U8 R86, desc[UR20][R46.64] ;  /* 0x000000142e56b981 */ /* 0x000528000c1e1100 */
        /* <DEDUP_REMOVED lines=13> */
[----:B--2---:R-:W-:-:S02]  /*5b1e0*/  @!P3 IMAD.MOV.U32 R46, RZ, RZ, R8 ;  /* 0x000000ffff2eb224 */ /* 0x004fc400078e0008 */
[----:B---3--:R-:W-:-:S05]  /*5b1f0*/  @!P3 IMAD.MOV.U32 R47, RZ, RZ, R9 ;  /* 0x000000ffff2fb224 */ /* 0x008fca00078e0009 */
[----:B------:R4:W2:Y:S02]  /*5b200*/  @!P3 LDG.E.U8 R87, desc[UR20][R46.64] ;  /* 0x000000142e57b981 */ /* 0x0008a4000c1e1100 */
[----:B----4-:R-:W-:Y:S01]  /*5b210*/  @!P3 IMAD.MOV.U32 R46, RZ, RZ, R6 ;  /* 0x000000ffff2eb224 */ /* 0x010fe200078e0006 */
[----:B------:R-:W0:Y:S01]  /*5b220*/  S2R R2, SR_TID.X ;  /* 0x0000000000027919 */ /* 0x000e220000002100 */
[----:B------:R-:W-:Y:S01]  /*5b230*/  @!P3 IMAD.MOV.U32 R47, RZ, RZ, R7 ;  /* 0x000000ffff2fb224 */ /* 0x000fe200078e0007 */
[----:B------:R-:W3:Y:S04]  /*5b240*/  LDL.LU R6, [R1+0x1d0] ;  /* 0x0001d00001067983 */ /* 0x000ee80000300800 */
[----:B------:R-:W4:Y:S04]  /*5b250*/  @!P3 LDG.E.U8 R0, desc[UR20][R46.64] ;  /* 0x000000142e00b981 */ /* 0x000f28000c1e1100 */
[----:B------:R-:W2:Y:S04]  /*5b260*/  LDL.LU R7, [R1+0x1c0] ;  /* 0x0001c00001077983 */ /* 0x000ea80000300800 */
[----:B------:R-:W2:Y:S04]  /*5b270*/  LDL.LU R8, [R1+0x1b4] ;  /* 0x0001b40001087983 */ /* 0x000ea80000300800 */
[----:B------:R-:W2:Y:S04]  /*5b280*/  LDL.LU R9, [R1+0x1a4] ;  /* 0x0001a40001097983 */ /* 0x000ea80000300800 */
[----:B------:R-:W2:Y:S04]  /*5b290*/  LDL.LU R54, [R1+0x198] ;  /* 0x0001980001367983 */ /* 0x000ea80000300800 */
[----:B------:R-:W2:Y:S04]  /*5b2a0*/  LDL.LU R58, [R1+0x184] ;  /* 0x00018400013a7983 */ /* 0x000ea80000300800 */
[----:B------:R-:W2:Y:S01]  /*5b2b0*/  LDL.LU R62, [R1+0x170] ;  /* 0x00017000013e7983 */ /* 0x000ea20000300800 */
[----:B0-----:R-:W-:-:S03]  /*5b2c0*/  LOP3.LUT R2, R2, 0x7f, RZ, 0xc0, !PT ;  /* 0x0000007f02027812 */ /* 0x001fc600078ec0ff */
[----:B------:R-:W2:Y:S04]  /*5b2d0*/  LDL.LU R66, [R1+0x15c] ;  /* 0x00015c0001427983 */ /* 0x000ea80000300800 */
[----:B------:R-:W2:Y:S04]  /*5b2e0*/  LDL.LU R70, [R1+0x14c] ;  /* 0x00014c0001467983 */ /* 0x000ea80000300800 */
[----:B------:R-:W2:Y:S04]  /*5b2f0*/  LDL.LU R74, [R1+0x13c] ;  /* 0x00013c00014a7983 */ /* 0x000ea80000300800 */
[----:B------:R-:W2:Y:S04]  /*5b300*/  LDL.LU R78, [R1+0x12c] ;  /* 0x00012c00014e7983 */ /* 0x000ea80000300800 */
[----:B------:R-:W2:Y:S04]  /*5b310*/  LDL.LU R82, [R1+0x11c] ;  /* 0x00011c0001527983 */ /* 0x000ea80000300800 */
[----:B------:R-:W2:Y:S04]  /*5b320*/  LDL.LU R88, [R1+0x10c] ;  /* 0x00010c0001587983 */ /* 0x000ea80000300800 */
[----:B------:R0:W-:Y:S04]  /*5b330*/  STS.U8 [R2+UR10+0x22000], R3 ;  /* 0x0220000302007988 */ /* 0x0001e8000800000a */
[----:B------:R1:W-:Y:S04]  /*5b340*/  STS.U8 [R2+UR10+0x23c00], R90 ;  /* 0x023c005a02007988 */ /* 0x0003e8000800000a */
[----:B----4-:R-:W-:Y:S04]  /*5b350*/  STL [R1+0x179c], R0 ;  /* 0x00179c0001007387 */ /* 0x010fe80000100800 */
[----:B0-----:R-:W4:Y:S04]  /*5b360*/  LDL.LU R3, [R1+0x1c74] ;  /* 0x001c740001037983 */ /* 0x001f280000300800 */
[----:B-1----:R-:W2:Y:S04]  /*5b370*/  LDL.LU R90, [R1+0xfc] ;  /* 0x0000fc00015a7983 */ /* 0x002ea80000300800 */
        /* <DEDUP_REMOVED lines=13> */
[----:B----4-:R0:W-:Y:S02]  /*5b450*/  STS.U8 [R2+UR10+0x23e00], R3 ;  /* 0x023e000302007988 */ /* 0x0101e4000800000a */
[----:B0-----:R-:W0:Y:S02]  /*5b460*/  S2R R3, SR_TID.X ;  /* 0x0000000000037919 */ /* 0x001e240000002100 */
[----:B------:R-:W4:Y:S04]  /*5b470*/  LDL.LU R2, [R1+0xec] ;  /* 0x0000ec0001027983 */ /* 0x000f280000300800 */
[----:B------:R-:W4:Y:S04]  /*5b480*/  LDL.LU R48, [R1+0x1cc] ;  /* 0x0001cc0001307983 */ /* 0x000f280000300800 */
[----:B------:R-:W4:Y:S04]  /*5b490*/  LDL.LU R52, [R1+0x1bc] ;  /* 0x0001bc0001347983 */ /* 0x000f280000300800 */
[----:B------:R-:W4:Y:S04]  /*5b4a0*/  LDL.LU R56, [R1+0x1b0] ;  /* 0x0001b00001387983 */ /* 0x000f280000300800 */
[----:B------:R-:W4:Y:S04]  /*5b4b0*/  LDL.LU R60, [R1+0x1a0] ;  /* 0x0001a000013c7983 */ /* 0x000f280000300800 */
[----:B------:R-:W4:Y:S04]  /*5b4c0*/  LDL.LU R64, [R1+0x194] ;  /* 0x0001940001407983 */ /* 0x000f280000300800 */
[----:B------:R-:W4:Y:S01]  /*5b4d0*/  LDL.LU R68, [R1+0x17c] ;  /* 0x00017c0001447983 */ /* 0x000f220000300800 */
[----:B0-----:R-:W-:-:S03]  /*5b4e0*/  LOP3.LUT R3, R3, 0x7f, RZ, 0xc0, !PT ;  /* 0x0000007f03037812 */ /* 0x001fc600078ec0ff */
[----:B------:R-:W4:Y:S01]  /*5b4f0*/  LDL.LU R72, [R1+0x16c] ;  /* 0x00016c0001487983 */ /* 0x000f220000300800 */
[----:B------:R-:W-:-:S03]  /*5b500*/  LOP3.LUT R3, R3, 0x10, RZ, 0x3c, !PT ;  /* 0x0000001003037812 */ /* 0x000fc600078e3cff */
[----:B------:R-:W4:Y:S04]  /*5b510*/  LDL.LU R76, [R1+0x158] ;  /* 0x00015800014c7983 */ /* 0x000f280000300800 */
[----:B------:R-:W4:Y:S04]  /*5b520*/  LDL.LU R80, [R1+0x148] ;  /* 0x0001480001507983 */ /* 0x000f280000300800 */
[----:B------:R-:W4:Y:S04]  /*5b530*/  LDL.LU R84, [R1+0x138] ;  /* 0x0001380001547983 */ /* 0x000f280000300800 */
[----:B------:R-:W4:Y:S04]  /*5b540*/  LDL.LU R89, [R1+0x128] ;  /* 0x0001280001597983 */ /* 0x000f280000300800 */
[----:B------:R-:W4:Y:S04]  /*5b550*/  LDL.LU R91, [R1+0x118] ;  /* 0x00011800015b7983 */ /* 0x000f280000300800 */
[----:B------:R-:W4:Y:S04]  /*5b560*/  LDL.LU R92, [R1+0x108] ;  /* 0x00010800015c7983 */ /* 0x000f280000300800 */
[----:B---3--:R0:W-:Y:S04]  /*5b570*/  STS.U8 [R3+UR10+0x22080], R6 ;  /* 0x0220800603007988 */ /* 0x0081e8000800000a */
[----:B------:R-:W3:Y:S04]  /*5b580*/  LDL.LU R93, [R1+0xf8] ;  /* 0x0000f800015d7983 */ /* 0x000ee80000300800 */
        /* <DEDUP_REMOVED lines=10> */
[----:B-1----:R-:W2:Y:S04]  /*5b630*/  LDL.LU R58, [R1+0x190] ;  /* 0x00019000013a7983 */ /* 0x002ea80000300800 */
[----:B------:R0:W-:Y:S04]  /*5b640*/  STS.U8 [R3+UR10+0x22c80], R62 ;  /* 0x022c803e03007988 */ /* 0x0001e8000800000a */
[----:B------:R1:W-:Y:S04]  /*5b650*/  STS.U8 [R3+UR10+0x22e80], R66 ;  /* 0x022e804203007988 */ /* 0x0003e8000800000a */
[----:B------:R1:W-:Y:S04]  /*5b660*/  STS.U8 [R3+UR10+0x23080], R70 ;  /* 0x0230804603007988 */ /* 0x0003e8000800000a */
[----:B0-----:R-:W2:Y:S04]  /*5b670*/  LDL.LU R62, [R1+0x178] ;  /* 0x00017800013e7983 */ /* 0x001ea80000300800 */
[----:B-1----:R-:W2:Y:S04]  /*5b680*/  LDL.LU R66, [R1+0x168] ;  /* 0x0001680001427983 */ /* 0x002ea80000300800 */
[----:B------:R0:W-:Y:S04]  /*5b690*/  STS.U8 [R3+UR10+0x23280], R74 ;  /* 0x0232804a03007988 */ /* 0x0001e8000800000a */
[----:B------:R-:W2:Y:S04]  /*5b6a0*/  LDL.LU R70, [R1+0x154] ;  /* 0x0001540001467983 */ /* 0x000ea80000300800 */
        /* <DEDUP_REMOVED lines=9> */
[----:B------:R0:W-:Y:S02]  /*5b740*/  STS.U8 [R3+UR10+0x23e80], R4 ;  /* 0x023e800403007988 */ /* 0x0001e4000800000a */
[----:B0-----:R-:W0:Y:S02]  /*5b750*/  S2R R4, SR_TID.X ;  /* 0x0000000000047919 */ /* 0x001e240000002100 */
[----:B0-----:R-:W-:-:S04]  /*5b760*/  LOP3.LUT R4, R4, 0x7f, RZ, 0xc0, !PT ;  /* 0x0000007f04047812 */ /* 0x001fc800078ec0ff */
[----:B------:R-:W-:Y:S01]  /*5b770*/  LOP3.LUT R4, R4, 0x20, RZ, 0x3c, !PT ;  /* 0x0000002004047812 */ /* 0x000fe200078e3cff */
[----:B----4-:R-:W-:Y:S04]  /*5b780*/  STS.U8 [R3+UR10+0x23c80], R2 ;  /* 0x023c800203007988 */ /* 0x010fe8000800000a */
[----:B------:R0:W-:Y:S02]  /*5b790*/  STS.U8 [R4+UR10+0x23f00], R5 ;  /* 0x023f000504007988 */ /* 0x0001e4000800000a */
[----:B0-----:R-:W0:Y:S02]  /*5b7a0*/  S2R R5, SR_TID.X ;  /* 0x0000000000057919 */ /* 0x001e240000002100 */
[----:B------:R-:W-:Y:S04]  /*5b7b0*/  STS.U8 [R4+UR10+0x22100], R48 ;  /* 0x0221003004007988 */ /* 0x000fe8000800000a */
[----:B------:R-:W-:Y:S04]  /*5b7c0*/  STS.U8 [R4+UR10+0x22300], R52 ;  /* 0x0223003404007988 */ /* 0x000fe8000800000a */
[----:B------:R-:W-:Y:S04]  /*5b7d0*/  STS.U8 [R4+UR10+0x22500], R56 ;  /* 0x0225003804007988 */ /* 0x000fe8000800000a */
[----:B------:R-:W-:Y:S04]  /*5b7e0*/  STS.U8 [R4+UR10+0x22700], R60 ;  /* 0x0227003c04007988 */ /* 0x000fe8000800000a */
[----:B------:R-:W-:Y:S04]  /*5b7f0*/  STS.U8 [R4+UR10+0x22900], R64 ;  /* 0x0229004004007988 */ /* 0x000fe8000800000a */
[----:B------:R-:W-:Y:S01]  /*5b800*/  STS.U8 [R4+UR10+0x22b00], R68 ;  /* 0x022b004404007988 */ /* 0x000fe2000800000a */
[----:B0-----:R-:W-:-:S04]  /*5b810*/  LOP3.LUT R5, R5, 0x7f, RZ, 0xc0, !PT ;  /* 0x0000007f05057812 */ /* 0x001fc800078ec0ff */
[----:B------:R-:W-:Y:S01]  /*5b820*/  LOP3.LUT R5, R5, 0x30, RZ, 0x3c, !PT ;  /* 0x0000003005057812 */ /* 0x000fe200078e3cff */
[----:B------:R-:W-:Y:S04]  /*5b830*/  STS.U8 [R4+UR10+0x22d00], R72 ;  /* 0x022d004804007988 */ /* 0x000fe8000800000a */
[----:B------:R-:W-:Y:S04]  /*5b840*/  STS.U8 [R4+UR10+0x22f00], R76 ;  /* 0x022f004c04007988 */ /* 0x000fe8000800000a */
[----:B------:R-:W-:Y:S04]  /*5b850*/  STS.U8 [R4+UR10+0x23100], R80 ;  /* 0x0231005004007988 */ /* 0x000fe8000800000a */
[----:B------:R-:W-:Y:S04]  /*5b860*/  STS.U8 [R4+UR10+0x23300], R84 ;  /* 0x0233005404007988 */ /* 0x000fe8000800000a */
[----:B------:R-:W-:Y:S04]  /*5b870*/  STS.U8 [R4+UR10+0x23500], R89 ;  /* 0x0235005904007988 */ /* 0x000fe8000800000a */
[----:B------:R-:W-:Y:S04]  /*5b880*/  STS.U8 [R4+UR10+0x23700], R91 ;  /* 0x0237005b04007988 */ /* 0x000fe8000800000a */
[----:B------:R-:W-:Y:S04]  /*5b890*/  STS.U8 [R4+UR10+0x23900], R92 ;  /* 0x0239005c04007988 */ /* 0x000fe8000800000a */
[----:B---3--:R-:W-:Y:S04]  /*5b8a0*/  STS.U8 [R4+UR10+0x23b00], R93 ;  /* 0x023b005d04007988 */ /* 0x008fe8000800000a */
[----:B--2---:R-:W-:Y:S04]  /*5b8b0*/  STS.U8 [R4+UR10+0x23d00], R6 ;  /* 0x023d000604007988 */ /* 0x004fe8000800000a */
[----:B------:R0:W-:Y:S04]  /*5b8c0*/  STS.U8 [R5+UR10+0x22780], R54 ;  /* 0x0227803605007988 */ /* 0x0001e8000800000a */
[----:B------:R1:W-:Y:S04]  /*5b8d0*/  STS.U8 [R5+UR10+0x22980], R58 ;  /* 0x0229803a05007988 */ /* 0x0003e8000800000a */
[----:B0-----:R-:W2:Y:S04]  /*5b8e0*/  LDL.LU R54, [R1+0xf4] ;  /* 0x0000f40001367983 */ /* 0x001ea80000300800 */
[----:B-1----:R-:W3:Y:S04]  /*5b8f0*/  LDL.LU R58, [R1+0xe4] ;  /* 0x0000e400013a7983 */ /* 0x002ee80000300800 */
[----:B------:R-:W4:Y:S04]  /*5b900*/  LDL.LU R2, [R1+0xd4] ;  /* 0x0000d40001027983 */ /* 0x000f280000300800 */
[----:B------:R0:W-:Y:S04]  /*5b910*/  STS.U8 [R5+UR10+0x22b80], R62 ;  /* 0x022b803e05007988 */ /* 0x0001e8000800000a */
[----:B------:R1:W-:Y:S04]  /*5b920*/  STS.U8 [R5+UR10+0x22d80], R66 ;  /* 0x022d804205007988 */ /* 0x0003e8000800000a */
[----:B0-----:R-:W3:Y:S04]  /*5b930*/  LDL.LU R62, [R1+0xd0] ;  /* 0x0000d000013e7983 */ /* 0x001ee80000300800 */
[----:B------:R0:W-:Y:S04]  /*5b940*/  STS.U8 [R5+UR10+0x22f80], R70 ;  /* 0x022f804605007988 */ /* 0x0001e8000800000a */
[----:B-1----:R-:W3:Y:S04]  /*5b950*/  LDL.LU R66, [R1+0xcc] ;  /* 0x0000cc0001427983 */ /* 0x002ee80000300800 */
        /* <DEDUP_REMOVED lines=10> */
[----:B-1----:R-:W3:Y:S04]  /*5ba00*/  LDL.LU R90, [R1+0xb4] ;  /* 0x0000b400015a7983 */ /* 0x002ee80000300800 */
        /* <DEDUP_REMOVED lines=17> */
[----:B------:R-:W3:Y:S04]  /*5bb20*/  LDL.LU R6, [R1+0x70] ;  /* 0x0000700001067983 */ /* 0x000ee80000300800 */
[----:B------:R1:W-:Y:S04]  /*5bb30*/  STS.U8 [R5+UR10+0x22380], R8 ;  /* 0x0223800805007988 */ /* 0x0003e8000800000a */
[----:B0-----:R-:W3:Y:S04]  /*5bb40*/  LDL.LU R7, [R1+0x6c] ;  /* 0x00006c0001077983 */ /* 0x001ee80000300800 */
[----:B------:R0:W-:Y:S04]  /*5bb50*/  STS.U8 [R5+UR10+0x22580], R9 ;  /* 0x0225800905007988 */ /* 0x0001e8000800000a */
[----:B-1----:R-:W3:Y:S04]  /*5bb60*/  LDL.LU R8, [R1+0x68] ;  /* 0x0000680001087983 */ /* 0x002ee80000300800 */
[----:B0-----:R-:W3:Y:S04]  /*5bb70*/  LDL.LU R9, [R1+0x64] ;  /* 0x0000640001097983 */ /* 0x001ee80000300800 */
[----:B----4-:R0:W-:Y:S02]  /*5bb80*/  STS.U8 [R5+UR10+0x23f80], R2 ;  /* 0x023f800205007988 */ /* 0x0101e4000800000a */
[----:B0-----:R-:W0:Y:S02]  /*5bb90*/  S2R R2, SR_TID.X ;  /* 0x0000000000027919 */ /* 0x001e240000002100 */
[----:B--2---:R1:W-:Y:S04]  /*5bba0*/  STS.U8 [R5+UR10+0x23b80], R54 ;  /* 0x023b803605007988 */ /* 0x0043e8000800000a */
[----:B---3--:R2:W-:Y:S04]  /*5bbb0*/  STS.U8 [R5+UR10+0x23d80], R58 ;  /* 0x023d803a05007988 */ /* 0x0085e8000800000a */
[----:B-1----:R-:W3:Y:S04]  /*5bbc0*/  LDL.LU R54, [R1+0x1c70] ;  /* 0x001c700001367983 */ /* 0x002ee80000300800 */
[----:B--2---:R-:W2:Y:S01]  /*5bbd0*/  LDL.LU R58, [R1+0x1c6c] ;  /* 0x001c6c00013a7983 */ /* 0x004ea20000300800 */
[----:B0-----:R-:W-:-:S05]  /*5bbe0*/  LOP3.LUT R2, R2, 0x7f, RZ, 0xc0, !PT ;  /* 0x0000007f02027812 */ /* 0x001fca00078ec0ff */
[----:B------:R0:W-:Y:S04]  /*5bbf0*/  STS.U8 [R2+UR10+0x10000], R62 ;  /* 0x0100003e02007988 */ /* 0x0001e8000800000a */
[----:B------:R1:W-:Y:S04]  /*5bc00*/  STS.U8 [R2+UR10+0x10400], R66 ;  /* 0x0104004202007988 */ /* 0x0003e8000800000a */
[----:B------:R4:W-:Y:S04]  /*5bc10*/  STS.U8 [R2+UR10+0x10800], R70 ;  /* 0x0108004602007988 */ /* 0x0009e8000800000a */
[----:B0-----:R-:W2:Y:S04]  /*5bc20*/  LDL.LU R62, [R1+0x1c68] ;  /* 0x001c6800013e7983 */ /* 0x001ea80000300800 */
[----:B-1----:R-:W2:Y:S04]  /*5bc30*/  LDL.LU R66, [R1+0x1c64] ;  /* 0x001c640001427983 */ /* 0x002ea80000300800 */
[----:B----4-:R-:W4:Y:S04]  /*5bc40*/  LDL.LU R70, [R1+0x1c60] ;  /* 0x001c600001467983 */ /* 0x010f280000300800 */
[----:B------:R0:W-:Y:S04]  /*5bc50*/  STS.U8 [R2+UR10+0x10c00], R74 ;  /* 0x010c004a02007988 */ /* 0x0001e8000800000a */
[----:B------:R1:W-:Y:S04]  /*5bc60*/  STS.U8 [R2+UR10+0x11000], R78 ;  /* 0x0110004e02007988 */ /* 0x0003e8000800000a */
[----:B------:R1:W-:Y:S04]  /*5bc70*/  STS.U8 [R2+UR10+0x11400], R82 ;  /* 0x0114005202007988 */ /* 0x0003e8000800000a */
[----:B0-----:R-:W4:Y:S04]  /*5bc80*/  LDL.LU R74, [R1+0x1c5c] ;  /* 0x001c5c00014a7983 */ /* 0x001f280000300800 */
[----:B-1----:R-:W4:Y:S04]  /*5bc90*/  LDL.LU R78, [R1+0x1c58] ;  /* 0x001c5800014e7983 */ /* 0x002f280000300800 */
[----:B------:R-:W4:Y:S04]  /*5bca0*/  LDL.LU R82, [R1+0x1c54] ;  /* 0x001c540001527983 */ /* 0x000f280000300800 */
[----:B------:R0:W-:Y:S04]  /*5bcb0*/  STS.U8 [R2+UR10+0x11800], R88 ;  /* 0x0118005802007988 */ /* 0x0001e8000800000a */
[----:B------:R1:W-:Y:S04]  /*5bcc0*/  STS.U8 [R2+UR10+0x11c00], R90 ;  /* 0x011c005a02007988 */ /* 0x0003e8000800000a */
[----:B------:R1:W-:Y:S04]  /*5bcd0*/  STS.U8 [R2+UR10+0x12800], R48 ;  /* 0x0128003002007988 */ /* 0x0003e8000800000a */
[----:B0-----:R-:W4:Y:S04]  /*5bce0*/  LDL.LU R88, [R1+0x1c50] ;  /* 0x001c500001587983 */ /* 0x001f280000300800 */
[----:B-1----:R-:W4:Y:S04]  /*5bcf0*/  LDL.LU R90, [R1+0x1c4c] ;  /* 0x001c4c00015a7983 */ /* 0x002f280000300800 */
[----:B------:R0:W-:Y:S04]  /*5bd00*/  STS.U8 [R2+UR10+0x12c00], R52 ;  /* 0x012c003402007988 */ /* 0x0001e8000800000a */
[----:B------:R-:W4:Y:S04]  /*5bd10*/  LDL.LU R48, [R1+0x60] ;  /* 0x0000600001307983 */ /* 0x000f280000300800 */
[----:B------:R1:W-:Y:S04]  /*5bd20*/  STS.U8 [R2+UR10+0x13000], R56 ;  /* 0x0130003802007988 */ /* 0x0003e8000800000a */
[----:B0-----:R-:W4:Y:S04]  /*5bd30*/  LDL.LU R52, [R1+0x5c] ;  /* 0x00005c0001347983 */ /* 0x001f280000300800 */
[----:B------:R0:W-:Y:S04]  /*5bd40*/  STS.U8 [R2+UR10+0x13400], R60 ;  /* 0x0134003c02007988 */ /* 0x0001e8000800000a */
[----:B-1----:R-:W4:Y:S04]  /*5bd50*/  LDL.LU R56, [R1+0x58] ;  /* 0x0000580001387983 */ /* 0x002f280000300800 */
        /* <DEDUP_REMOVED lines=28> */
[----:B0-----:R-:W4:Y:S04]  /*5bf20*/  LDL.LU R9, [R1+0x1c] ;  /* 0x00001c0001097983 */ /* 0x001f280000300800 */
[----:B------:R0:W-:Y:S04]  /*5bf30*/  STS.U8 [R2+UR10+0x12000], R3 ;  /* 0x0120000302007988 */ /* 0x0001e8000800000a */
[----:B------:R1:W-:Y:S01]  /*5bf40*/  STS.U8 [R2+UR10+0x12400], R4 ;  /* 0x0124000402007988 */ /* 0x0003e2000800000a */
[----:B0-----:R-:W-:-:S03]  /*5bf50*/  LOP3.LUT R3, R2, 0x10, RZ, 0x3c, !PT ;  /* 0x0000001002037812 */ /* 0x001fc600078e3cff */
[----:B------:R0:W-:Y:S04]  /*5bf60*/  STS.U8 [R2+UR10+0x1f800], R11 ;  /* 0x01f8000b02007988 */ /* 0x0001e8000800000a */
[----:B-1----:R-:W4:Y:S04]  /*5bf70*/  LDL.LU R4, [R1+0x18] ;  /* 0x0000180001047983 */ /* 0x002f280000300800 */
        /* <DEDUP_REMOVED lines=32> */
[----:B0-----:R-:W2:Y:S04]  /*5c180*/  LDL.LU R11, [R1+0x10] ;  /* 0x00001000010b7983 */ /* 0x001ea80000300800 */
[----:B------:R-:W-:Y:S04]  /*5c190*/  STS.U8 [R2+UR10+0x17400], R88 ;  /* 0x0174005802007988 */ /* 0x000fe8000800000a */
[----:B------:R-:W-:Y:S04]  /*5c1a0*/  STS.U8 [R2+UR10+0x17000], R90 ;  /* 0x0170005a02007988 */ /* 0x000fe8000800000a */
[----:B------:R0:W-:Y:S04]  /*5c1b0*/  STS.U8 [R2+UR10+0x1fc00], R10 ;  /* 0x01fc000a02007988 */ /* 0x0001e8000800000a */
[----:B------:R1:W-:Y:S04]  /*5c1c0*/  STS.U8 [R3+UR10+0x10080], R48 ;  /* 0x0100803003007988 */ /* 0x0003e8000800000a */
[----:B0-----:R-:W3:Y:S04]  /*5c1d0*/  LDL.LU R10, [R1+0x14] ;  /* 0x00001400010a7983 */ /* 0x001ee80000300800 */
[----:B-1----:R-:W4:Y:S04]  /*5c1e0*/  LDL.LU R48, [R1+0x1c48] ;  /* 0x001c480001307983 */ /* 0x002f280000300800 */
        /* <DEDUP_REMOVED lines=32> */
[----:B0-----:R-:W4:Y:S04]  /*5c3f0*/  LDL.LU R8, [R1+0x1c08] ;  /* 0x001c080001087983 */ /* 0x001f280000300800 */
[----:B-1----:R-:W4:Y:S04]  /*5c400*/  LDL.LU R9, [R1+0x1c04] ;  /* 0x001c040001097983 */ /* 0x002f280000300800 */
[----:B--2---:R-:W-:Y:S04]  /*5c410*/  STS.U8 [R3+UR10+0x15080], R11 ;  /* 0x0150800b03007988 */ /* 0x004fe8000800000a */
[----:B---3--:R-:W-:Y:S04]  /*5c420*/  STS.U8 [R3+UR10+0x14c80], R10 ;  /* 0x014c800a03007988 */ /* 0x008fe8000800000a */
[----:B----4-:R-:W-:Y:S04]  /*5c430*/  STS.U8 [R3+UR10+0x16080], R6 ;  /* 0x0160800603007988 */ /* 0x010fe8000800000a */
[----:B------:R-:W-:Y:S04]  /*5c440*/  STS.U8 [R3+UR10+0x15c80], R7 ;  /* 0x015c800703007988 */ /* 0x000fe8000800000a */
[----:B------:R-:W-:Y:S04]  /*5c450*/  STS.U8 [R3+UR10+0x15880], R8 ;  /* 0x0158800803007988 */ /* 0x000fe8000800000a */
[----:B------:R0:W-:Y:S04]  /*5c460*/  STS.U8 [R3+UR10+0x15480], R9 ;  /* 0x0154800903007988 */ /* 0x0001e8000800000a */
[----:B0-----:R-:W2:Y:S04]  /*5c470*/  LDL.LU R9, [R1+0x1c00] ;  /* 0x001c000001097983 */ /* 0x001ea80000300800 */
[----:B------:R-:W3:Y:S04]  /*5c480*/  LDL.LU R8, [R1+0x1bfc] ;  /* 0x001bfc0001087983 */ /* 0x000ee80000300800 */
[----:B------:R-:W4:Y:S04]  /*5c490*/  LDL.LU R7, [R1+0x1bf8] ;  /* 0x001bf80001077983 */ /* 0x000f280000300800 */
[----:B------:R-:W2:Y:S04]  /*5c4a0*/  LDL.LU R6, [R1+0x1bf4] ;  /* 0x001bf40001067983 */ /* 0x000ea80000300800 */
[----:B------:R-:W3:Y:S04]  /*5c4b0*/  LDL R11, [R1+0x5d4] ;  /* 0x0005d400010b7983 */ /* 0x000ee80000100800 */
[----:B------:R-:W3:Y:S04]  /*5c4c0*/  LDL R10, [R1+0x5d8] ;  /* 0x0005d800010a7983 */ /* 0x000ee80000100800 */
        /* <DEDUP_REMOVED lines=50> */
[----:B--2---:R-:W-:-:S06]  /*5c7f0*/  PRMT R6, RZ, 0x7610, R6 ;  /* 0x00007610ff067816 */ /* 0x004fcc0000000006 */
[----:B---3--:R-:W2:Y:S04]  /*5c800*/  @!P3 LDG.E.U8 R6, desc[UR20][R10.64] ;  /* 0x000000140a06b981 */ /* 0x008ea8000c1e1100 */
[----:B--2---:R0:W-:Y:S04]  /*5c810*/  STL [R1+0x494], R6 ;  /* 0x0004940601007387 */ /* 0x0041e80000100800 */
[----:B0-----:R-:W2:Y:S04]  /*5c820*/  LDL.LU R6, [R1+0x1bf0] ;  /* 0x001bf00001067983 */ /* 0x001ea80000300800 */
[----:B------:R-:W3:Y:S04]  /*5c830*/  LDL R10, [R1+0x5dc] ;  /* 0x0005dc00010a7983 */ /* 0x000ee80000100800 */
[----:B------:R-:W3:Y:S01]  /*5c840*/  LDL R11, [R1+0x5e0] ;  /* 0x0005e000010b7983 */ /* 0x000ee20000100800 */
[----:B----4-:R-:W-:-:S02]  /*5c850*/  PRMT R7, RZ, 0x7610, R7 ;  /* 0x00007610ff077816 */ /* 0x010fc40000000007 */
[----:B---3--:R-:W-:-:S04]  /*5c860*/  @!P3 LOP3.LUT R11, R11, R10, RZ, 0x3c, !PT ;  /* 0x0000000a0b0bb212 */ /* 0x008fc800078e3cff */
[----:B------:R-:W-:-:S04]  /*5c870*/  @!P3 LOP3.LUT R10, R11, R10, RZ, 0x3c, !PT ;  /* 0x0000000a0b0ab212 */ /* 0x000fc800078e3cff */
[----:B------:R-:W-:-:S05]  /*5c880*/  @!P3 LOP3.LUT R11, R11, R10, RZ, 0x3c, !PT ;  /* 0x0000000a0b0bb212 */ /* 0x000fca00078e3cff */
[----:B------:R-:W3:Y:S04]  /*5c890*/  @!P3 LDG.E.U8 R7, desc[UR20][R10.64] ;  /* 0x000000140a07b981 */ /* 0x000ee8000c1e1100 */
[----:B---3--:R0:W-:Y:S04]  /*5c8a0*/  STL [R1+0x490], R7 ;  /* 0x0004900701007387 */ /* 0x0081e80000100800 */
[----:B0-----:R-:W3:Y:S04]  /*5c8b0*/  LDL.LU R7, [R1+0x1bec] ;  /* 0x001bec0001077983 */ /* 0x001ee80000300800 */
[----:B------:R-:W4:Y:S04]  /*5c8c0*/  LDL R10, [R1+0x5e4] ;  /* 0x0005e400010a7983 */ /* 0x000f280000100800 */
[----:B------:R-:W4:Y:S01]  /*5c8d0*/  LDL R11, [R1+0x5e8] ;  /* 0x0005e800010b7983 */ /* 0x000f220000100800 */
[----:B--2---:R-:W-:-:S02]  /*5c8e0*/  PRMT R6, RZ, 0x7610, R6 ;  /* 0x00007610ff067816 */ /* 0x004fc40000000006 */
[----:B----4-:R-:W-:-:S04]  /*5c8f0*/  @!P3 LOP3.LUT R11, R11, R10, RZ, 0x3c, !PT ;  /* 0x0000000a0b0bb212 */ /* 0x010fc800078e3cff */
[----:B------:R-:W-:-:S04]  /*5c900*/  @!P3 LOP3.LUT R10, R11, R10, RZ, 0x3c, !PT ;  /* 0x0000000a0b0ab212 */ /* 0x000fc800078e3cff */
[----:B------:R-:W-:-:S05]  /*5c910*/  @!P3 LOP3.LUT R11, R11, R10, RZ, 0x3c, !PT ;  /* 0x0000000a0b0bb212 */ /* 0x000fca00078e3cff */
[----:B------:R-:W2:Y:S04]  /*5c920*/  @!P3 LDG.E.U8 R6, desc[UR20][R10.64] ;  /* 0x000000140a06b981 */ /* 0x000ea8000c1e1100 */
[----:B--2---:R0:W-:Y:S04]  /*5c930*/  STL [R1+0x48c], R6 ;  /* 0x00048c0601007387 */ /* 0x0041e80000100800 */
[----:B0-----:R-:W2:Y:S04]  /*5c940*/  LDL.LU R6, [R1+0x1be8] ;  /* 0x001be80001067983 */ /* 0x001ea80000300800 */
[----:B------:R-:W4:Y:S04]  /*5c950*/  LDL R10, [R1+0x60c] ;  /* 0x00060c00010a7983 */ /* 0x000f280000100800 */
[----:B------:R-:W4:Y:S01]  /*5c960*/  LDL R11, [R1+0x610] ;  /* 0x00061000010b7983 */ /* 0x000f220000100800 */
[----:B---3--:R-:W-:-:S02]  /*5c970*/  PRMT R7, RZ, 0x7610, R7 ;  /* 0x00007610ff077816 */ /* 0x008fc40000000007 */
[----:B----4-:R-:W-:-:S04]  /*5c980*/  @!P3 LOP3.LUT R11, R11, R10, RZ, 0x3c, !PT ;  /* 0x0000000a0b0bb212 */ /* 0x010fc800078e3cff */
        /* <DEDUP_REMOVED lines=2111> */
[----:B--2---:R-:W-:Y:S02]  /*64d80*/  PRMT R6, RZ, 0x7610, R6 ;  /* 0x00007610ff067816 */ /* 0x004fe40000000006 */
[----:B0-----:R-:W-:-:S04]  /*64d90*/  @!P3 LOP3.LUT R11, R11, R10, RZ, 0x3c, !PT ;  /* 0x0000000a0b0bb212 */ /* 0x001fc800078e3cff */
[----:B------:R-:W-:-:S04]  /*64da0*/  @!P3 LOP3.LUT R10, R11, R10, RZ, 0x3c, !PT ;  /* 0x0000000a0b0ab212 */ /* 0x000fc800078e3cff */
[----:B------:R-:W-:-:S05]  /*64db0*/  @!P3 LOP3.LUT R11, R11, R10, RZ, 0x3c, !PT ;  /* 0x0000000a0b0bb212 */ /* 0x000fca00078e3cff */
[----:B------:R-:W2:Y:S04]  /*64dc0*/  @!P3 LDG.E.U8 R6, desc[UR20][R10.64] ;  /* 0x000000140a06b981 */ /* 0x000ea8000c1e1100 */
[----:B----4-:R0:W-:Y:S04]  /*64dd0*/  STL [R1+0xe0], R45 ;  /* 0x0000e02d01007387 */ /* 0x0101e80000100800 */
[----:B0-----:R-:W4:Y:S04]  /*64de0*/  LDL R45, [R1+0xdb0] ;  /* 0x000db000012d7983 */ /* 0x001f280000100800 */
[----:B--2---:R0:W-:Y:S04]  /*64df0*/  STL [R1+0xdc], R6 ;  /* 0x0000dc0601007387 */ /* 0x0041e80000100800 */
[----:B0-----:R-:W2:Y:S04]  /*64e00*/  LDL.LU R6, [R1+0x183c] ;  /* 0x00183c0001067983 */ /* 0x001ea80000300800 */
[----:B------:R-:W2:Y:S04]  /*64e10*/  LDL R10, [R1+0xd8c] ;  /* 0x000d8c00010a7983 */ /* 0x000ea80000100800 */
[----:B------:R-:W2:Y:S01]  /*64e20*/  LDL R11, [R1+0xd90] ;  /* 0x000d9000010b7983 */ /* 0x000ea20000100800 */
[----:B---3--:R-:W-:-:S02]  /*64e30*/  PRMT R7, RZ, 0x7610, R7 ;  /* 0x00007610ff077816 */ /* 0x008fc40000000007 */
[----:B--2---:R-:W-:-:S04]  /*64e40*/  @!P3 LOP3.LUT R11, R11, R10, RZ, 0x3c, !PT ;  /* 0x0000000a0b0bb212 */ /* 0x004fc800078e3cff */
[----:B------:R-:W-:-:S04]  /*64e50*/  @!P3 LOP3.LUT R10, R11, R10, RZ, 0x3c, !PT ;  /* 0x0000000a0b0ab212 */ /* 0x000fc800078e3cff */
[----:B------:R-:W-:-:S05]  /*64e60*/  @!P3 LOP3.LUT R11, R11, R10, RZ, 0x3c, !PT ;  /* 0x0000000a0b0bb212 */ /* 0x000fca00078e3cff */
[----:B------:R-:W2:Y:S04]  /*64e70*/  @!P3 LDG.E.U8 R7, desc[UR20][R10.64] ;  /* 0x000000140a07b981 */ /* 0x000ea8000c1e1100 */
[----:B--2---:R0:W-:Y:S04]  /*64e80*/  STL [R1+0xd8], R7 ;  /* 0x0000d80701007387 */ /* 0x0041e80000100800 */
[----:B0-----:R-:W2:Y:S04]  /*64e90*/  LDL.LU R7, [R1+0x1838] ;  /* 0x0018380001077983 */ /* 0x001ea80000300800 */
[----:B------:R-:W3:Y:S04]  /*64ea0*/  LDL R10, [R1+0xd94] ;  /* 0x000d9400010a7983 */ /* 0x000ee80000100800 */
[----:B------:R-:W3:Y:S01]  /*64eb0*/  LDL R11, [R1+0xd98] ;  /* 0x000d9800010b7983 */ /* 0x000ee20000100800 */
[----:B------:R-:W-:-:S02]  /*64ec0*/  PRMT R6, RZ, 0x7610, R6 ;  /* 0x00007610ff067816 */ /* 0x000fc40000000006 */
[----:B---3--:R-:W-:-:S04]  /*64ed0*/  @!P3 LOP3.LUT R11, R11, R10, RZ, 0x3c, !PT ;  /* 0x0000000a0b0bb212 */ /* 0x008fc800078e3cff */
[----:B------:R-:W-:-:S04]  /*64ee0*/  @!P3 LOP3.LUT R10, R11, R10, RZ, 0x3c, !PT ;  /* 0x0000000a0b0ab212 */ /* 0x000fc800078e3cff */
[----:B------:R-:W-:-:S05]  /*64ef0*/  @!P3 LOP3.LUT R11, R11, R10, RZ, 0x3c, !PT ;  /* 0x0000000a0b0bb212 */ /* 0x000fca00078e3cff */
[----:B------:R-:W3:Y:S04]  /*64f00*/  @!P3 LDG.E.U8 R6, desc[UR20][R10.64] ;  /* 0x000000140a06b981 */ /* 0x000ee8000c1e1100 */
[----:B---3--:R0:W-:Y:S04]  /*64f10*/  STL [R1+0xd4], R6 ;  /* 0x0000d40601007387 */ /* 0x0081e80000100800 */
[----:B0-----:R-:W3:Y:S04]  /*64f20*/  LDL.LU R6, [R1+0x1834] ;  /* 0x0018340001067983 */ /* 0x001ee80000300800 */
[----:B------:R-:W3:Y:S04]  /*64f30*/  LDL R10, [R1+0xd9c] ;  /* 0x000d9c00010a7983 */ /* 0x000ee80000100800 */
[----:B------:R-:W3:Y:S01]  /*64f40*/  LDL R11, [R1+0xda0] ;  /* 0x000da000010b7983 */ /* 0x000ee20000100800 */
[----:B--2---:R-:W-:-:S02]  /*64f50*/  PRMT R7, RZ, 0x7610, R7 ;  /* 0x00007610ff077816 */ /* 0x004fc40000000007 */
[----:B---3--:R-:W-:-:S04]  /*64f60*/  @!P3 LOP3.LUT R11, R11, R10, RZ, 0x3c, !PT ;  /* 0x0000000a0b0bb212 */ /* 0x008fc800078e3cff */
        /* <DEDUP_REMOVED lines=11> */
[----:B------:R-:W3:Y:S01]  /*65020*/  @!P3 LDG.E.U8 R6, desc[UR20][R10.64] ;  /* 0x000000140a06b981 */ /* 0x000ee2000c1e1100 */
[----:B--2---:R-:W-:-:S03]  /*65030*/  PRMT R7, RZ, 0x7610, R7 ;  /* 0x00007610ff077816 */ /* 0x004fc60000000007 */
[----:B---3--:R0:W-:Y:S04]  /*65040*/  STL [R1+0xcc], R6 ;  /* 0x0000cc0601007387 */ /* 0x0081e80000100800 */
[----:B0-----:R-:W2:Y:S04]  /*65050*/  LDL.LU R6, [R1+0x182c] ;  /* 0x00182c0001067983 */ /* 0x001ea80000300800 */
[----:B------:R-:W3:Y:S01]  /*65060*/  LDL R11, [R1+0xdac] ;  /* 0x000dac00010b7983 */ /* 0x000ee20000100800 */
[----:B----4-:R-:W-:-:S03]  /*65070*/  @!P3 IMAD.MOV.U32 R10, RZ, RZ, R45 ;  /* 0x000000ffff0ab224 */ /* 0x010fc600078e002d */
[----:B------:R-:W4:Y:S04]  /*65080*/  LDL R45, [R1+0xdd8] ;  /* 0x000dd800012d7983 */ /* 0x000f280000100800 */
[----:B---3--:R-:W3:Y:S04]  /*65090*/  @!P3 LDG.E.U8 R7, desc[UR20][R10.64] ;  /* 0x000000140a07b981 */ /* 0x008ee8000c1e1100 */
        /* <DEDUP_REMOVED lines=23> */
[----:B------:R-:W-:Y:S01]  /*65210*/  @!P3 LOP3.LUT R11, R11, R10, RZ, 0x3c, !PT ;  /* 0x0000000a0b0bb212 */ /* 0x000fe200078e3cff */
[----:B--2---:R0:W-:Y:S04]  /*65220*/  STL [R1+0xc0], R47 ;  /* 0x0000c02f01007387 */ /* 0x0041e80000100800 */
[----:B------:R1:W2:Y:S01]  /*65230*/  @!P3 LDG.E.U8 R46, desc[UR20][R10.64] ;  /* 0x000000140a2eb981 */ /* 0x0002a2000c1e1100 */
[----:B------:R-:W-:-:S03]  /*65240*/  PRMT R9, RZ, 0x7610, R9 ;  /* 0x00007610ff097816 */ /* 0x000fc60000000009 */
        /* <DEDUP_REMOVED lines=11> */
[----:B------:R-:W2:Y:S01]  /*65300*/  LDL R11, [R1+0xdd4] ;  /* 0x000dd400010b7983 */ /* 0x000ea20000100800 */
[----:B------:R-:W-:Y:S01]  /*65310*/  PRMT R4, RZ, 0x7610, R4 ;  /* 0x00007610ff047816 */ /* 0x000fe20000000004 */
[----:B----4-:R-:W-:-:S02]  /*65320*/  @!P3 IMAD.MOV.U32 R10, RZ, RZ, R45 ;  /* 0x000000ffff0ab224 */ /* 0x010fc400078e002d */
[----:B------:R-:W4:Y:S04]  /*65330*/  LDL R45, [R1+0xdf8] ;  /* 0x000df800012d7983 */ /* 0x000f280000100800 */
[----:B--2---:R-:W2:Y:S04]  /*65340*/  @!P3 LDG.E.U8 R4, desc[UR20][R10.64] ;  /* 0x000000140a04b981 */ /* 0x004ea8000c1e1100 */
[----:B--2---:R-:W-:Y:S04]  /*65350*/  STL [R1+0xb4], R4 ;  /* 0x0000b40401007387 */ /* 0x004fe80000100800 */
        /* <DEDUP_REMOVED lines=9> */
[----:B0-----:R-:W-:Y:S02]  /*653f0*/  @!P3 IMAD.MOV.U32 R10, RZ, RZ, R47 ;  /* 0x000000ffff0ab224 */ /* 0x001fe400078e002f */
[----:B--2---:R0:W-:Y:S01]  /*65400*/  STL [R1+0xb0], R44 ;  /* 0x0000b02c01007387 */ /* 0x0041e20000100800 */
[----:B------:R-:W-:-:S03]  /*65410*/  PRMT R42, RZ, 0x7610, R42 ;  /* 0x00007610ff2a7816 */ /* 0x000fc6000000002a */
[----:B------:R-:W2:Y:S04]  /*65420*/  LDL R47, [R1+0xe04] ;  /* 0x000e0400012f7983 */ /* 0x000ea80000100800 */
[----:B---3--:R1:W3:Y:S04]  /*65430*/  @!P3 LDG.E.U8 R43, desc[UR20][R10.64] ;  /* 0x000000140a2bb981 */ /* 0x0082e8000c1e1100 */
[----:B0-----:R-:W2:Y:S04]  /*65440*/  LDL R44, [R1+0xe00] ;  /* 0x000e0000012c7983 */ /* 0x001ea80000100800 */
[----:B------:R-:W2:Y:S01]  /*65450*/  LDL R11, [R1+0xdec] ;  /* 0x000dec00010b7983 */ /* 0x000ea20000100800 */
[----:B-1----:R-:W-:-:S03]  /*65460*/  @!P3 IMAD.MOV.U32 R10, RZ, RZ, R46 ;  /* 0x000000ffff0ab224 */ /* 0x002fc600078e002e */
[----:B---3--:R0:W-:Y:S01]  /*65470*/  STL [R1+0xac], R43 ;  /* 0x0000ac2b01007387 */ /* 0x0081e20000100800 */
[----:B------:R-:W-:-:S03]  /*65480*/  PRMT R19, RZ, 0x7610, R19 ;  /* 0x00007610ff137816 */ /* 0x000fc60000000013 */
[----:B------:R-:W3:Y:S04]  /*65490*/  LDL R46, [R1+0xe0c] ;  /* 0x000e0c00012e7983 */ /* 0x000ee80000100800 */
[----:B--2---:R4:W2:Y:S04]  /*654a0*/  @!P3 LDG.E.U8 R42, desc[UR20][R10.64] ;  /* 0x000000140a2ab981 */ /* 0x0048a8000c1e1100 */
[----:B0-----:R-:W3:Y:S04]  /*654b0*/  LDL R43, [R1+0xe08] ;  /* 0x000e0800012b7983 */ /* 0x001ee80000100800 */
[----:B------:R-:W3:Y:S01]  /*654c0*/  LDL R11, [R1+0xdf4] ;  /* 0x000df400010b7983 */ /* 0x000ee20000100800 */
[----:B----4-:R-:W-:-:S03]  /*654d0*/  @!P3 IMAD.MOV.U32 R10, RZ, RZ, R45 ;  /* 0x000000ffff0ab224 */ /* 0x010fc600078e002d */
[----:B--2---:R0:W-:Y:S01]  /*654e0*/  STL [R1+0xa8], R42 ;  /* 0x0000a82a01007387 */ /* 0x0041e20000100800 */
[----:B------:R-:W-:Y:S02]  /*654f0*/  PRMT R15, RZ, 0x7610, R15 ;  /* 0x00007610ff0f7816 */ /* 0x000fe4000000000f */
[----:B------:R-:W-:Y:S02]  /*65500*/  PRMT R18, RZ, 0x7610, R18 ;  /* 0x00007610ff127816 */ /* 0x000fe40000000012 */
[----:B------:R-:W-:Y:S01]  /*65510*/  PRMT R12, RZ, 0x7610, R12 ;  /* 0x00007610ff0c7816 */ /* 0x000fe2000000000c */
[----:B------:R-:W2:Y:S04]  /*65520*/  LDL R45, [R1+0xe14] ;  /* 0x000e1400012d7983 */ /* 0x000ea80000100800 */
[----:B---3--:R1:W3:Y:S04]  /*65530*/  @!P3 LDG.E.U8 R19, desc[UR20][R10.64] ;  /* 0x000000140a13b981 */ /* 0x0082e8000c1e1100 */
[----:B0-----:R-:W4:Y:S04]  /*65540*/  LDL R42, [R1+0xe10] ;  /* 0x000e1000012a7983 */ /* 0x001f280000100800 */
[----:B------:R-:W2:Y:S01]  /*65550*/  LDL R11, [R1+0xdfc] ;  /* 0x000dfc00010b7983 */ /* 0x000ea20000100800 */
[----:B-1----:R-:W-:-:S05]  /*65560*/  @!P3 IMAD.MOV.U32 R10, RZ, RZ, R44 ;  /* 0x000000ffff0ab224 */ /* 0x002fca00078e002c */
[----:B--2---:R0:W2:Y:S02]  /*65570*/  @!P3 LDG.E.U8 R15, desc[UR20][R10.64] ;  /* 0x000000140a0fb981 */ /* 0x0040a4000c1e1100 */
[----:B0-----:R-:W-:Y:S02]  /*65580*/  @!P3 IMAD.MOV.U32 R10, RZ, RZ, R43 ;  /* 0x000000ffff0ab224 */ /* 0x001fe400078e002b */
[----:B------:R-:W-:-:S05]  /*65590*/  @!P3 IMAD.MOV.U32 R11, RZ, RZ, R47 ;  /* 0x000000ffff0bb224 */ /* 0x000fca00078e002f */
[----:B------:R4:W2:Y:S02]  /*655a0*/  @!P3 LDG.E.U8 R18, desc[UR20][R10.64] ;  /* 0x000000140a12b981 */ /* 0x0008a4000c1e1100 */
[----:B----4-:R-:W-:Y:S02]  /*655b0*/  @!P3 IMAD.MOV.U32 R10, RZ, RZ, R42 ;  /* 0x000000ffff0ab224 */ /* 0x010fe400078e002a */
[----:B------:R-:W-:-:S05]  /*655c0*/  @!P3 IMAD.MOV.U32 R11, RZ, RZ, R46 ;  /* 0x000000ffff0bb224 */ /* 0x000fca00078e002e */
[----:B------:R-:W4:Y:S04]  /*655d0*/  @!P3 LDG.E.U8 R12, desc[UR20][R10.64] ;  /* 0x000000140a0cb981 */ /* 0x000f28000c1e1100 */
[----:B---3--:R0:W-:Y:S04]  /*655e0*/  STL [R1+0xa4], R19 ;  /* 0x0000a41301007387 */ /* 0x0081e80000100800 */
[----:B------:R-:W3:Y:S04]  /*655f0*/  LDL R44, [R1+0xe1c] ;  /* 0x000e1c00012c7983 */ /* 0x000ee80000100800 */
[----:B0-----:R-:W3:Y:S04]  /*65600*/  LDL R19, [R1+0xe18] ;  /* 0x000e180001137983 */ /* 0x001ee80000100800 */
[----:B--2---:R0:W-:Y:S04]  /*65610*/  STL [R1+0xa0], R15 ;  /* 0x0000a00f01007387 */ /* 0x0041e80000100800 */
[----:B------:R-:W2:Y:S04]  /*65620*/  LDL R43, [R1+0xe24] ;  /* 0x000e2400012b7983 */ /* 0x000ea80000100800 */
[----:B0-----:R-:W2:Y:S04]  /*65630*/  LDL R15, [R1+0xe20] ;  /* 0x000e2000010f7983 */ /* 0x001ea80000100800 */
[----:B------:R0:W-:Y:S04]  /*65640*/  STL [R1+0x9c], R18 ;  /* 0x00009c1201007387 */ /* 0x0001e80000100800 */
[----:B------:R-:W2:Y:S04]  /*65650*/  LDL R42, [R1+0xe2c] ;  /* 0x000e2c00012a7983 */ /* 0x000ea80000100800 */
[----:B0-----:R-:W2:Y:S01]  /*65660*/  LDL R18, [R1+0xe28] ;  /* 0x000e280001127983 */ /* 0x001ea20000100800 */
[----:B------:R-:W-:-:S03]  /*65670*/  PRMT R16, RZ, 0x7610, R16 ;  /* 0x00007610ff107816 */ /* 0x000fc60000000010 */
[----:B----4-:R0:W-:Y:S01]  /*65680*/  STL [R1+0x98], R12 ;  /* 0x0000980c01007387 */ /* 0x0101e20000100800 */
[----:B------:R-:W-:-:S03]  /*65690*/  @!P3 IMAD.MOV.U32 R11, RZ, RZ, R45 ;  /* 0x000000ffff0bb224 */ /* 0x000fc600078e002d */
[----:B0-----:R-:W4:Y:S01]  /*656a0*/  LDL R12, [R1+0xe30] ;  /* 0x000e3000010c7983 */ /* 0x001f220000100800 */
[----:B---3--:R-:W-:Y:S01]  /*656b0*/  @!P3 IMAD.MOV.U32 R10, RZ, RZ, R19 ;  /* 0x000000ffff0ab224 */ /* 0x008fe200078e0013 */
[----:B------:R-:W-:Y:S02]  /*656c0*/  PRMT R14, RZ, 0x7610, R14 ;  /* 0x00007610ff0e7816 */ /* 0x000fe4000000000e */
[----:B------:R-:W-:Y:S02]  /*656d0*/  PRMT R13, RZ, 0x7610, R13 ;  /* 0x00007610ff0d7816 */ /* 0x000fe4000000000d */
[----:B------:R-:W-:Y:S01]  /*656e0*/  PRMT R20, RZ, 0x7610, R20 ;  /* 0x00007610ff147816 */ /* 0x000fe20000000014 */
[----:B------:R-:W3:Y:S04]  /*656f0*/  LDL R19, [R1+0xe34] ;  /* 0x000e340001137983 */ /* 0x000ee80000100800 */
[----:B------:R0:W3:Y:S02]  /*65700*/  @!P3 LDG.E.U8 R16, desc[UR20][R10.64] ;  /* 0x000000140a10b981 */ /* 0x0000e4000c1e1100 */
[----:B0-----:R-:W-:-:S02]  /*65710*/  @!P3 IMAD.MOV.U32 R11, RZ, RZ, R44 ;  /* 0x000000ffff0bb224 */ /* 0x001fc400078e002c */
[----:B--2---:R-:W-:-:S05]  /*65720*/  @!P3 IMAD.MOV.U32 R10, RZ, RZ, R15 ;  /* 0x000000ffff0ab224 */ /* 0x004fca00078e000f */
[----:B------:R0:W2:Y:S02]  /*65730*/  @!P3 LDG.E.U8 R14, desc[UR20][R10.64] ;  /* 0x000000140a0eb981 */ /* 0x0000a4000c1e1100 */
[----:B0-----:R-:W-:Y:S02]  /*65740*/  @!P3 IMAD.MOV.U32 R11, RZ, RZ, R43 ;  /* 0x000000ffff0bb224 */ /* 0x001fe400078e002b */
[----:B------:R-:W-:-:S05]  /*65750*/  @!P3 IMAD.MOV.U32 R10, RZ, RZ, R18 ;  /* 0x000000ffff0ab224 */ /* 0x000fca00078e0012 */
[----:B------:R0:W2:Y:S02]  /*65760*/  @!P3 LDG.E.U8 R13, desc[UR20][R10.64] ;  /* 0x000000140a0db981 */ /* 0x0000a4000c1e1100 */
[----:B0-----:R-:W-:Y:S02]  /*65770*/  @!P3 IMAD.MOV.U32 R11, RZ, RZ, R42 ;  /* 0x000000ffff0bb224 */ /* 0x001fe400078e002a */
[----:B----4-:R-:W-:-:S05]  /*65780*/  @!P3 IMAD.MOV.U32 R10, RZ, RZ, R12 ;  /* 0x000000ffff0ab224 */ /* 0x010fca00078e000c */
        /* <DEDUP_REMOVED lines=13> */
[----:B------:R-:W4:Y:S04]  /*65860*/  LDL R19, [R1+0xe54] ;  /* 0x000e540001137983 */ /* 0x000f280000100800 */
[----:B0-----:R-:W4:Y:S01]  /*65870*/  LDL R20, [R1+0xe4c] ;  /* 0x000e4c0001147983 */ /* 0x001f220000100800 */
[----:B---3--:R-:W-:-:S03]  /*65880*/  @!P3 IMAD.MOV.U32 R10, RZ, RZ, R16 ;  /* 0x000000ffff0ab224 */ /* 0x008fc600078e0010 */
[----:B------:R-:W3:Y:S01]  /*65890*/  LDL R16, [R1+0xe58] ;  /* 0x000e580001107983 */ /* 0x000ee20000100800 */
[----:B------:R-:W-:-:S03]  /*658a0*/  PRMT R40, RZ, 0x7610, R40 ;  /* 0x00007610ff287816 */ /* 0x000fc60000000028 */
[----:B------:R0:W3:Y:S02]  /*658b0*/  @!P3 LDG.E.U8 R41, desc[UR20][R10.64] ;  /* 0x000000140a29b981 */ /* 0x0000e4000c1e1100 */
[----:B0-----:R-:W-:Y:S02]  /*658c0*/  @!P3 IMAD.MOV.U32 R11, RZ, RZ, R15 ;  /* 0x000000ffff0bb224 */ /* 0x001fe400078e000f */
[----:B------:R-:W3:Y:S01]  /*658d0*/  LDL R15, [R1+0xe5c] ;  /* 0x000e5c00010f7983 */ /* 0x000ee20000100800 */
[----:B--2---:R-:W-:-:S03]  /*658e0*/  @!P3 IMAD.MOV.U32 R10, RZ, RZ, R14 ;  /* 0x000000ffff0ab224 */ /* 0x004fc600078e000e */
[----:B------:R-:W2:Y:S04]  /*658f0*/  LDL R14, [R1+0xe60] ;  /* 0x000e6000010e7983 */ /* 0x000ea80000100800 */
[----:B------:R0:W2:Y:S02]  /*65900*/  @!P3 LDG.E.U8 R40, desc[UR20][R10.64] ;  /* 0x000000140a28b981 */ /* 0x0000a4000c1e1100 */
[----:B0-----:R-:W-:Y:S02]  /*65910*/  @!P3 IMAD.MOV.U32 R11, RZ, RZ, R18 ;  /* 0x000000ffff0bb224 */ /* 0x001fe400078e0012 */
[----:B------:R-:W2:Y:S01]  /*65920*/  LDL R18, [R1+0xe64] ;  /* 0x000e640001127983 */ /* 0x000ea20000100800 */
[----:B------:R-:W-:-:S03]  /*65930*/  @!P3 IMAD.MOV.U32 R10, RZ, RZ, R13 ;  /* 0x000000ffff0ab224 */ /* 0x000fc600078e000d */
[----:B------:R-:W2:Y:S01]  /*65940*/  LDL R13, [R1+0xe68] ;  /* 0x000e6800010d7983 */ /* 0x000ea20000100800 */
[----:B------:R-:W-:Y:S02]  /*65950*/  PRMT R39, RZ, 0x7610, R39 ;  /* 0x00007610ff277816 */ /* 0x000fe40000000027 */
[----:B------:R-:W-:-:S04]  /*65960*/  PRMT R38, RZ, 0x7610, R38 ;  /* 0x00007610ff267816 */ /* 0x000fc80000000026 */
[----:B------:R0:W2:Y:S01]  /*65970*/  @!P3 LDG.E.U8 R39, desc[UR20][R10.64] ;  /* 0x000000140a27b981 */ /* 0x0000a2000c1e1100 */
[----:B------:R-:W-:Y:S01]  /*65980*/  PRMT R37, RZ, 0x7610, R37 ;  /* 0x00007610ff257816 */ /* 0x000fe20000000025 */
[----:B0-----:R-:W-:Y:S02]  /*65990*/  @!P3 IMAD.MOV.U32 R10, RZ, RZ, R12 ;  /* 0x000000ffff0ab224 */ /* 0x001fe400078e000c */
[----:B----4-:R-:W-:Y:S01]  /*659a0*/  @!P3 IMAD.MOV.U32 R11, RZ, RZ, R20 ;  /* 0x000000ffff0bb224 */ /* 0x010fe200078e0014 */
[----:B------:R-:W4:Y:S04]  /*659b0*/  LDL R12, [R1+0xe70] ;  /* 0x000e7000010c7983 */ /* 0x000f280000100800 */
[----:B------:R-:W4:Y:S04]  /*659c0*/  LDL R20, [R1+0xe6c] ;  /* 0x000e6c0001147983 */ /* 0x000f280000100800 */
[----:B------:R3:W4:Y:S01]  /*659d0*/  @!P3 LDG.E.U8 R38, desc[UR20][R10.64] ;  /* 0x000000140a26b981 */ /* 0x000722000c1e1100 */
[----:B------:R-:W-:Y:S01]  /*659e0*/  PRMT R36, RZ, 0x7610, R36 ;  /* 0x00007610ff247816 */ /* 0x000fe20000000024 */
[----:B---3--:R-:W-:-:S02]  /*659f0*/  @!P3 IMAD.MOV.U32 R10, RZ, RZ, R16 ;  /* 0x000000ffff0ab224 */ /* 0x008fc400078e0010 */
[----:B------:R-:W-:Y:S01]  /*65a00*/  @!P3 IMAD.MOV.U32 R11, RZ, RZ, R19 ;  /* 0x000000ffff0bb224 */ /* 0x000fe200078e0013 */
[----:B------:R-:W3:Y:S04]  /*65a10*/  LDL R16, [R1+0xe78] ;  /* 0x000e780001107983 */ /* 0x000ee80000100800 */
[----:B------:R-:W3:Y:S04]  /*65a20*/  LDL R19, [R1+0xe74] ;  /* 0x000e740001137983 */ /* 0x000ee80000100800 */
[----:B------:R0:W3:Y:S02]  /*65a30*/  @!P3 LDG.E.U8 R37, desc[UR20][R10.64] ;  /* 0x000000140a25b981 */ /* 0x0000e4000c1e1100 */
[----:B0-----:R-:W-:-:S02]  /*65a40*/  @!P3 IMAD.MOV.U32 R11, RZ, RZ, R15 ;  /* 0x000000ffff0bb224 */ /* 0x001fc400078e000f */
[----:B------:R-:W3:Y:S01]  /*65a50*/  LDL R15, [R1+0xe7c] ;  /* 0x000e7c00010f7983 */ /* 0x000ee20000100800 */
[----:B--2---:R-:W-:-:S03]  /*65a60*/  @!P3 IMAD.MOV.U32 R10, RZ, RZ, R14 ;  /* 0x000000ffff0ab224 */ /* 0x004fc600078e000e */
[----:B------:R-:W2:Y:S04]  /*65a70*/  LDL R14, [R1+0xe80] ;  /* 0x000e8000010e7983 */ /* 0x000ea80000100800 */
[----:B------:R0:W2:Y:S02]  /*65a80*/  @!P3 LDG.E.U8 R36, desc[UR20][R10.64] ;  /* 0x000000140a24b981 */ /* 0x0000a4000c1e1100 */
[----:B0-----:R-:W-:Y:S02]  /*65a90*/  @!P3 IMAD.MOV.U32 R11, RZ, RZ, R18 ;  /* 0x000000ffff0bb224 */ /* 0x001fe400078e0012 */
[----:B------:R-:W-:Y:S01]  /*65aa0*/  @!P3 IMAD.MOV.U32 R10, RZ, RZ, R13 ;  /* 0x000000ffff0ab224 */ /* 0x000fe200078e000d */
[----:B------:R-:W2:Y:S04]  /*65ab0*/  LDL R18, [R1+0xe84] ;  /* 0x000e840001127983 */ /* 0x000ea80000100800 */
[----:B------:R-:W2:Y:S01]  /*65ac0*/  LDL R13, [R1+0xe88] ;  /* 0x000e8800010d7983 */ /* 0x000ea20000100800 */
[----:B------:R-:W-:-:S02]  /*65ad0*/  PRMT R35, RZ, 0x7610, R35 ;  /* 0x00007610ff237816 */ /* 0x000fc40000000023 */
[----:B------:R-:W-:Y:S01]  /*65ae0*/  PRMT R34, RZ, 0x7610, R34 ;  /* 0x00007610ff227816 */ /* 0x000fe20000000022 */
[----:B------:R-:W-:Y:S04]  /*65af0*/  STL [R1+0x84], R41 ;  /* 0x0000842901007387 */ /* 0x000fe80000100800 */
[----:B------:R4:W2:Y:S01]  /*65b00*/  @!P3 LDG.E.U8 R35, desc[UR20][R10.64] ;  /* 0x000000140a23b981 */ /* 0x0008a2000c1e1100 */
[----:B------:R-:W-:Y:S01]  /*65b10*/  PRMT R33, RZ, 0x7610, R33 ;  /* 0x00007610ff217816 */ /* 0x000fe20000000021 */
[----:B----4-:R-:W-:Y:S02]  /*65b20*/  @!P3 IMAD.MOV.U32 R10, RZ, RZ, R12 ;  /* 0x000000ffff0ab224 */ /* 0x010fe400078e000c */
[----:B------:R-:W-:Y:S01]  /*65b30*/  @!P3 IMAD.MOV.U32 R11, RZ, RZ, R20 ;  /* 0x000000ffff0bb224 */ /* 0x000fe200078e0014 */
[----:B------:R-:W4:Y:S04]  /*65b40*/  LDL R12, [R1+0xe90] ;  /* 0x000e9000010c7983 */ /* 0x000f280000100800 */
[----:B------:R-:W4:Y:S04]  /*65b50*/  LDL R20, [R1+0xe8c] ;  /* 0x000e8c0001147983 */ /* 0x000f280000100800 */
[----:B------:R3:W4:Y:S04]  /*65b60*/  @!P3 LDG.E.U8 R34, desc[UR20][R10.64] ;  /* 0x000000140a22b981 */ /* 0x000728000c1e1100 */
[----:B------:R-:W-:Y:S01]  /*65b70*/  STL [R1+0x80], R40 ;  /* 0x0000802801007387 */ /* 0x000fe20000100800 */
[----:B------:R-:W-:Y:S01]  /*65b80*/  PRMT R32, RZ, 0x7610, R32 ;  /* 0x00007610ff207816 */ /* 0x000fe20000000020 */
[----:B---3--:R-:W-:-:S02]  /*65b90*/  @!P3 IMAD.MOV.U32 R10, RZ, RZ, R16 ;  /* 0x000000ffff0ab224 */ /* 0x008fc400078e0010 */
[----:B------:R-:W-:Y:S01]  /*65ba0*/  @!P3 IMAD.MOV.U32 R11, RZ, RZ, R19 ;  /* 0x000000ffff0bb224 */ /* 0x000fe200078e0013 */
[----:B------:R-:W3:Y:S04]  /*65bb0*/  LDL R16, [R1+0xe98] ;  /* 0x000e980001107983 */ /* 0x000ee80000100800 */
[----:B------:R-:W3:Y:S04]  /*65bc0*/  LDL R19, [R1+0xe94] ;  /* 0x000e940001137983 */ /* 0x000ee80000100800 */
[----:B------:R0:W3:Y:S04]  /*65bd0*/  @!P3 LDG.E.U8 R33, desc[UR20][R10.64] ;  /* 0x000000140a21b981 */ /* 0x0000e8000c1e1100 */
[----:B------:R-:W-:Y:S01]  /*65be0*/  STL [R1+0x7c], R39 ;  /* 0x00007c2701007387 */ /* 0x000fe20000100800 */
[----:B0-----:R-:W-:-:S03]  /*65bf0*/  @!P3 IMAD.MOV.U32 R11, RZ, RZ, R15 ;  /* 0x000000ffff0bb224 */ /* 0x001fc600078e000f */
[----:B------:R-:W3:Y:S01]  /*65c00*/  LDL R15, [R1+0xe9c] ;  /* 0x000e9c00010f7983 */ /* 0x000ee20000100800 */
[----:B--2---:R-:W-:-:S03]  /*65c10*/  @!P3 IMAD.MOV.U32 R10, RZ, RZ, R14 ;  /* 0x000000ffff0ab224 */ /* 0x004fc600078e000e */
[----:B------:R-:W2:Y:S04]  /*65c20*/  LDL R14, [R1+0xea0] ;  /* 0x000ea000010e7983 */ /* 0x000ea80000100800 */
[----:B------:R0:W2:Y:S04]  /*65c30*/  @!P3 LDG.E.U8 R32, desc[UR20][R10.64] ;  /* 0x000000140a20b981 */ /* 0x0000a8000c1e1100 */
[----:B------:R-:W-:Y:S01]  /*65c40*/  STL [R1+0x78], R38 ;  /* 0x0000782601007387 */ /* 0x000fe20000100800 */
[----:B0-----:R-:W-:Y:S02]  /*65c50*/  @!P3 IMAD.MOV.U32 R11, RZ, RZ, R18 ;  /* 0x000000ffff0bb224 */ /* 0x001fe400078e0012 */
[----:B------:R-:W-:Y:S01]  /*65c60*/  @!P3 IMAD.MOV.U32 R10, RZ, RZ, R13 ;  /* 0x000000ffff0ab224 */ /* 0x000fe200078e000d */
[----:B------:R-:W2:Y:S04]  /*65c70*/  LDL R18, [R1+0xea4] ;  /* 0x000ea40001127983 */ /* 0x000ea80000100800 */
[----:B------:R-:W2:Y:S01]  /*65c80*/  LDL R13, [R1+0xea8] ;  /* 0x000ea800010d7983 */ /* 0x000ea20000100800 */
[----:B------:R-:W-:-:S02]  /*65c90*/  PRMT R31, RZ, 0x7610, R31 ;  /* 0x00007610ff1f7816 */ /* 0x000fc4000000001f */
[----:B------:R-:W-:-:S04]  /*65ca0*/  PRMT R30, RZ, 0x7610, R30 ;  /* 0x00007610ff1e7816 */ /* 0x000fc8000000001e */
[----:B------:R4:W2:Y:S01]  /*65cb0*/  @!P3 LDG.E.U8 R31, desc[UR20][R10.64] ;  /* 0x000000140a1fb981 */ /* 0x0008a2000c1e1100 */
[----:B------:R-:W-:Y:S01]  /*65cc0*/  PRMT R29, RZ, 0x7610, R29 ;  /* 0x00007610ff1d7816 */ /* 0x000fe2000000001d */
[----:B----4-:R-:W-:Y:S02]  /*65cd0*/  @!P3 IMAD.MOV.U32 R10, RZ, RZ, R12 ;  /* 0x000000ffff0ab224 */ /* 0x010fe400078e000c */
[----:B------:R-:W-:-:S05]  /*65ce0*/  @!P3 IMAD.MOV.U32 R11, RZ, RZ, R20 ;  /* 0x000000ffff0bb224 */ /* 0x000fca00078e0014 */
[----:B------:R3:W4:Y:S01]  /*65cf0*/  @!P3 LDG.E.U8 R30, desc[UR20][R10.64] ;  /* 0x000000140a1eb981 */ /* 0x000722000c1e1100 */
[----:B------:R-:W-:Y:S01]  /*65d00*/  PRMT R24, RZ, 0x7610, R24 ;  /* 0x00007610ff187816 */ /* 0x000fe20000000018 */
[----:B---3--:R-:W-:Y:S02]  /*65d10*/  @!P3 IMAD.MOV.U32 R10, RZ, RZ, R16 ;  /* 0x000000ffff0ab224 */ /* 0x008fe400078e0010 */
[----:B------:R-:W-:-:S05]  /*65d20*/  @!P3 IMAD.MOV.U32 R11, RZ, RZ, R19 ;  /* 0x000000ffff0bb224 */ /* 0x000fca00078e0013 */
[----:B------:R0:W3:Y:S01]  /*65d30*/  @!P3 LDG.E.U8 R29, desc[UR20][R10.64] ;  /* 0x000000140a1db981 */ /* 0x0000e2000c1e1100 */
[----:B------:R-:W-:Y:S01]  /*65d40*/  PRMT R22, RZ, 0x7610, R22 ;  /* 0x00007610ff167816 */ /* 0x000fe20000000016 */
[----:B0-----:R-:W-:Y:S02]  /*65d50*/  @!P3 IMAD.MOV.U32 R11, RZ, RZ, R15 ;  /* 0x000000ffff0bb224 */ /* 0x001fe400078e000f */
[----:B------:R-:W-:Y:S04]  /*65d60*/  STL [R1+0x74], R37 ;  /* 0x0000742501007387 */ /* 0x000fe80000100800 */
[----:B------:R-:W3:Y:S04]  /*65d70*/  LDL R20, [R1+0xeac] ;  /* 0x000eac0001147983 */ /* 0x000ee80000100800 */
[----:B------:R-:W4:Y:S01]  /*65d80*/  LDL R12, [R1+0xeb0] ;  /* 0x000eb000010c7983 */ /* 0x000f220000100800 */
[----:B--2---:R-:W-:-:S05]  /*65d90*/  @!P3 IMAD.MOV.U32 R10, RZ, RZ, R14 ;  /* 0x000000ffff0ab224 */ /* 0x004fca00078e000e */
[----:B------:R0:W2:Y:S02]  /*65da0*/  @!P3 LDG.E.U8 R24, desc[UR20][R10.64] ;  /* 0x000000140a18b981 */ /* 0x0000a4000c1e1100 */
[----:B0-----:R-:W-:Y:S02]  /*65db0*/  @!P3 IMAD.MOV.U32 R10, RZ, RZ, R13 ;  /* 0x000000ffff0ab224 */ /* 0x001fe400078e000d */
[----:B------:R-:W-:-:S05]  /*65dc0*/  @!P3 IMAD.MOV.U32 R11, RZ, RZ, R18 ;  /* 0x000000ffff0bb224 */ /* 0x000fca00078e0012 */
[----:B------:R3:W2:Y:S04]  /*65dd0*/  @!P3 LDG.E.U8 R22, desc[UR20][R10.64] ;  /* 0x000000140a16b981 */ /* 0x0006a8000c1e1100 */
[----:B------:R-:W-:Y:S04]  /*65de0*/  STL [R1+0x70], R36 ;  /* 0x0000702401007387 */ /* 0x000fe80000100800 */
[----:B------:R-:W2:Y:S04]  /*65df0*/  LDL R19, [R1+0xeb4] ;  /* 0x000eb40001137983 */ /* 0x000ea80000100800 */
[----:B------:R-:W2:Y:S04]  /*65e00*/  LDL R16, [R1+0xeb8] ;  /* 0x000eb80001107983 */ /* 0x000ea80000100800 */
[----:B------:R-:W-:Y:S04]  /*65e10*/  STL [R1+0x6c], R35 ;  /* 0x00006c2301007387 */ /* 0x000fe80000100800 */
[----:B------:R-:W2:Y:S04]  /*65e20*/  LDL R15, [R1+0xebc] ;  /* 0x000ebc00010f7983 */ /* 0x000ea80000100800 */
[----:B------:R-:W2:Y:S04]  /*65e30*/  LDL R14, [R1+0xec0] ;  /* 0x000ec000010e7983 */ /* 0x000ea80000100800 */
[----:B------:R-:W-:Y:S01]  /*65e40*/  STL [R1+0x68], R34 ;  /* 0x0000682201007387 */ /* 0x000fe20000100800 */
[----:B---3--:R-:W-:-:S02]  /*65e50*/  @!P3 IMAD.MOV.U32 R11, RZ, RZ, R20 ;  /* 0x000000ffff0bb224 */ /* 0x008fc400078e0014 */
[----:B----4-:R-:W-:Y:S01]  /*65e60*/  @!P3 IMAD.MOV.U32 R10, RZ, RZ, R12 ;  /* 0x000000ffff0ab224 */ /* 0x010fe200078e000c */
[----:B--2---:R0:W-:Y:S04]  /*65e70*/  STL [R1+0x50], R24 ;  /* 0x0000501801007387 */ /* 0x0041e80000100800 */
[----:B------:R-:W2:Y:S04]  /*65e80*/  LDL R18, [R1+0xec8] ;  /* 0x000ec80001127983 */ /* 0x000ea80000100800 */
[----:B------:R-:W3:Y:S04]  /*65e90*/  LDL R13, [R1+0xed0] ;  /* 0x000ed000010d7983 */ /* 0x000ee80000100800 */
[----:B0-----:R-:W4:Y:S04]  /*65ea0*/  LDL R24, [R1+0xec4] ;  /* 0x000ec40001187983 */ /* 0x001f280000100800 */
[----:B------:R-:W-:Y:S04]  /*65eb0*/  STL [R1+0x64], R33 ;  /* 0x0000642101007387 */ /* 0x000fe80000100800 */
[----:B------:R0:W-:Y:S04]  /*65ec0*/  STL [R1+0x4c], R22 ;  /* 0x00004c1601007387 */ /* 0x0001e80000100800 */
[----:B0-----:R-:W3:Y:S04]  /*65ed0*/  LDL R22, [R1+0xecc] ;  /* 0x000ecc0001167983 */ /* 0x001ee80000100800 */
[----:B------:R-:W-:Y:S04]  /*65ee0*/  STL [R1+0x60], R32 ;  /* 0x0000602001007387 */ /* 0x000fe80000100800 */
[----:B------:R-:W3:Y:S04]  /*65ef0*/  LDL R20, [R1+0xed4] ;  /* 0x000ed40001147983 */ /* 0x000ee80000100800 */
[----:B------:R-:W3:Y:S01]  /*65f00*/  LDL R12, [R1+0xed8] ;  /* 0x000ed800010c7983 */ /* 0x000ee20000100800 */
[----:B------:R-:W-:-:S02]  /*65f10*/  PRMT R28, RZ, 0x7610, R28 ;  /* 0x00007610ff1c7816 */ /* 0x000fc4000000001c */
[----:B------:R-:W-:-:S04]  /*65f20*/  PRMT R27, RZ, 0x7610, R27 ;  /* 0x00007610ff1b7816 */ /* 0x000fc8000000001b */
[----:B------:R0:W3:Y:S01]  /*65f30*/  @!P3 LDG.E.U8 R28, desc[UR20][R10.64] ;  /* 0x000000140a1cb981 */ /* 0x0000e2000c1e1100 */
[----:B------:R-:W-:Y:S01]  /*65f40*/  PRMT R26, RZ, 0x7610, R26 ;  /* 0x00007610ff1a7816 */ /* 0x000fe2000000001a */
[----:B0-----:R-:W-:Y:S02]  /*65f50*/  @!P3 IMAD.MOV.U32 R10, RZ, RZ, R16 ;  /* 0x000000ffff0ab224 */ /* 0x001fe400078e0010 */
[----:B------:R-:W-:-:S05]  /*65f60*/  @!P3 IMAD.MOV.U32 R11, RZ, RZ, R19 ;  /* 0x000000ffff0bb224 */ /* 0x000fca00078e0013 */
[----:B------:R0:W3:Y:S01]  /*65f70*/  @!P3 LDG.E.U8 R27, desc[UR20][R10.64] ;  /* 0x000000140a1bb981 */ /* 0x0000e2000c1e1100 */
[----:B------:R-:W-:-:S03]  /*65f80*/  PRMT R23, RZ, 0x7610, R23 ;  /* 0x00007610ff177816 */ /* 0x000fc60000000017 */
[----:B------:R-:W-:Y:S04]  /*65f90*/  STL [R1+0x5c], R31 ;  /* 0x00005c1f01007387 */ /* 0x000fe80000100800 */
[----:B------:R-:W3:Y:S04]  /*65fa0*/  LDL R19, [R1+0xedc] ;  /* 0x000edc0001137983 */ /* 0x000ee80000100800 */
[----:B------:R-:W3:Y:S01]  /*65fb0*/  LDL R16, [R1+0xee0] ;  /* 0x000ee00001107983 */ /* 0x000ee20000100800 */
[----:B0-----:R-:W-:Y:S02]  /*65fc0*/  @!P3 IMAD.MOV.U32 R10, RZ, RZ, R14 ;  /* 0x000000ffff0ab224 */ /* 0x001fe400078e000e */
[----:B------:R-:W-:-:S05]  /*65fd0*/  @!P3 IMAD.MOV.U32 R11, RZ, RZ, R15 ;  /* 0x000000ffff0bb224 */ /* 0x000fca00078e000f */
[----:B------:R2:W3:Y:S01]  /*65fe0*/  @!P3 LDG.E.U8 R26, desc[UR20][R10.64] ;  /* 0x000000140a1ab981 */ /* 0x0004e2000c1e1100 */
[----:B------:R-:W-:Y:S02]  /*65ff0*/  PRMT R21, RZ, 0x7610, R21 ;  /* 0x00007610ff157816 */ /* 0x000fe40000000015 */
[----:B------:R-:W-:Y:S01]  /*66000*/  PRMT R0, RZ, 0x7610, R0 ;  /* 0x00007610ff007816 */ /* 0x000fe20000000000 */
[----:B------:R-:W-:Y:S04]  /*66010*/  STL [R1+0x58], R30 ;  /* 0x0000581e01007387 */ /* 0x000fe80000100800 */
[----:B------:R-:W3:Y:S04]  /*66020*/  LDL R15, [R1+0xee4] ;  /* 0x000ee400010f7983 */ /* 0x000ee80000100800 */
[----:B------:R-:W3:Y:S04]  /*66030*/  LDL R14, [R1+0xee8] ;  /* 0x000ee800010e7983 */ /* 0x000ee80000100800 */
[----:B------:R-:W-:Y:S01]  /*66040*/  STL [R1+0x54], R29 ;  /* 0x0000541d01007387 */ /* 0x000fe20000100800 */
[----:B--2---:R-:W-:-:S03]  /*66050*/  @!P3 IMAD.MOV.U32 R10, RZ, RZ, R18 ;  /* 0x000000ffff0ab224 */ /* 0x004fc600078e0012 */
[----:B------:R-:W2:Y:S01]  /*66060*/  LDL R18, [R1+0xef0] ;  /* 0x000ef00001127983 */ /* 0x000ea20000100800 */
[----:B----4-:R-:W-:-:S03]  /*66070*/  @!P3 IMAD.MOV.U32 R11, RZ, RZ, R24 ;  /* 0x000000ffff0bb224 */ /* 0x010fc600078e0018 */
[----:B------:R-:W4:Y:S04]  /*66080*/  LDL R24, [R1+0xeec] ;  /* 0x000eec0001187983 */ /* 0x000f280000100800 */
[----:B------:R3:W4:Y:S02]  /*66090*/  @!P3 LDG.E.U8 R23, desc[UR20][R10.64] ;  /* 0x000000140a17b981 */ /* 0x000724000c1e1100 */
[----:B---3--:R-:W-:Y:S01]  /*660a0*/  @!P3 IMAD.MOV.U32 R10, RZ, RZ, R13 ;  /* 0x000000ffff0ab224 */ /* 0x008fe200078e000d */
[----:B------:R-:W-:Y:S01]  /*660b0*/  PRMT R5, RZ, 0x7610, R5 ;  /* 0x00007610ff057816 */ /* 0x000fe20000000005 */
[----:B------:R-:W3:Y:S01]  /*660c0*/  LDL R13, [R1+0xef8] ;  /* 0x000ef800010d7983 */ /* 0x000ee20000100800 */
[----:B------:R-:W-:-:S03]  /*660d0*/  @!P3 IMAD.MOV.U32 R11, RZ, RZ, R22 ;  /* 0x000000ffff0bb224 */ /* 0x000fc600078e0016 */
[----:B------:R-:W3:Y:S04]  /*660e0*/  LDL R22, [R1+0xef4] ;  /* 0x000ef40001167983 */ /* 0x000ee80000100800 */
[----:B------:R0:W3:Y:S02]  /*660f0*/  @!P3 LDG.E.U8 R21, desc[UR20][R10.64] ;  /* 0x000000140a15b981 */ /* 0x0000e4000c1e1100 */
[----:B0-----:R-:W-:Y:S02]  /*66100*/  @!P3 IMAD.MOV.U32 R10, RZ, RZ, R12 ;  /* 0x000000ffff0ab224 */ /* 0x001fe400078e000c */
[----:B------:R-:W-:-:S05]  /*66110*/  @!P3 IMAD.MOV.U32 R11, RZ, RZ, R20 ;  /* 0x000000ffff0bb224 */ /* 0x000fca00078e0014 */
[----:B------:R0:W4:Y:S02]  /*66120*/  @!P3 LDG.E.U8 R0, desc[UR20][R10.64] ;  /* 0x000000140a00b981 */ /* 0x000124000c1e1100 */
[----:B0-----:R-:W-:Y:S02]  /*66130*/  @!P3 IMAD.MOV.U32 R10, RZ, RZ, R16 ;  /* 0x000000ffff0ab224 */ /* 0x001fe400078e0010 */
[----:B------:R-:W-:-:S05]  /*66140*/  @!P3 IMAD.MOV.U32 R11, RZ, RZ, R19 ;  /* 0x000000ffff0bb224 */ /* 0x000fca00078e0013 */
[----:B------:R0:W4:Y:S01]  /*66150*/  @!P3 LDG.E.U8 R5, desc[UR20][R10.64] ;  /* 0x000000140a05b981 */ /* 0x000122000c1e1100 */
[----:B------:R-:W-:Y:S02]  /*66160*/  PRMT R25, RZ, 0x7610, R25 ;  /* 0x00007610ff197816 */ /* 0x000fe40000000019 */
[----:B------:R-:W-:Y:S01]  /*66170*/  PRMT R17, RZ, 0x7610, R17 ;  /* 0x00007610ff117816 */ /* 0x000fe20000000011 */
[----:B0-----:R-:W-:Y:S02]  /*66180*/  @!P3 IMAD.MOV.U32 R10, RZ, RZ, R14 ;  /* 0x000000ffff0ab224 */ /* 0x001fe400078e000e */
[----:B------:R-:W-:-:S05]  /*66190*/  @!P3 IMAD.MOV.U32 R11, RZ, RZ, R15 ;  /* 0x000000ffff0bb224 */ /* 0x000fca00078e000f */
[----:B------:R2:W4:Y:S02]  /*661a0*/  @!P3 LDG.E.U8 R25, desc[UR20][R10.64] ;  /* 0x000000140a19b981 */ /* 0x000524000c1e1100 */
[----:B--2---:R-:W-:Y:S02]  /*661b0*/  @!P3 IMAD.MOV.U32 R10, RZ, RZ, R18 ;  /* 0x000000ffff0ab224 */ /* 0x004fe400078e0012 */
[----:B---3--:R0:W-:Y:S04]  /*661c0*/  STL [R1+0x38], R21 ;  /* 0x0000381501007387 */ /* 0x0081e80000100800 */
[----:B------:R-:W2:Y:S04]  /*661d0*/  LDL R12, [R1+0xf00] ;  /* 0x000f0000010c7983 */ /* 0x000ea80000100800 */
[----:B0-----:R-:W3:Y:S04]  /*661e0*/  LDL R21, [R1+0xefc] ;  /* 0x000efc0001157983 */ /* 0x001ee80000100800 */
[----:B----4-:R-:W-:Y:S04]  /*661f0*/  STL [R1+0x17a0], R0 ;  /* 0x0017a00001007387 */ /* 0x010fe80000100800 */
[----:B------:R0:W-:Y:S04]  /*66200*/  STL [R1+0x3c], R23 ;  /* 0x00003c1701007387 */ /* 0x0001e80000100800 */
[----:B0-----:R-:W4:Y:S04]  /*66210*/  LDL R23, [R1+0xf04] ;  /* 0x000f040001177983 */ /* 0x001f280000100800 */
[----:B------:R-:W-:Y:S04]  /*66220*/  STL [R1+0x48], R28 ;  /* 0x0000481c01007387 */ /* 0x000fe80000100800 */
[----:B------:R-:W4:Y:S01]  /*66230*/  LDL R20, [R1+0xf08] ;  /* 0x000f080001147983 */ /* 0x000f220000100800 */
[----:B------:R-:W-:-:S03]  /*66240*/  @!P3 IMAD.MOV.U32 R11, RZ, RZ, R24 ;  /* 0x000000ffff0bb224 */ /* 0x000fc600078e0018 */
[----:B------:R-:W4:Y:S04]  /*66250*/  LDL R16, [R1+0xf10] ;  /* 0x000f100001107983 */ /* 0x000f280000100800 */
[----:B------:R0:W4:Y:S04]  /*66260*/  @!P3 LDG.E.U8 R17, desc[UR20][R10.64] ;  /* 0x000000140a11b981 */ /* 0x000128000c1e1100 */
[----:B------:R1:W-:Y:S01]  /*66270*/  STL [R1+0x17e0], R5 ;  /* 0x0017e00501007387 */ /* 0x0003e20000100800 */
[----:B------:R-:W-:Y:S01]  /*66280*/  PRMT R0, RZ, 0x7610, R0 ;  /* 0x00007610ff007816 */ /* 0x000fe20000000000 */
[----:B0-----:R-:W-:Y:S01]  /*66290*/  @!P3 IMAD.MOV.U32 R10, RZ, RZ, R13 ;  /* 0x000000ffff0ab224 */ /* 0x001fe200078e000d */
[----:B-1----:R-:W-:Y:S01]  /*662a0*/  PRMT R5, RZ, 0x7610, R5 ;  /* 0x00007610ff057816 */ /* 0x002fe20000000005 */
[----:B------:R-:W-:-:S05]  /*662b0*/  @!P3 IMAD.MOV.U32 R11, RZ, RZ, R22 ;  /* 0x000000ffff0bb224 */ /* 0x000fca00078e0016 */
[----:B------:R2:W4:Y:S01]  /*662c0*/  @!P3 LDG.E.U8 R5, desc[UR20][R10.64] ;  /* 0x000000140a05b981 */ /* 0x000522000c1e1100 */
[----:B------:R-:W-:-:S03]  /*662d0*/  PRMT R3, RZ, 0x7610, R3 ;  /* 0x00007610ff037816 */ /* 0x000fc60000000003 */
[----:B------:R-:W-:Y:S04]  /*662e0*/  STL [R1+0x44], R27 ;  /* 0x0000441b01007387 */ /* 0x000fe80000100800 */
[----:B------:R-:W4:Y:S04]  /*662f0*/  LDL R19, [R1+0xf0c] ;  /* 0x000f0c0001137983 */ /* 0x000f280000100800 */
[----:B------:R-:W4:Y:S04]  /*66300*/  LDL R15, [R1+0xf14] ;  /* 0x000f1400010f7983 */ /* 0x000f280000100800 */
[----:B------:R-:W4:Y:S04]  /*66310*/  LDL R14, [R1+0xf18] ;  /* 0x000f1800010e7983 */ /* 0x000f280000100800 */
[----:B------:R-:W-:Y:S04]  /*66320*/  STL [R1+0x40], R26 ;  /* 0x0000401a01007387 */ /* 0x000fe80000100800 */
[----:B------:R-:W4:Y:S01]  /*66330*/  LDL R18, [R1+0xf1c] ;  /* 0x000f1c0001127983 */ /* 0x000f220000100800 */
[----:B--2---:R-:W-:-:S02]  /*66340*/  @!P3 IMAD.MOV.U32 R10, RZ, RZ, R12 ;  /* 0x000000ffff0ab224 */ /* 0x004fc400078e000c */
[----:B---3--:R-:W-:-:S05]  /*66350*/  @!P3 IMAD.MOV.U32 R11, RZ, RZ, R21 ;  /* 0x000000ffff0bb224 */ /* 0x008fca00078e0015 */
[----:B------:R4:W2:Y:S02]  /*66360*/  @!P3 LDG.E.U8 R0, desc[UR20][R10.64] ;  /* 0x000000140a00b981 */ /* 0x0008a4000c1e1100 */
[----:B----4-:R-:W-:Y:S02]  /*66370*/  @!P3 IMAD.MOV.U32 R11, RZ, RZ, R23 ;  /* 0x000000ffff0bb224 */ /* 0x010fe400078e0017 */
[----:B------:R-:W-:-:S05]  /*66380*/  @!P3 IMAD.MOV.U32 R10, RZ, RZ, R20 ;  /* 0x000000ffff0ab224 */ /* 0x000fca00078e0014 */
[----:B------:R0:W3:Y:S04]  /*66390*/  @!P3 LDG.E.U8 R3, desc[UR20][R10.64] ;  /* 0x000000140a03b981 */ /* 0x0000e8000c1e1100 */
[----:B------:R1:W-:Y:S04]  /*663a0*/  STL [R1+0x28], R17 ;  /* 0x0000281101007387 */ /* 0x0003e80000100800 */
[----:B------:R-:W4:Y:S04]  /*663b0*/  LDL R22, [R1+0xf24] ;  /* 0x000f240001167983 */ /* 0x000f280000100800 */
[----:B------:R-:W4:Y:S04]  /*663c0*/  LDL R13, [R1+0xf28] ;  /* 0x000f2800010d7983 */ /* 0x000f280000100800 */
[----:B------:R-:W4:Y:S04]  /*663d0*/  LDL R21, [R1+0xf2c] ;  /* 0x000f2c0001157983 */ /* 0x000f280000100800 */
[----:B------:R-:W4:Y:S04]  /*663e0*/  LDL R12, [R1+0xf30] ;  /* 0x000f3000010c7983 */ /* 0x000f280000100800 */
[----:B-1----:R-:W4:Y:S01]  /*663f0*/  LDL R17, [R1+0xf20] ;  /* 0x000f200001117983 */ /* 0x002f220000100800 */
[----:B0-----:R-:W-:Y:S01]  /*66400*/  @!P3 IMAD.MOV.U32 R10, RZ, RZ, R16 ;  /* 0x000000ffff0ab224 */ /* 0x001fe200078e0010 */
[----:B------:R-:W-:Y:S01]  /*66410*/  PRMT R6, RZ, 0x7610, R6 ;  /* 0x00007610ff067816 */ /* 0x000fe20000000006 */
[----:B------:R-:W-:Y:S01]  /*66420*/  @!P3 IMAD.MOV.U32 R11, RZ, RZ, R19 ;  /* 0x000000ffff0bb224 */ /* 0x000fe200078e0013 */
[----:B------:R-:W-:Y:S01]  /*66430*/  PRMT R7, RZ, 0x7610, R7 ;  /* 0x00007610ff077816 */ /* 0x000fe20000000007 */
[----:B--2---:R-:W-:Y:S04]  /*66440*/  STL [R1+0x17a4], R0 ;  /* 0x0017a40001007387 */ /* 0x004fe80000100800 */
[----:B------:R-:W2:Y:S04]  /*66450*/  LDL R20, [R1+0xf34] ;  /* 0x000f340001147983 */ /* 0x000ea80000100800 */
[----:B------:R0:W-:Y:S04]  /*66460*/  STL [R1+0x24], R5 ;  /* 0x0000240501007387 */ /* 0x0001e80000100800 */
[----:B0-----:R-:W2:Y:S04]  /*66470*/  LDL R5, [R1+0xf38] ;  /* 0x000f380001057983 */ /* 0x001ea80000100800 */
[----:B---3--:R0:W-:Y:S04]  /*66480*/  STL [R1+0x17a8], R3 ;  /* 0x0017a80301007387 */ /* 0x0081e80000100800 */
[----:B------:R-:W3:Y:S04]  /*66490*/  LDL R19, [R1+0xf3c] ;  /* 0x000f3c0001137983 */ /* 0x000ee80000100800 */
[----:B------:R-:W3:Y:S01]  /*664a0*/  LDL R16, [R1+0xf40] ;  /* 0x000f400001107983 */ /* 0x000ee20000100800 */
[----:B0-----:R-:W-:-:S06]  /*664b0*/  PRMT R3, RZ, 0x7610, R3 ;  /* 0x00007610ff037816 */ /* 0x001fcc0000000003 */
[----:B------:R0:W3:Y:S02]  /*664c0*/  @!P3 LDG.E.U8 R3, desc[UR20][R10.64] ;  /* 0x000000140a03b981 */ /* 0x0000e4000c1e1100 */
[----:B0-----:R-:W-:Y:S02]  /*664d0*/  @!P3 IMAD.MOV.U32 R10, RZ, RZ, R14 ;  /* 0x000000ffff0ab224 */ /* 0x001fe400078e000e */
[----:B------:R-:W-:-:S05]  /*664e0*/  @!P3 IMAD.MOV.U32 R11, RZ, RZ, R15 ;  /* 0x000000ffff0bb224 */ /* 0x000fca00078e000f */
[----:B------:R4:W3:Y:S02]  /*664f0*/  @!P3 LDG.E.U8 R6, desc[UR20][R10.64] ;  /* 0x000000140a06b981 */ /* 0x0008e4000c1e1100 */
[----:B----4-:R-:W-:Y:S02]  /*66500*/  @!P3 IMAD.MOV.U32 R10, RZ, RZ, R17 ;  /* 0x000000ffff0ab224 */ /* 0x010fe400078e0011 */
[----:B------:R-:W-:-:S05]  /*66510*/  @!P3 IMAD.MOV.U32 R11, RZ, RZ, R18 ;  /* 0x000000ffff0bb224 */ /* 0x000fca00078e0012 */
[----:B------:R0:W4:Y:S01]  /*66520*/  @!P3 LDG.E.U8 R7, desc[UR20][R10.64] ;  /* 0x000000140a07b981 */ /* 0x000122000c1e1100 */
[----:B------:R-:W-:Y:S02]  /*66530*/  PRMT R8, RZ, 0x7610, R8 ;  /* 0x00007610ff087816 */ /* 0x000fe40000000008 */
[----:B------:R-:W-:Y:S01]  /*66540*/  PRMT R9, RZ, 0x7610, R9 ;  /* 0x00007610ff097816 */ /* 0x000fe20000000009 */
[----:B0-----:R-:W-:Y:S02]  /*66550*/  @!P3 IMAD.MOV.U32 R10, RZ, RZ, R13 ;  /* 0x000000ffff0ab224 */ /* 0x001fe400078e000d */
[----:B------:R-:W-:-:S05]  /*66560*/  @!P3 IMAD.MOV.U32 R11, RZ, RZ, R22 ;  /* 0x000000ffff0bb224 */ /* 0x000fca00078e0016 */
[----:B------:R0:W4:Y:S01]  /*66570*/  @!P3 LDG.E.U8 R8, desc[UR20][R10.64] ;  /* 0x000000140a08b981 */ /* 0x000122000c1e1100 */
[----:B------:R-:W-:Y:S01]  /*66580*/  PRMT R2, RZ, 0x7610, R2 ;  /* 0x00007610ff027816 */ /* 0x000fe20000000002 */
[----:B0-----:R-:W-:Y:S02]  /*66590*/  @!P3 IMAD.MOV.U32 R10, RZ, RZ, R12 ;  /* 0x000000ffff0ab224 */ /* 0x001fe400078e000c */
[----:B------:R-:W-:-:S05]  /*665a0*/  @!P3 IMAD.MOV.U32 R11, RZ, RZ, R21 ;  /* 0x000000ffff0bb224 */ /* 0x000fca00078e0015 */
[----:B------:R2:W4:Y:S01]  /*665b0*/  @!P3 LDG.E.U8 R9, desc[UR20][R10.64] ;  /* 0x000000140a09b981 */ /* 0x000522000c1e1100 */
[----:B------:R-:W-:Y:S01]  /*665c0*/  PRMT R0, RZ, 0x7610, R0 ;  /* 0x00007610ff007816 */ /* 0x000fe20000000000 */
[----:B--2---:R-:W-:Y:S02]  /*665d0*/  @!P3 IMAD.MOV.U32 R11, RZ, RZ, R20 ;  /* 0x000000ffff0bb224 */ /* 0x004fe400078e0014 */
[----:B------:R-:W-:-:S05]  /*665e0*/  @!P3 IMAD.MOV.U32 R10, RZ, RZ, R5 ;  /* 0x000000ffff0ab224 */ /* 0x000fca00078e0005 */
[----:B------:R3:W2:Y:S02]  /*665f0*/  @!P3 LDG.E.U8 R2, desc[UR20][R10.64] ;  /* 0x000000140a02b981 */ /* 0x0006a4000c1e1100 */
[----:B---3--:R-:W-:Y:S02]  /*66600*/  @!P3 IMAD.MOV.U32 R10, RZ, RZ, R16 ;  /* 0x000000ffff0ab224 */ /* 0x008fe400078e0010 */
[----:B------:R-:W-:-:S05]  /*66610*/  @!P3 IMAD.MOV.U32 R11, RZ, RZ, R19 ;  /* 0x000000ffff0bb224 */ /* 0x000fca00078e0013 */
[----:B------:R0:W3:Y:S04]  /*66620*/  @!P3 LDG.E.U8 R0, desc[UR20][R10.64] ;  /* 0x000000140a00b981 */ /* 0x0000e8000c1e1100 */
[----:B------:R-:W-:Y:S04]  /*66630*/  STL [R1+0x17e4], R3 ;  /* 0x0017e40301007387 */ /* 0x000fe80000100800 */
[----:B------:R-:W-:Y:S04]  /*66640*/  STL [R1+0x2c], R25 ;  /* 0x00002c1901007387 */ /* 0x000fe80000100800 */
[----:B------:R-:W0:Y:S04]  /*66650*/  LDL R15, [R1+0xf44] ;  /* 0x000f4400010f7983 */ /* 0x000e280000100800 */
[----:B------:R-:W3:Y:S04]  /*66660*/  LDL R14, [R1+0xf48] ;  /* 0x000f4800010e7983 */ /* 0x000ee80000100800 */
[----:B------:R1:W-:Y:S04]  /*66670*/  STL [R1+0x17ac], R6 ;  /* 0x0017ac0601007387 */ /* 0x0003e80000100800 */
[----:B------:R-:W3:Y:S04]  /*66680*/  LDL R18, [R1+0xf4c] ;  /* 0x000f4c0001127983 */ /* 0x000ee80000100800 */
[----:B------:R-:W3:Y:S04]  /*66690*/  LDL R17, [R1+0xf50] ;  /* 0x000f500001117983 */ /* 0x000ee80000100800 */
[----:B----4-:R4:W-:Y:S04]  /*666a0*/  STL [R1+0x17b0], R7 ;  /* 0x0017b00701007387 */ /* 0x0109e80000100800 */
[----:B------:R-:W3:Y:S04]  /*666b0*/  LDL R13, [R1+0xf54] ;  /* 0x000f5400010d7983 */ /* 0x000ee80000100800 */
[----:B-1----:R-:W3:Y:S04]  /*666c0*/  LDL R6, [R1+0xf58] ;  /* 0x000f580001067983 */ /* 0x002ee80000100800 */
[----:B------:R-:W-:Y:S04]  /*666d0*/  STL [R1+0x17b4], R8 ;  /* 0x0017b40801007387 */ /* 0x000fe80000100800 */
[----:B------:R-:W3:Y:S04]  /*666e0*/  LDL R12, [R1+0xf5c] ;  /* 0x000f5c00010c7983 */ /* 0x000ee80000100800 */
[----:B----4-:R-:W4:Y:S01]  /*666f0*/  LDL R7, [R1+0xf60] ;  /* 0x000f600001077983 */ /* 0x010f220000100800 */
[----:B------:R-:W-:-:S03]  /*66700*/  PRMT R92, RZ, 0x7610, R92 ;  /* 0x00007610ff5c7816 */ /* 0x000fc6000000005c */
[----:B------:R-:W-:Y:S04]  /*66710*/  STL [R1+0x17b8], R9 ;  /* 0x0017b80901007387 */ /* 0x000fe80000100800 */
[----:B------:R-:W4:Y:S04]  /*66720*/  LDL R5, [R1+0xf64] ;  /* 0x000f640001057983 */ /* 0x000f280000100800 */
[----:B------:R-:W4:Y:S01]  /*66730*/  LDL R3, [R1+0xf68] ;  /* 0x000f680001037983 */ /* 0x000f220000100800 */
[----:B------:R-:W-:Y:S02]  /*66740*/  PRMT R90, RZ, 0x7610, R90 ;  /* 0x00007610ff5a7816 */ /* 0x000fe4000000005a */
[----:B------:R-:W-:Y:S01]  /*66750*/  PRMT R88, RZ, 0x7610, R88 ;  /* 0x00007610ff587816 */ /* 0x000fe20000000058 */
[----:B--2---:R1:W-:Y:S04]  /*66760*/  STL [R1+0x17bc], R2 ;  /* 0x0017bc0201007387 */ /* 0x0043e80000100800 */
[----:B------:R-:W2:Y:S04]  /*66770*/  LDL R16, [R1+0xf6c] ;  /* 0x000f6c0001107983 */ /* 0x000ea80000100800 */
[----:B-1----:R-:W2:Y:S01]  /*66780*/  LDL R2, [R1+0xf70] ;  /* 0x000f700001027983 */ /* 0x002ea20000100800 */
[----:B0-----:R-:W-:-:S02]  /*66790*/  @!P3 IMAD.MOV.U32 R11, RZ, RZ, R15 ;  /* 0x000000ffff0bb224 */ /* 0x001fc400078e000f */
[----:B---3--:R-:W-:Y:S01]  /*667a0*/  @!P3 IMAD.MOV.U32 R10, RZ, RZ, R14 ;  /* 0x000000ffff0ab224 */ /* 0x008fe200078e000e */
[----:B------:R0:W-:Y:S04]  /*667b0*/  STL [R1+0x17e8], R0 ;  /* 0x0017e80001007387 */ /* 0x0001e80000100800 */
[----:B------:R-:W3:Y:S04]  /*667c0*/  LDL R15, [R1+0xf74] ;  /* 0x000f7400010f7983 */ /* 0x000ee80000100800 */
[----:B------:R-:W3:Y:S04]  /*667d0*/  LDL R14, [R1+0xf78] ;  /* 0x000f7800010e7983 */ /* 0x000ee80000100800 */
[----:B------:R1:W3:Y:S02]  /*667e0*/  @!P3 LDG.E.U8 R92, desc[UR20][R10.64] ;  /* 0x000000140a5cb981 */ /* 0x0002e4000c1e1100 */
[----:B-1----:R-:W-:-:S02]  /*667f0*/  @!P3 IMAD.MOV.U32 R11, RZ, RZ, R18 ;  /* 0x000000ffff0bb224 */ /* 0x002fc400078e0012 */
[----:B------:R-:W-:-:S05]  /*66800*/  @!P3 IMAD.MOV.U32 R10, RZ, RZ, R17 ;  /* 0x000000ffff0ab224 */ /* 0x000fca00078e0011 */
[----:B------:R1:W3:Y:S02]  /*66810*/  @!P3 LDG.E.U8 R90, desc[UR20][R10.64] ;  /* 0x000000140a5ab981 */ /* 0x0002e4000c1e1100 */
[----:B-1----:R-:W-:Y:S02]  /*66820*/  @!P3 IMAD.MOV.U32 R11, RZ, RZ, R13 ;  /* 0x000000ffff0bb224 */ /* 0x002fe400078e000d */
[----:B------:R-:W-:-:S05]  /*66830*/  @!P3 IMAD.MOV.U32 R10, RZ, RZ, R6 ;  /* 0x000000ffff0ab224 */ /* 0x000fca00078e0006 */
[----:B------:R1:W3:Y:S01]  /*66840*/  @!P3 LDG.E.U8 R88, desc[UR20][R10.64] ;  /* 0x000000140a58b981 */ /* 0x0002e2000c1e1100 */
[----:B------:R-:W-:Y:S02]  /*66850*/  PRMT R86, RZ, 0x7610, R86 ;  /* 0x00007610ff567816 */ /* 0x000fe40000000056 */
[----:B------:R-:W-:Y:S01]  /*66860*/  PRMT R84, RZ, 0x7610, R84 ;  /* 0x00007610ff547816 */ /* 0x000fe20000000054 */
[----:B-1----:R-:W-:Y:S02]  /*66870*/  @!P3 IMAD.MOV.U32 R11, RZ, RZ, R12 ;  /* 0x000000ffff0bb224 */ /* 0x002fe400078e000c */
[----:B----4-:R-:W-:-:S05]  /*66880*/  @!P3 IMAD.MOV.U32 R10, RZ, RZ, R7 ;  /* 0x000000ffff0ab224 */ /* 0x010fca00078e0007 */
[----:B------:R1:W4:Y:S01]  /*66890*/  @!P3 LDG.E.U8 R86, desc[UR20][R10.64] ;  /* 0x000000140a56b981 */ /* 0x000322000c1e1100 */
[----:B------:R-:W-:Y:S01]  /*668a0*/  PRMT R82, RZ, 0x7610, R82 ;  /* 0x00007610ff527816 */ /* 0x000fe20000000052 */
[----:B-1----:R-:W-:Y:S02]  /*668b0*/  @!P3 IMAD.MOV.U32 R11, RZ, RZ, R5 ;  /* 0x000000ffff0bb224 */ /* 0x002fe400078e0005 */
[----:B------:R-:W-:-:S05]  /*668c0*/  @!P3 IMAD.MOV.U32 R10, RZ, RZ, R3 ;  /* 0x000000ffff0ab224 */ /* 0x000fca00078e0003 */
[----:B------:R2:W4:Y:S01]  /*668d0*/  @!P3 LDG.E.U8 R84, desc[UR20][R10.64] ;  /* 0x000000140a54b981 */ /* 0x000522000c1e1100 */
[----:B------:R-:W-:Y:S01]  /*668e0*/  PRMT R80, RZ, 0x7610, R80 ;  /* 0x00007610ff507816 */ /* 0x000fe20000000050 */
[----:B--2---:R-:W-:Y:S02]  /*668f0*/  @!P3 IMAD.MOV.U32 R11, RZ, RZ, R16 ;  /* 0x000000ffff0bb224 */ /* 0x004fe400078e0010 */
[----:B------:R-:W-:-:S05]  /*66900*/  @!P3 IMAD.MOV.U32 R10, RZ, RZ, R2 ;  /* 0x000000ffff0ab224 */ /* 0x000fca00078e0002 */
[----:B------:R1:W2:Y:S04]  /*66910*/  @!P3 LDG.E.U8 R82, desc[UR20][R10.64] ;  /* 0x000000140a52b981 */ /* 0x0002a8000c1e1100 */
[----:B---3--:R-:W-:Y:S04]  /*66920*/  STL [R1+0x17c0], R92 ;  /* 0x0017c05c01007387 */ /* 0x008fe80000100800 */
[----:B------:R-:W3:Y:S04]  /*66930*/  LDL R9, [R1+0xf7c] ;  /* 0x000f7c0001097983 */ /* 0x000ee80000100800 */
[----:B------:R-:W3:Y:S01]  /*66940*/  LDL R8, [R1+0xf80] ;  /* 0x000f800001087983 */ /* 0x000ee20000100800 */
[----:B-1----:R-:W-:-:S02]  /*66950*/  @!P3 IMAD.MOV.U32 R10, RZ, RZ, R14 ;  /* 0x000000ffff0ab224 */ /* 0x002fc400078e000e */
[----:B------:R-:W-:-:S05]  /*66960*/  @!P3 IMAD.MOV.U32 R11, RZ, RZ, R15 ;  /* 0x000000ffff0bb224 */ /* 0x000fca00078e000f */
[----:B------:R3:W3:Y:S04]  /*66970*/  @!P3 LDG.E.U8 R80, desc[UR20][R10.64] ;  /* 0x000000140a50b981 */ /* 0x0006e8000c1e1100 */
[----:B------:R-:W-:Y:S04]  /*66980*/  STL [R1+0x17c4], R90 ;  /* 0x0017c45a01007387 */ /* 0x000fe80000100800 */
[----:B------:R-:W3:Y:S04]  /*66990*/  LDL R13, [R1+0xf84] ;  /* 0x000f8400010d7983 */ /* 0x000ee80000100800 */
[----:B------:R-:W3:Y:S04]  /*669a0*/  LDL R6, [R1+0xf88] ;  /* 0x000f880001067983 */ /* 0x000ee80000100800 */
[----:B------:R-:W-:Y:S04]  /*669b0*/  STL [R1+0x17c8], R88 ;  /* 0x0017c85801007387 */ /* 0x000fe80000100800 */
[----:B------:R-:W3:Y:S04]  /*669c0*/  LDL R12, [R1+0xf8c] ;  /* 0x000f8c00010c7983 */ /* 0x000ee80000100800 */
[----:B------:R-:W3:Y:S04]  /*669d0*/  LDL R7, [R1+0xf90] ;  /* 0x000f900001077983 */ /* 0x000ee80000100800 */
[----:B----4-:R-:W-:Y:S04]  /*669e0*/  STL [R1+0x17cc], R86 ;  /* 0x0017cc5601007387 */ /* 0x010fe80000100800 */
[----:B------:R-:W4:Y:S04]  /*669f0*/  LDL R5, [R1+0xf94] ;  /* 0x000f940001057983 */ /* 0x000f280000100800 */
[----:B------:R-:W4:Y:S01]  /*66a00*/  LDL R3, [R1+0xf98] ;  /* 0x000f980001037983 */ /* 0x000f220000100800 */
[----:B------:R-:W-:-:S03]  /*66a10*/  PRMT R78, RZ, 0x7610, R78 ;  /* 0x00007610ff4e7816 */ /* 0x000fc6000000004e */
[----:B------:R-:W-:Y:S04]  /*66a20*/  STL [R1+0x17d0], R84 ;  /* 0x0017d05401007387 */ /* 0x000fe80000100800 */
[----:B------:R-:W4:Y:S04]  /*66a30*/  LDL R2, [R1+0xf9c] ;  /* 0x000f9c0001027983 */ /* 0x000f280000100800 */
[----:B0-----:R-:W4:Y:S01]  /*66a40*/  LDL R0, [R1+0xfa0] ;  /* 0x000fa00001007983 */ /* 0x001f220000100800 */
[----:B------:R-:W-:Y:S02]  /*66a50*/  PRMT R76, RZ, 0x7610, R76 ;  /* 0x00007610ff4c7816 */ /* 0x000fe4000000004c */
[----:B------:R-:W-:Y:S01]  /*66a60*/  PRMT R74, RZ, 0x7610, R74 ;  /* 0x00007610ff4a7816 */ /* 0x000fe2000000004a */
[----:B--2---:R-:W-:Y:S04]  /*66a70*/  STL [R1+0x17ec], R82 ;  /* 0x0017ec5201007387 */ /* 0x004fe80000100800 */
[----:B------:R-:W2:Y:S04]  /*66a80*/  LDL R15, [R1+0xfa4] ;  /* 0x000fa400010f7983 */ /* 0x000ea80000100800 */
[----:B------:R-:W2:Y:S01]  /*66a90*/  LDL R14, [R1+0xfa8] ;  /* 0x000fa800010e7983 */ /* 0x000ea20000100800 */
[----:B---3--:R-:W-:-:S02]  /*66aa0*/  @!P3 IMAD.MOV.U32 R11, RZ, RZ, R9 ;  /* 0x000000ffff0bb224 */ /* 0x008fc400078e0009 */
[----:B------:R-:W-:-:S05]  /*66ab0*/  @!P3 IMAD.MOV.U32 R10, RZ, RZ, R8 ;  /* 0x000000ffff0ab224 */ /* 0x000fca00078e0008 */
[----:B------:R0:W3:Y:S04]  /*66ac0*/  @!P3 LDG.E.U8 R78, desc[UR20][R10.64] ;  /* 0x000000140a4eb981 */ /* 0x0000e8000c1e1100 */
[----:B------:R-:W-:Y:S04]  /*66ad0*/  STL [R1+0x17d4], R80 ;  /* 0x0017d45001007387 */ /* 0x000fe80000100800 */
[----:B------:R-:W3:Y:S04]  /*66ae0*/  LDL R9, [R1+0xfac] ;  /* 0x000fac0001097983 */ /* 0x000ee80000100800 */
[----:B------:R-:W3:Y:S01]  /*66af0*/  LDL R8, [R1+0xfb0] ;  /* 0x000fb00001087983 */ /* 0x000ee20000100800 */
[----:B0-----:R-:W-:-:S02]  /*66b00*/  @!P3 IMAD.MOV.U32 R11, RZ, RZ, R13 ;  /* 0x000000ffff0bb224 */ /* 0x001fc400078e000d */
[----:B------:R-:W-:-:S05]  /*66b10*/  @!P3 IMAD.MOV.U32 R10, RZ, RZ, R6 ;  /* 0x000000ffff0ab224 */ /* 0x000fca00078e0006 */
[----:B------:R0:W3:Y:S02]  /*66b20*/  @!P3 LDG.E.U8 R76, desc[UR20][R10.64] ;  /* 0x000000140a4cb981 */ /* 0x0000e4000c1e1100 */
[----:B0-----:R-:W-:Y:S02]  /*66b30*/  @!P3 IMAD.MOV.U32 R11, RZ, RZ, R12 ;  /* 0x000000ffff0bb224 */ /* 0x001fe400078e000c */
[----:B------:R-:W-:-:S05]  /*66b40*/  @!P3 IMAD.MOV.U32 R10, RZ, RZ, R7 ;  /* 0x000000ffff0ab224 */ /* 0x000fca00078e0007 */
[----:B------:R4:W3:Y:S01]  /*66b50*/  @!P3 LDG.E.U8 R74, desc[UR20][R10.64] ;  /* 0x000000140a4ab981 */ /* 0x0008e2000c1e1100 */
[----:B------:R-:W-:Y:S02]  /*66b60*/  PRMT R72, RZ, 0x7610, R72 ;  /* 0x00007610ff487816 */ /* 0x000fe40000000048 */
[----:B------:R-:W-:Y:S01]  /*66b70*/  PRMT R70, RZ, 0x7610, R70 ;  /* 0x00007610ff467816 */ /* 0x000fe20000000046 */
[----:B----4-:R-:W-:Y:S02]  /*66b80*/  @!P3 IMAD.MOV.U32 R11, RZ, RZ, R5 ;  /* 0x000000ffff0bb224 */ /* 0x010fe400078e0005 */
        /* <DEDUP_REMOVED lines=13> */
[----:B0-----:R-:W-:-:S02]  /*66c60*/  @!P3 IMAD.MOV.U32 R10, RZ, RZ, R8 ;  /* 0x000000ffff0ab224 */ /* 0x001fc400078e0008 */
        /* <DEDUP_REMOVED lines=14> */
[----:B------:R-:W4:Y:S01]  /*66d50*/  LDL R14, [R1+0xfd8] ;  /* 0x000fd800010e7983 */ /* 0x000f220000100800 */
        /* <DEDUP_REMOVED lines=31> */
[----:B------:R-:W-:Y:S01]  /*66f50*/  @!P3 IMAD.MOV.U32 R10, RZ, RZ, R6 ;  /* 0x000000ffff0ab224 */ /* 0x000fe200078e0006 */
[----:B------:R-:W-:Y:S04]  /*66f60*/  STL [R1+0x1804], R64 ;  /* 0x0018044001007387 */ /* 0x000fe80000100800 */
[----:B------:R-:W3:Y:S04]  /*66f70*/  @!P3 LDG.E.U8 R52, desc[UR20][R10.64] ;  /* 0x000000140a34b981 */ /* 0x000ee8000c1e1100 */
[----:B------:R-:W-:Y:S04]  /*66f80*/  STL [R1+0x1808], R62 ;  /* 0x0018083e01007387 */ /* 0x000fe80000100800 */
[----:B------:R-:W3:Y:S04]  /*66f90*/  LDL R7, [R1+0xfec] ;  /* 0x000fec0001077983 */ /* 0x000ee80000100800 */
[----:B------:R-:W3:Y:S04]  /*66fa0*/  LDL R3, [R1+0xff0] ;  /* 0x000ff00001037983 */ /* 0x000ee80000100800 */
[----:B------:R-:W-:Y:S04]  /*66fb0*/  STL [R1+0x180c], R60 ;  /* 0x00180c3c01007387 */ /* 0x000fe80000100800 */
[----:B------:R-:W3:Y:S04]  /*66fc0*/  LDL R5, [R1+0xff4] ;  /* 0x000ff40001057983 */ /* 0x000ee80000100800 */
[----:B------:R-:W3:Y:S04]  /*66fd0*/  LDL R0, [R1+0xff8] ;  /* 0x000ff80001007983 */ /* 0x000ee80000100800 */
[----:B------:R-:W3:Y:S04]  /*66fe0*/  LDL R12, [R1+0xffc] ;  /* 0x000ffc00010c7983 */ /* 0x000ee80000100800 */
[----:B------:R-:W3:Y:S04]  /*66ff0*/  LDL R2, [R1+0x1000] ;  /* 0x0010000001027983 */ /* 0x000ee80000100800 */
[----:B----4-:R0:W-:Y:S04]  /*67000*/  STL [R1+0x1810], R58 ;  /* 0x0018103a01007387 */ /* 0x0101e80000100800 */
[----:B------:R-:W4:Y:S04]  /*67010*/  LDL R15, [R1+0x1004] ;  /* 0x00100400010f7983 */ /* 0x000f280000100800 */
[----:B------:R-:W4:Y:S04]  /*67020*/  LDL R14, [R1+0x1008] ;  /* 0x00100800010e7983 */ /* 0x000f280000100800 */
[----:B------:R1:W-:Y:S04]  /*67030*/  STL [R1+0x1814], R56 ;  /* 0x0018143801007387 */ /* 0x0003e80000100800 */
[----:B------:R-:W4:Y:S04]  /*67040*/  LDL R9, [R1+0x100c] ;  /* 0x00100c0001097983 */ /* 0x000f280000100800 */
[----:B------:R-:W4:Y:S01]  /*67050*/  LDL R8, [R1+0x1010] ;  /* 0x0010100001087983 */ /* 0x000f220000100800 */
[----:B------:R-:W-:-:S03]  /*67060*/  PRMT R50, RZ, 0x7610, R50 ;  /* 0x00007610ff327816 */ /* 0x000fc60000000032 */
[----:B--2---:R-:W-:Y:S04]  /*67070*/  STL [R1+0x1818], R54 ;  /* 0x0018183601007387 */ /* 0x004fe80000100800 */
[----:B------:R-:W2:Y:S04]  /*67080*/  LDL R18, [R1+0x1014] ;  /* 0x0010140001127983 */ /* 0x000ea80000100800 */
[----:B------:R-:W2:Y:S04]  /*67090*/  LDL R6, [R1+0x1018] ;  /* 0x0010180001067983 */ /* 0x000ea80000100800 */
[----:B------:R-:W2:Y:S04]  /*670a0*/  LDL R17, [R1+0x101c] ;  /* 0x00101c0001117983 */ /* 0x000ea80000100800 */
[----:B------:R-:W2:Y:S04]  /*670b0*/  LDL R16, [R1+0x1020] ;  /* 0x0010200001107983 */ /* 0x000ea80000100800 */
[----:B---3--:R3:W-:Y:S01]  /*670c0*/  STL [R1+0x181c], R52 ;  /* 0x00181c3401007387 */ /* 0x0087e20000100800 */
[----:B------:R-:W-:-:S03]  /*670d0*/  PRMT R48, RZ, 0x7610, R48 ;  /* 0x00007610ff307816 */ /* 0x000fc60000000030 */
[----:B------:R-:W2:Y:S04]  /*670e0*/  LDL R23, [R1+0x1034] ;  /* 0x0010340001177983 */ /* 0x000ea80000100800 */
[----:B------:R-:W2:Y:S04]  /*670f0*/  LDL R21, [R1+0x103c] ;  /* 0x00103c0001157983 */ /* 0x000ea80000100800 */
[----:B------:R-:W2:Y:S04]  /*67100*/  LDL R20, [R1+0x1040] ;  /* 0x0010400001147983 */ /* 0x000ea80000100800 */
[----:B------:R-:W2:Y:S04]  /*67110*/  LDL R22, [R1+0x105c] ;  /* 0x00105c0001167983 */ /* 0x000ea80000100800 */
[----:B------:R-:W2:Y:S04]  /*67120*/  LDL R25, [R1+0x108c] ;  /* 0x00108c0001197983 */ /* 0x000ea80000100800 */
[----:B------:R-:W2:Y:S04]  /*67130*/  LDL R24, [R1+0x1090] ;  /* 0x0010900001187983 */ /* 0x000ea80000100800 */
[----:B------:R-:W2:Y:S01]  /*67140*/  LDL R26, [R1+0x111c] ;  /* 0x00111c00011a7983 */ /* 0x000ea20000100800 */
[----:B------:R-:W-:-:S02]  /*67150*/  @!P3 IMAD.MOV.U32 R11, RZ, RZ, R7 ;  /* 0x000000ffff0bb224 */ /* 0x000fc400078e0007 */
[----:B------:R-:W-:Y:S01]  /*67160*/  @!P3 IMAD.MOV.U32 R10, RZ, RZ, R3 ;  /* 0x000000ffff0ab224 */ /* 0x000fe200078e0003 */
[----:B------:R-:W2:Y:S04]  /*67170*/  LDL R7, [R1+0x1024] ;  /* 0x0010240001077983 */ /* 0x000ea80000100800 */
[----:B------:R-:W2:Y:S04]  /*67180*/  LDL R3, [R1+0x1028] ;  /* 0x0010280001037983 */ /* 0x000ea80000100800 */
[----:B------:R0:W2:Y:S04]  /*67190*/  @!P3 LDG.E.U8 R50, desc[UR20][R10.64] ;  /* 0x000000140a32b981 */ /* 0x0000a8000c1e1100 */
[----:B------:R-:W2:Y:S04]  /*671a0*/  LDL R29, [R1+0x114c] ;  /* 0x00114c00011d7983 */ /* 0x000ea80000100800 */
        /* <DEDUP_REMOVED lines=9> */
[----:B------:R-:W2:Y:S01]  /*67240*/  LDL R38, [R1+0x1128] ;  /* 0x0011280001267983 */ /* 0x000ea20000100800 */
[----:B0-----:R-:W-:-:S02]  /*67250*/  @!P3 IMAD.MOV.U32 R11, RZ, RZ, R5 ;  /* 0x000000ffff0bb224 */ /* 0x001fc400078e0005 */
[----:B------:R-:W-:Y:S01]  /*67260*/  @!P3 IMAD.MOV.U32 R10, RZ, RZ, R0 ;  /* 0x000000ffff0ab224 */ /* 0x000fe200078e0000 */
[----:B------:R-:W2:Y:S04]  /*67270*/  LDL R5, [R1+0x102c] ;  /* 0x00102c0001057983 */ /* 0x000ea80000100800 */
[----:B------:R-:W2:Y:S01]  /*67280*/  LDL R0, [R1+0x1030] ;  /* 0x0010300001007983 */ /* 0x000ea20000100800 */
[----:B------:R-:W-:Y:S02]  /*67290*/  @!P3 IMAD.MOV.U32 R13, RZ, RZ, R12 ;  /* 0x000000ffff0db224 */ /* 0x000fe400078e000c */
[----:B------:R-:W-:Y:S01]  /*672a0*/  @!P3 IMAD.MOV.U32 R12, RZ, RZ, R2 ;  /* 0x000000ffff0cb224 */ /* 0x000fe200078e0002 */
        /* <DEDUP_REMOVED lines=8> */
[----:B-1----:R-:W2:Y:S04]  /*67330*/  LDL R56, [R1+0x1160] ;  /* 0x0011600001387983 */ /* 0x002ea80000100800 */
[----:B---3--:R-:W3:Y:S01]  /*67340*/  LDL R52, [R1+0x10b0] ;  /* 0x0010b00001347983 */ /* 0x008ee20000100800 */
[----:B0-----:R-:W-:-:S02]  /*67350*/  PRMT R10, RZ, 0x7610, R10 ;  /* 0x00007610ff0a7816 */ /* 0x001fc4000000000a */
[----:B------:R-:W-:Y:S01]  /*67360*/  PRMT R11, RZ, 0x7610, R11 ;  /* 0x00007610ff0b7816 */ /* 0x000fe2000000000b */
[----:B------:R-:W3:Y:S01]  /*67370*/  LDL R54, [R1+0x10ac] ;  /* 0x0010ac0001367983 */ /* 0x000ee20000100800 */
[----:B------:R-:W-:Y:S02]  /*67380*/  PRMT R49, RZ, 0x7610, R49 ;  /* 0x00007610ff317816 */ /* 0x000fe40000000031 */
[----:B------:R-:W-:Y:S02]  /*67390*/  PRMT R51, RZ, 0x7610, R51 ;  /* 0x00007610ff337816 */ /* 0x000fe40000000033 */
[----:B------:R-:W-:Y:S01]  /*673a0*/  PRMT R53, RZ, 0x7610, R53 ;  /* 0x00007610ff357816 */ /* 0x000fe20000000035 */
[----:B------:R4:W3:Y:S04]  /*673b0*/  @!P3 LDG.E.U8 R10, desc[UR20][R12.64] ;  /* 0x000000140c0ab981 */ /* 0x0008e8000c1e1100 */
[----:B------:R-:W3:Y:S04]  /*673c0*/  LDL R60, [R1+0x1108] ;  /* 0x00110800013c7983 */ /* 0x000ee80000100800 */
[----:B------:R-:W3:Y:S01]  /*673d0*/  LDL R62, [R1+0x1104] ;  /* 0x00110400013e7983 */ /* 0x000ee20000100800 */
[----:B------:R-:W-:-:S02]  /*673e0*/  PRMT R55, RZ, 0x7610, R55 ;  /* 0x00007610ff377816 */ /* 0x000fc40000000037 */
[----:B------:R-:W-:Y:S02]  /*673f0*/  PRMT R57, RZ, 0x7610, R57 ;  /* 0x00007610ff397816 */ /* 0x000fe40000000039 */
[----:B------:R-:W-:Y:S02]  /*67400*/  PRMT R59, RZ, 0x7610, R59 ;  /* 0x00007610ff3b7816 */ /* 0x000fe4000000003b */
[----:B------:R-:W-:Y:S02]  /*67410*/  PRMT R61, RZ, 0x7610, R61 ;  /* 0x00007610ff3d7816 */ /* 0x000fe4000000003d */
[----:B------:R-:W-:Y:S02]  /*67420*/  PRMT R63, RZ, 0x7610, R63 ;  /* 0x00007610ff3f7816 */ /* 0x000fe4000000003f */
[----:B------:R-:W-:Y:S02]  /*67430*/  PRMT R65, RZ, 0x7610, R65 ;  /* 0x00007610ff417816 */ /* 0x000fe40000000041 */
[----:B------:R-:W-:Y:S01]  /*67440*/  PRMT R67, RZ, 0x7610, R67 ;  /* 0x00007610ff437816 */ /* 0x000fe20000000043 */
[----:B----4-:R-:W-:-:S02]  /*67450*/  @!P3 IMAD.MOV.U32 R12, RZ, RZ, R14 ;  /* 0x000000ffff0cb224 */ /* 0x010fc400078e000e */
[----:B------:R-:W-:Y:S02]  /*67460*/  @!P3 IMAD.MOV.U32 R13, RZ, RZ, R15 ;  /* 0x000000ffff0db224 */ /* 0x000fe400078e000f */
[----:B------:R-:W-:Y:S02]  /*67470*/  @!P3 IMAD.MOV.U32 R14, RZ, RZ, R8 ;  /* 0x000000ffff0eb224 */ /* 0x000fe400078e0008 */
[----:B------:R-:W-:Y:S01]  /*67480*/  @!P3 IMAD.MOV.U32 R15, RZ, RZ, R9 ;  /* 0x000000ffff0fb224 */ /* 0x000fe200078e0009 */
[----:B------:R-:W4:Y:S04]  /*67490*/  LDL R8, [R1+0x1048] ;  /* 0x0010480001087983 */ /* 0x000f280000100800 */
[----:B------:R0:W3:Y:S04]  /*674a0*/  @!P3 LDG.E.U8 R11, desc[UR20][R12.64] ;  /* 0x000000140c0bb981 */ /* 0x0000e8000c1e1100 */
[----:B------:R-:W3:Y:S01]  /*674b0*/  LDL R9, [R1+0x1044] ;  /* 0x0010440001097983 */ /* 0x000ee20000100800 */
[----:B------:R-:W-:-:S02]  /*674c0*/  PRMT R69, RZ, 0x7610, R69 ;  /* 0x00007610ff457816 */ /* 0x000fc40000000045 */
[----:B------:R-:W-:Y:S02]  /*674d0*/  PRMT R71, RZ, 0x7610, R71 ;  /* 0x00007610ff477816 */ /* 0x000fe40000000047 */
[----:B------:R-:W-:Y:S01]  /*674e0*/  PRMT R73, RZ, 0x7610, R73 ;  /* 0x00007610ff497816 */ /* 0x000fe20000000049 */
[----:B------:R-:W3:Y:S04]  /*674f0*/  LDL R72, [R1+0x1148] ;  /* 0x0011480001487983 */ /* 0x000ee80000100800 */
[----:B------:R-:W3:Y:S01]  /*67500*/  LDL R74, [R1+0x1144] ;  /* 0x00114400014a7983 */ /* 0x000ee20000100800 */
[----:B------:R-:W-:-:S03]  /*67510*/  PRMT R75, RZ, 0x7610, R75 ;  /* 0x00007610ff4b7816 */ /* 0x000fc6000000004b */
[----:B------:R-:W3:Y:S04]  /*67520*/  LDL R70, [R1+0x116c] ;  /* 0x00116c0001467983 */ /* 0x000ee80000100800 */
[----:B------:R-:W3:Y:S01]  /*67530*/  LDL R68, [R1+0x1170] ;  /* 0x0011700001447983 */ /* 0x000ee20000100800 */
[----:B0-----:R-:W-:Y:S02]  /*67540*/  PRMT R12, RZ, 0x7610, R12 ;  /* 0x00007610ff0c7816 */ /* 0x001fe4000000000c */
[----:B------:R-:W-:Y:S02]  /*67550*/  PRMT R13, RZ, 0x7610, R13 ;  /* 0x00007610ff0d7816 */ /* 0x000fe4000000000d */
[----:B------:R-:W-:Y:S01]  /*67560*/  PRMT R77, RZ, 0x7610, R77 ;  /* 0x00007610ff4d7816 */ /* 0x000fe2000000004d */
[----:B------:R-:W3:Y:S04]  /*67570*/  LDL R66, [R1+0x1174] ;  /* 0x0011740001427983 */ /* 0x000ee80000100800 */
[----:B------:R2:W3:Y:S04]  /*67580*/  @!P3 LDG.E.U8 R12, desc[UR20][R14.64] ;  /* 0x000000140e0cb981 */ /* 0x0004e8000c1e1100 */
[----:B------:R-:W3:Y:S01]  /*67590*/  LDL R64, [R1+0x1178] ;  /* 0x0011780001407983 */ /* 0x000ee20000100800 */
[----:B--2---:R-:W-:-:S02]  /*675a0*/  @!P3 IMAD.MOV.U32 R15, RZ, RZ, R18 ;  /* 0x000000ffff0fb224 */ /* 0x004fc400078e0012 */
[----:B------:R-:W-:Y:S02]  /*675b0*/  @!P3 IMAD.MOV.U32 R14, RZ, RZ, R6 ;  /* 0x000000ffff0eb224 */ /* 0x000fe400078e0006 */
[----:B------:R-:W2:Y:S04]  /*675c0*/  LDL R6, [R1+0x1060] ;  /* 0x0010600001067983 */ /* 0x000ea80000100800 */
[----:B------:R0:W2:Y:S02]  /*675d0*/  @!P3 LDG.E.U8 R13, desc[UR20][R14.64] ;  /* 0x000000140e0db981 */ /* 0x0000a4000c1e1100 */
[----:B0-----:R-:W-:Y:S02]  /*675e0*/  PRMT R14, RZ, 0x7610, R14 ;  /* 0x00007610ff0e7816 */ /* 0x001fe4000000000e */
[----:B------:R-:W-:-:S04]  /*675f0*/  PRMT R15, RZ, 0x7610, R15 ;  /* 0x00007610ff0f7816 */ /* 0x000fc8000000000f */
[----:B------:R0:W2:Y:S02]  /*67600*/  @!P3 LDG.E.U8 R14, desc[UR20][R16.64] ;  /* 0x00000014100eb981 */ /* 0x0000a4000c1e1100 */
[----:B0-----:R-:W-:Y:S02]  /*67610*/  @!P3 IMAD.MOV.U32 R16, RZ, RZ, R3 ;  /* 0x000000ffff10b224 */ /* 0x001fe400078e0003 */
[----:B------:R-:W-:Y:S01]  /*67620*/  @!P3 IMAD.MOV.U32 R17, RZ, RZ, R7 ;  /* 0x000000ffff11b224 */ /* 0x000fe200078e0007 */
[----:B------:R-:W2:Y:S04]  /*67630*/  LDL R3, [R1+0x10c0] ;  /* 0x0010c00001037983 */ /* 0x000ea80000100800 */
[----:B------:R-:W2:Y:S04]  /*67640*/  LDL R7, [R1+0x10bc] ;  /* 0x0010bc0001077983 */ /* 0x000ea80000100800 */
[----:B------:R0:W2:Y:S02]  /*67650*/  @!P3 LDG.E.U8 R15, desc[UR20][R16.64] ;  /* 0x00000014100fb981 */ /* 0x0000a4000c1e1100 */
[----:B0-----:R-:W-:Y:S01]  /*67660*/  PRMT R16, RZ, 0x7610, R16 ;  /* 0x00007610ff107816 */ /* 0x001fe20000000010 */
[----:B------:R-:W-:-:S02]  /*67670*/  @!P3 IMAD.MOV.U32 R18, RZ, RZ, R0 ;  /* 0x000000ffff12b224 */ /* 0x000fc400078e0000 */
[----:B------:R-:W-:Y:S01]  /*67680*/  @!P3 IMAD.MOV.U32 R19, RZ, RZ, R5 ;  /* 0x000000ffff13b224 */ /* 0x000fe200078e0005 */
[----:B------:R-:W2:Y:S04]  /*67690*/  LDL R0, [R1+0x10f0] ;  /* 0x0010f00001007983 */ /* 0x000ea80000100800 */
[----:B------:R-:W2:Y:S04]  /*676a0*/  LDL R5, [R1+0x10ec] ;  /* 0x0010ec0001057983 */ /* 0x000ea80000100800 */
[----:B------:R0:W2:Y:S02]  /*676b0*/  @!P3 LDG.E.U8 R16, desc[UR20][R18.64] ;  /* 0x000000141210b981 */ /* 0x0000a4000c1e1100 */
[----:B0-----:R-:W-:-:S02]  /*676c0*/  @!P3 IMAD.MOV.U32 R18, RZ, RZ, R2 ;  /* 0x000000ffff12b224 */ /* 0x001fc400078e0002 */
[----:B------:R-:W2:Y:S01]  /*676d0*/  LDL R2, [R1+0x1120] ;  /* 0x0011200001027983 */ /* 0x000ea20000100800 */
[----:B------:R-:W-:Y:S01]  /*676e0*/  PRMT R17, RZ, 0x7610, R17 ;  /* 0x00007610ff117816 */ /* 0x000fe20000000011 */
[----:B------:R-:W-:-:S05]  /*676f0*/  @!P3 IMAD.MOV.U32 R19, RZ, RZ, R23 ;  /* 0x000000ffff13b224 */ /* 0x000fca00078e0017 */
[----:B------:R0:W2:Y:S02]  /*67700*/  @!P3 LDG.E.U8 R17, desc[UR20][R18.64] ;  /* 0x000000141211b981 */ /* 0x0000a4000c1e1100 */
[----:B0-----:R-:W-:Y:S02]  /*67710*/  PRMT R18, RZ, 0x7610, R18 ;  /* 0x00007610ff127816 */ /* 0x001fe40000000012 */
[----:B------:R-:W-:-:S04]  /*67720*/  PRMT R19, RZ, 0x7610, R19 ;  /* 0x00007610ff137816 */ /* 0x000fc80000000013 */
[----:B------:R4:W2:Y:S01]  /*67730*/  @!P3 LDG.E.U8 R18, desc[UR20][R20.64] ;  /* 0x000000141412b981 */ /* 0x0008a2000c1e1100 */
[----:B------:R-:W-:Y:S02]  /*67740*/  @!P3 IMAD.MOV.U32 R23, RZ, RZ, R22 ;  /* 0x000000ffff17b224 */ /* 0x000fe400078e0016 */
[----:B----4-:R-:W-:Y:S02]  /*67750*/  @!P3 IMAD.MOV.U32 R20, RZ, RZ, R8 ;  /* 0x000000ffff14b224 */ /* 0x010fe400078e0008 */
[----:B---3--:R-:W-:Y:S01]  /*67760*/  @!P3 IMAD.MOV.U32 R21, RZ, RZ, R9 ;  /* 0x000000ffff15b224 */ /* 0x008fe200078e0009 */
[----:B------:R-:W3:Y:S04]  /*67770*/  LDL R8, [R1+0x1180] ;  /* 0x0011800001087983 */ /* 0x000ee80000100800 */
[----:B------:R-:W4:Y:S04]  /*67780*/  LDL R9, [R1+0x117c] ;  /* 0x00117c0001097983 */ /* 0x000f280000100800 */
[----:B------:R0:W4:Y:S02]  /*67790*/  @!P3 LDG.E.U8 R19, desc[UR20][R20.64] ;  /* 0x000000141413b981 */ /* 0x000124000c1e1100 */
[----:B0-----:R-:W-:-:S02]  /*677a0*/  PRMT R20, RZ, 0x7610, R20 ;  /* 0x00007610ff147816 */ /* 0x001fc40000000014 */
[----:B------:R-:W-:Y:S01]  /*677b0*/  PRMT R21, RZ, 0x7610, R21 ;  /* 0x00007610ff157816 */ /* 0x000fe20000000015 */
[----:B------:R-:W-:Y:S02]  /*677c0*/  @!P3 IMAD.MOV.U32 R27, RZ, RZ, R26 ;  /* 0x000000ffff1bb224 */ /* 0x000fe400078e001a */
[----:B--2---:R-:W-:Y:S02]  /*677d0*/  @!P3 IMAD.MOV.U32 R22, RZ, RZ, R6 ;  /* 0x000000ffff16b224 */ /* 0x004fe400078e0006 */
[----:B------:R-:W2:Y:S04]  /*677e0*/  LDL R6, [R1+0x11a0] ;  /* 0x0011a00001067983 */ /* 0x000ea80000100800 */
[----:B------:R0:W2:Y:S02]  /*677f0*/  @!P3 LDG.E.U8 R20, desc[UR20][R22.64] ;  /* 0x000000141614b981 */ /* 0x0000a4000c1e1100 */
[----:B0-----:R-:W-:-:S02]  /*67800*/  @!P3 IMAD.MOV.U32 R22, RZ, RZ, R24 ;  /* 0x000000ffff16b224 */ /* 0x001fc400078e0018 */
[----:B------:R-:W-:-:S05]  /*67810*/  @!P3 IMAD.MOV.U32 R23, RZ, RZ, R25 ;  /* 0x000000ffff17b224 */ /* 0x000fca00078e0019 */
[----:B------:R0:W2:Y:S02]  /*67820*/  @!P3 LDG.E.U8 R21, desc[UR20][R22.64] ;  /* 0x000000141615b981 */ /* 0x0000a4000c1e1100 */
[----:B0-----:R-:W-:Y:S01]  /*67830*/  PRMT R22, RZ, 0x7610, R22 ;  /* 0x00007610ff167816 */ /* 0x001fe20000000016 */
[----:B------:R-:W-:Y:S02]  /*67840*/  @!P3 IMAD.MOV.U32 R24, RZ, RZ, R3 ;  /* 0x000000ffff18b224 */ /* 0x000fe400078e0003 */
[----:B------:R-:W-:Y:S01]  /*67850*/  @!P3 IMAD.MOV.U32 R25, RZ, RZ, R7 ;  /* 0x000000ffff19b224 */ /* 0x000fe200078e0007 */
[----:B------:R-:W2:Y:S04]  /*67860*/  LDL R3, [R1+0x1058] ;  /* 0x0010580001037983 */ /* 0x000ea80000100800 */
[----:B------:R-:W2:Y:S04]  /*67870*/  LDL R7, [R1+0x1054] ;  /* 0x0010540001077983 */ /* 0x000ea80000100800 */
[----:B------:R0:W2:Y:S02]  /*67880*/  @!P3 LDG.E.U8 R22, desc[UR20][R24.64] ;  /* 0x000000141816b981 */ /* 0x0000a4000c1e1100 */
[----:B0-----:R-:W-:-:S02]  /*67890*/  @!P3 IMAD.MOV.U32 R24, RZ, RZ, R0 ;  /* 0x000000ffff18b224 */ /* 0x001fc400078e0000 */
[----:B------:R-:W-:Y:S01]  /*678a0*/  @!P3 IMAD.MOV.U32 R25, RZ, RZ, R5 ;  /* 0x000000ffff19b224 */ /* 0x000fe200078e0005 */
[----:B------:R-:W2:Y:S04]  /*678b0*/  LDL R0, [R1+0x1068] ;  /* 0x0010680001007983 */ /* 0x000ea80000100800 */
[----:B------:R-:W2:Y:S01]  /*678c0*/  LDL R5, [R1+0x1064] ;  /* 0x0010640001057983 */ /* 0x000ea20000100800 */
[----:B------:R-:W-:-:S03]  /*678d0*/  @!P3 IMAD.MOV.U32 R26, RZ, RZ, R2 ;  /* 0x000000ffff1ab224 */ /* 0x000fc600078e0002 */
[----:B------:R-:W2:Y:S01]  /*678e0*/  LDL R2, [R1+0x1070] ;  /* 0x0010700001027983 */ /* 0x000ea20000100800 */
[----:B------:R-:W-:-:S06]  /*678f0*/  PRMT R23, RZ, 0x7610, R23 ;  /* 0x00007610ff177816 */ /* 0x000fcc0000000017 */
[----:B------:R0:W2:Y:S02]  /*67900*/  @!P3 LDG.E.U8 R23, desc[UR20][R24.64] ;  /* 0x000000141817b981 */ /* 0x0000a4000c1e1100 */
[----:B0-----:R-:W-:Y:S02]  /*67910*/  PRMT R24, RZ, 0x7610, R24 ;  /* 0x00007610ff187816 */ /* 0x001fe40000000018 */
[----:B------:R-:W-:-:S04]  /*67920*/  PRMT R25, RZ, 0x7610, R25 ;  /* 0x00007610ff197816 */ /* 0x000fc80000000019 */
[----:B------:R0:W2:Y:S02]  /*67930*/  @!P3 LDG.E.U8 R24, desc[UR20][R26.64] ;  /* 0x000000141a18b981 */ /* 0x0000a4000c1e1100 */
[----:B0-----:R-:W-:Y:S02]  /*67940*/  @!P3 IMAD.MOV.U32 R26, RZ, RZ, R28 ;  /* 0x000000ffff1ab224 */ /* 0x001fe400078e001c */
[----:B------:R-:W-:Y:S02]  /*67950*/  @!P3 IMAD.MOV.U32 R27, RZ, RZ, R29 ;  /* 0x000000ffff1bb224 */ /* 0x000fe400078e001d */
[----:B---3--:R-:W-:Y:S02]  /*67960*/  @!P3 IMAD.MOV.U32 R28, RZ, RZ, R8 ;  /* 0x000000ffff1cb224 */ /* 0x008fe400078e0008 */
[----:B----4-:R-:W-:Y:S01]  /*67970*/  @!P3 IMAD.MOV.U32 R29, RZ, RZ, R9 ;  /* 0x000000ffff1db224 */ /* 0x010fe200078e0009 */
[----:B------:R-:W3:Y:S04]  /*67980*/  LDL R8, [R1+0x10c8] ;  /* 0x0010c80001087983 */ /* 0x000ee80000100800 */
[----:B------:R0:W4:Y:S04]  /*67990*/  @!P3 LDG.E.U8 R25, desc[UR20][R26.64] ;  /* 0x000000141a19b981 */ /* 0x000128000c1e1100 */
[----:B------:R-:W4:Y:S01]  /*679a0*/  LDL R9, [R1+0x10c4] ;  /* 0x0010c40001097983 */ /* 0x000f220000100800 */
[----:B0-----:R-:W-:-:S02]  /*679b0*/  PRMT R26, RZ, 0x7610, R26 ;  /* 0x00007610ff1a7816 */ /* 0x001fc4000000001a */
[----:B------:R-:W-:-:S04]  /*679c0*/  PRMT R27, RZ, 0x7610, R27 ;  /* 0x00007610ff1b7816 */ /* 0x000fc8000000001b */
[----:B------:R0:W4:Y:S02]  /*679d0*/  @!P3 LDG.E.U8 R26, desc[UR20][R28.64] ;  /* 0x000000141c1ab981 */ /* 0x000124000c1e1100 */
[----:B0-----:R-:W-:Y:S02]  /*679e0*/  @!P3 IMAD.MOV.U32 R29, RZ, RZ, R32 ;  /* 0x000000ffff1db224 */ /* 0x001fe400078e0020 */
[----:B--2---:R-:W-:Y:S02]  /*679f0*/  @!P3 IMAD.MOV.U32 R28, RZ, RZ, R6 ;  /* 0x000000ffff1cb224 */ /* 0x004fe400078e0006 */
[----:B------:R-:W2:Y:S04]  /*67a00*/  LDL R6, [R1+0x10f8] ;  /* 0x0010f80001067983 */ /* 0x000ea80000100800 */
[----:B------:R0:W2:Y:S02]  /*67a10*/  @!P3 LDG.E.U8 R27, desc[UR20][R28.64] ;  /* 0x000000141c1bb981 */ /* 0x0000a4000c1e1100 */
[----:B0-----:R-:W-:-:S02]  /*67a20*/  PRMT R28, RZ, 0x7610, R28 ;  /* 0x00007610ff1c7816 */ /* 0x001fc4000000001c */
        /* <DEDUP_REMOVED lines=22> */
[----:B---3--:R-:W-:Y:S02]  /*67b90*/  @!P3 IMAD.MOV.U32 R34, RZ, RZ, R8 ;  /* 0x000000ffff22b224 */ /* 0x008fe400078e0008 */
[----:B----4-:R-:W-:Y:S01]  /*67ba0*/  @!P3 IMAD.MOV.U32 R35, RZ, RZ, R9 ;  /* 0x000000ffff23b224 */ /* 0x010fe200078e0009 */
        /* <DEDUP_REMOVED lines=19> */
[----:B------:R-:W2:Y:S01]  /*67ce0*/  LDL R5, [R1+0x10cc] ;  /* 0x0010cc0001057983 */ /* 0x000ea20000100800 */
[----:B------:R-:W-:-:S03]  /*67cf0*/  @!P3 IMAD.MOV.U32 R38, RZ, RZ, R0 ;  /* 0x000000ffff26b224 */ /* 0x000fc600078e0000 */
        /* <DEDUP_REMOVED lines=19> */
[----:B------:R-:W-:Y:S02]  /*67e30*/  @!P3 IMAD.MOV.U32 R47, RZ, RZ, R46 ;  /* 0x000000ffff2fb224 */ /* 0x000fe400078e002e */
[----:B--2---:R-:W-:Y:S02]  /*67e40*/  @!P3 IMAD.MOV.U32 R42, RZ, RZ, R6 ;  /* 0x000000ffff2ab224 */ /* 0x004fe400078e0006 */
        /* <DEDUP_REMOVED lines=19> */
[----:B---3--:R-:W-:Y:S02]  /*67f80*/  @!P3 IMAD.MOV.U32 R46, RZ, RZ, R8 ;  /* 0x000000ffff2eb224 */ /* 0x008fe400078e0008 */
[----:B----4-:R-:W-:Y:S01]  /*67f90*/  @!P3 IMAD.MOV.U32 R47, RZ, RZ, R9 ;  /* 0x000000ffff2fb224 */ /* 0x010fe200078e0009 */
[----:B------:R-:W3:Y:S04]  /*67fa0*/  LDL R8, [R1+0x10b8] ;  /* 0x0010b80001087983 */ /* 0x000ee80000100800 */
[----:B------:R-:W4:Y:S04]  /*67fb0*/  LDL R9, [R1+0x10b4] ;  /* 0x0010b40001097983 */ /* 0x000f280000100800 */
[----:B------:R0:W4:Y:S02]  /*67fc0*/  @!P3 LDG.E.U8 R45, desc[UR20][R46.64] ;  /* 0x000000142e2db981 */ /* 0x000124000c1e1100 */
[----:B0-----:R-:W-:-:S02]  /*67fd0*/  @!P3 IMAD.MOV.U32 R46, RZ, RZ, R56 ;  /* 0x000000ffff2eb224 */ /* 0x001fc400078e0038 */
[----:B------:R-:W-:Y:S01]  /*67fe0*/  @!P3 IMAD.MOV.U32 R47, RZ, RZ, R58 ;  /* 0x000000ffff2fb224 */ /* 0x000fe200078e003a */
[----:B------:R-:W4:Y:S04]  /*67ff0*/  LDL R56, [R1+0x1138] ;  /* 0x0011380001387983 */ /* 0x000f280000100800 */
[----:B------:R-:W4:Y:S04]  /*68000*/  LDL R58, [R1+0x1134] ;  /* 0x00113400013a7983 */ /* 0x000f280000100800 */
[----:B------:R2:W4:Y:S02]  /*68010*/  @!P3 LDG.E.U8 R49, desc[UR20][R46.64] ;  /* 0x000000142e31b981 */ /* 0x000524000c1e1100 */
[----:B--2---:R-:W-:-:S02]  /*68020*/  @!P3 IMAD.MOV.U32 R46, RZ, RZ, R6 ;  /* 0x000000ffff2eb224 */ /* 0x004fc400078e0006 */
[----:B------:R-:W2:Y:S01]  /*68030*/  LDL R6, [R1+0x10d8] ;  /* 0x0010d80001067983 */ /* 0x000ea20000100800 */
[----:B------:R-:W-:-:S03]  /*68040*/  @!P3 IMAD.MOV.U32 R47, RZ, RZ, R7 ;  /* 0x000000ffff2fb224 */ /* 0x000fc600078e0007 */
[----:B------:R-:W2:Y:S04]  /*68050*/  LDL R7, [R1+0x10d4] ;  /* 0x0010d40001077983 */ /* 0x000ea80000100800 */
[----:B------:R0:W2:Y:S02]  /*68060*/  @!P3 LDG.E.U8 R51, desc[UR20][R46.64] ;  /* 0x000000142e33b981 */ /* 0x0000a4000c1e1100 */
[----:B0-----:R-:W-:Y:S02]  /*68070*/  @!P3 IMAD.MOV.U32 R46, RZ, RZ, R3 ;  /* 0x000000ffff2eb224 */ /* 0x001fe400078e0003 */
[----:B------:R-:W-:Y:S01]  /*68080*/  @!P3 IMAD.MOV.U32 R47, RZ, RZ, R5 ;  /* 0x000000ffff2fb224 */ /* 0x000fe200078e0005 */
[----:B------:R-:W2:Y:S04]  /*68090*/  LDL R3, [R1+0x10e0] ;  /* 0x0010e00001037983 */ /* 0x000ea80000100800 */
[----:B------:R-:W2:Y:S04]  /*680a0*/  LDL R5, [R1+0x10dc] ;  /* 0x0010dc0001057983 */ /* 0x000ea80000100800 */
[----:B------:R0:W2:Y:S02]  /*680b0*/  @!P3 LDG.E.U8 R53, desc[UR20][R46.64] ;  /* 0x000000142e35b981 */ /* 0x0000a4000c1e1100 */
[----:B0-----:R-:W-:-:S02]  /*680c0*/  @!P3 IMAD.MOV.U32 R46, RZ, RZ, R0 ;  /* 0x000000ffff2eb224 */ /* 0x001fc400078e0000 */
        /* <DEDUP_REMOVED lines=9> */
[----:B---3--:R-:W-:-:S02]  /*68160*/  @!P3 IMAD.MOV.U32 R46, RZ, RZ, R8 ;  /* 0x000000ffff2eb224 */ /* 0x008fc400078e0008 */
[----:B----4-:R-:W-:Y:S01]  /*68170*/  @!P3 IMAD.MOV.U32 R47, RZ, RZ, R9 ;  /* 0x000000ffff2fb224 */ /* 0x010fe200078e0009 */
[----:B------:R-:W3:Y:S04]  /*68180*/  LDL R8, [R1+0x1198] ;  /* 0x0011980001087983 */ /* 0x000ee80000100800 */
        /* <DEDUP_REMOVED lines=23> */
[----:B------:R-:W-:-:S05]  /*68300*/  @!P3 IMAD.MOV.U32 R47, RZ, RZ, R58 ;  /* 0x000000ffff2fb224 */ /* 0x000fca00078e003a */
[----:B------:R0:W2:Y:S02]  /*68310*/  @!P3 LDG.E.U8 R69, desc[UR20][R46.64] ;  /* 0x000000142e45b981 */ /* 0x0000a4000c1e1100 */
[----:B0-----:R-:W-:Y:S02]  /*68320*/  @!P3 IMAD.MOV.U32 R46, RZ, RZ, R52 ;  /* 0x000000ffff2eb224 */ /* 0x001fe400078e0034 */
[----:B------:R-:W-:Y:S01]  /*68330*/  @!P3 IMAD.MOV.U32 R47, RZ, RZ, R54 ;  /* 0x000000ffff2fb224 */ /* 0x000fe200078e0036 */
[----:B------:R-:W2:Y:S04]  /*68340*/  LDL R52, [R1+0x1140] ;  /* 0x0011400001347983 */ /* 0x000ea80000100800 */
[----:B------:R-:W2:Y:S04]  /*68350*/  LDL R54, [R1+0x113c] ;  /* 0x00113c0001367983 */ /* 0x000ea80000100800 */
[----:B------:R3:W2:Y:S04]  /*68360*/  @!P3 LDG.E.U8 R71, desc[UR20][R46.64] ;  /* 0x000000142e47b981 */ /* 0x0006a8000c1e1100 */
[----:B------:R-:W2:Y:S04]  /*68370*/  LDL.LU R90, [R1+0x408] ;  /* 0x00040800015a7983 */ /* 0x000ea80000300800 */
[----:B------:R-:W2:Y:S01]  /*68380*/  LDL.LU R92, [R1+0x3f0] ;  /* 0x0003f000015c7983 */ /* 0x000ea20000300800 */
[----:B---3--:R-:W-:-:S02]  /*68390*/  @!P3 IMAD.MOV.U32 R46, RZ, RZ, R8 ;  /* 0x000000ffff2eb224 */ /* 0x008fc400078e0008 */
[----:B----4-:R-:W-:-:S05]  /*683a0*/  @!P3 IMAD.MOV.U32 R47, RZ, RZ, R9 ;  /* 0x000000ffff2fb224 */ /* 0x010fca00078e0009 */
[----:B------:R2:W3:Y:S01]  /*683b0*/  @!P3 LDG.E.U8 R73, desc[UR20][R46.64] ;  /* 0x000000142e49b981 */ /* 0x0004e2000c1e1100 */
[----:B------:R-:W-:Y:S01]  /*683c0*/  PRMT R79, RZ, 0x7610, R79 ;  /* 0x00007610ff4f7816 */ /* 0x000fe2000000004f */
[----:B--2---:R-:W-:Y:S02]  /*683d0*/  @!P3 IMAD.MOV.U32 R46, RZ, RZ, R6 ;  /* 0x000000ffff2eb224 */ /* 0x004fe400078e0006 */
[----:B------:R-:W-:-:S05]  /*683e0*/  @!P3 IMAD.MOV.U32 R47, RZ, RZ, R7 ;  /* 0x000000ffff2fb224 */ /* 0x000fca00078e0007 */
[----:B------:R0:W2:Y:S02]  /*683f0*/  @!P3 LDG.E.U8 R75, desc[UR20][R46.64] ;  /* 0x000000142e4bb981 */ /* 0x0000a4000c1e1100 */
[----:B0-----:R-:W-:Y:S02]  /*68400*/  @!P3 IMAD.MOV.U32 R46, RZ, RZ, R3 ;  /* 0x000000ffff2eb224 */ /* 0x001fe400078e0003 */
[----:B------:R-:W-:-:S05]  /*68410*/  @!P3 IMAD.MOV.U32 R47, RZ, RZ, R5 ;  /* 0x000000ffff2fb224 */ /* 0x000fca00078e0005 */
[----:B------:R0:W4:Y:S02]  /*68420*/  @!P3 LDG.E.U8 R77, desc[UR20][R46.64] ;  /* 0x000000142e4db981 */ /* 0x000124000c1e1100 */
[----:B0-----:R-:W-:Y:S02]  /*68430*/  @!P3 IMAD.MOV.U32 R46, RZ, RZ, R0 ;  /* 0x000000ffff2eb224 */ /* 0x001fe400078e0000 */
[----:B------:R-:W-:Y:S01]  /*68440*/  @!P3 IMAD.MOV.U32 R47, RZ, RZ, R2 ;  /* 0x000000ffff2fb224 */ /* 0x000fe200078e0002 */
        /* <DEDUP_REMOVED lines=8> */
[----:B------:R-:W2:Y:S04]  /*684d0*/  LDL R58, [R1+0x5fc] ;  /* 0x0005fc00013a7983 */ /* 0x000ea80000100800 */
[----:B------:R-:W3:Y:S04]  /*684e0*/  LDL R56, [R1+0x600] ;  /* 0x0006000001387983 */ /* 0x000ee80000100800 */
[----:B------:R0:W4:Y:S02]  /*684f0*/  @!P3 LDG.E.U8 R79, desc[UR20][R46.64] ;  /* 0x000000142e4fb981 */ /* 0x000124000c1e1100 */
[----:B0-----:R-:W-:-:S02]  /*68500*/  @!P3 IMAD.MOV.U32 R46, RZ, RZ, R52 ;  /* 0x000000ffff2eb224 */ /* 0x001fc400078e0034 */
[----:B------:R-:W-:Y:S01]  /*68510*/  @!P3 IMAD.MOV.U32 R47, RZ, RZ, R54 ;  /* 0x000000ffff2fb224 */ /* 0x000fe200078e0036 */
[----:B------:R-:W4:Y:S04]  /*68520*/  LDL R52, [R1+0x5f8] ;  /* 0x0005f80001347983 */ /* 0x000f280000100800 */
[----:B------:R-:W4:Y:S01]  /*68530*/  LDL R54, [R1+0x5f4] ;  /* 0x0005f40001367983 */ /* 0x000f220000100800 */
[----:B------:R-:W-:Y:S02]  /*68540*/  PRMT R81, RZ, 0x7610, R81 ;  /* 0x00007610ff517816 */ /* 0x000fe40000000051 */
[----:B------:R-:W-:Y:S01]  /*68550*/  PRMT R83, RZ, 0x7610, R83 ;  /* 0x00007610ff537816 */ /* 0x000fe20000000053 */
[----:B------:R-:W0:Y:S03]  /*68560*/  S2R R4, SR_TID.X ;  /* 0x0000000000047919 */ /* 0x000e260000002100 */
[----:B------:R1:W4:Y:S01]  /*68570*/  @!P3 LDG.E.U8 R81, desc[UR20][R46.64] ;  /* 0x000000142e51b981 */ /* 0x000322000c1e1100 */
[----:B------:R-:W-:Y:S01]  /*68580*/  PRMT R85, RZ, 0x7610, R85 ;  /* 0x00007610ff557816 */ /* 0x000fe20000000055 */
[----:B-1----:R-:W-:-:S02]  /*68590*/  @!P3 IMAD.MOV.U32 R46, RZ, RZ, R72 ;  /* 0x000000ffff2eb224 */ /* 0x002fc400078e0048 */
[----:B------:R-:W-:-:S05]  /*685a0*/  @!P3 IMAD.MOV.U32 R47, RZ, RZ, R74 ;  /* 0x000000ffff2fb224 */ /* 0x000fca00078e004a */
[----:B------:R1:W4:Y:S01]  /*685b0*/  @!P3 LDG.E.U8 R83, desc[UR20][R46.64] ;  /* 0x000000142e53b981 */ /* 0x000322000c1e1100 */
[----:B------:R-:W-:Y:S01]  /*685c0*/  PRMT R87, RZ, 0x7610, R87 ;  /* 0x00007610ff577816 */ /* 0x000fe20000000057 */
[----:B-1----:R-:W-:Y:S02]  /*685d0*/  @!P3 IMAD.MOV.U32 R46, RZ, RZ, R68 ;  /* 0x000000ffff2eb224 */ /* 0x002fe400078e0044 */
        /* <DEDUP_REMOVED lines=10> */
[----:B0-----:R-:W-:Y:S02]  /*68680*/  LOP3.LUT R4, R4, 0x7f, RZ, 0xc0, !PT ;  /* 0x0000007f04047812 */ /* 0x001fe400078ec0ff */
[----:B------:R-:W-:Y:S02]  /*68690*/  PRMT R93, RZ, 0x7610, R93 ;  /* 0x00007610ff5d7816 */ /* 0x000fe4000000005d */
[----:B------:R-:W-:Y:S01]  /*686a0*/  LOP3.LUT R4, R4, 0x20, RZ, 0x3c, !PT ;  /* 0x0000002004047812 */ /* 0x000fe200078e3cff */
[----:B--2---:R-:W-:Y:S02]  /*686b0*/  @!P3 IMAD.MOV.U32 R47, RZ, RZ, R58 ;  /* 0x000000ffff2fb224 */ /* 0x004fe400078e003a */
[----:B---3--:R-:W-:-:S05]  /*686c0*/  @!P3 IMAD.MOV.U32 R46, RZ, RZ, R56 ;  /* 0x000000ffff2eb224 */ /* 0x008fca00078e0038 */
[----:B------:R4:W2:Y:S02]  /*686d0*/  @!P3 LDG.E.U8 R91, desc[UR20][R46.64] ;  /* 0x000000142e5bb981 */ /* 0x0008a4000c1e1100 */
[----:B----4-:R-:W-:Y:S02]  /*686e0*/  @!P3 IMAD.MOV.U32 R46, RZ, RZ, R52 ;  /* 0x000000ffff2eb224 */ /* 0x010fe400078e0034 */
[----:B------:R-:W-:Y:S01]  /*686f0*/  @!P3 IMAD.MOV.U32 R47, RZ, RZ, R54 ;  /* 0x000000ffff2fb224 */ /* 0x000fe200078e0036 */
[----:B------:R-:W3:Y:S04]  /*68700*/  LDL.LU R52, [R1+0x318] ;  /* 0x0003180001347983 */ /* 0x000ee80000300800 */
[----:B------:R-:W4:Y:S04]  /*68710*/  LDL.LU R54, [R1+0x300] ;  /* 0x0003000001367983 */ /* 0x000f280000300800 */
        /* <DEDUP_REMOVED lines=8> */
[----:B------:R-:W2:Y:S04]  /*687a0*/  @!P3 LDG.E.U8 R93, desc[UR20][R46.64] ;  /* 0x000000142e5db981 */ /* 0x000ea8000c1e1100 */
[----:B------:R-:W2:Y:S04]  /*687b0*/  LDL.LU R72, [R1+0x228] ;  /* 0x0002280001487983 */ /* 0x000ea80000300800 */
[----:B------:R-:W-:Y:S04]  /*687c0*/  STS.U8 [R4+UR10+0x11d00], R90 ;  /* 0x011d005a04007988 */ /* 0x000fe8000800000a */
[----:B------:R-:W2:Y:S04]  /*687d0*/  LDL.LU R74, [R1+0x210] ;  /* 0x00021000014a7983 */ /* 0x000ea80000300800 */
[----:B------:R0:W-:Y:S04]  /*687e0*/  STS.U8 [R4+UR10+0x12500], R0 ;  /* 0x0125000004007988 */ /* 0x0001e8000800000a */
[----:B------:R-:W2:Y:S04]  /*687f0*/  LDL.LU R82, [R1+0x1f8] ;  /* 0x0001f80001527983 */ /* 0x000ea80000300800 */
        /* <DEDUP_REMOVED lines=13> */
[----:B------:R0:W-:Y:S04]  /*688d0*/  STS.U8 [R4+UR10+0x12100], R92 ;  /* 0x0121005c04007988 */ /* 0x0001e8000800000a */
[----:B------:R-:W2:Y:S04]  /*688e0*/  LDL.LU R90, [R1+0xd8] ;  /* 0x0000d800015a7983 */ /* 0x000ea80000300800 */
[----:B0-----:R-:W2:Y:S04]  /*688f0*/  LDL.LU R92, [R1+0xc0] ;  /* 0x0000c000015c7983 */ /* 0x001ea80000300800 */
        /* <DEDUP_REMOVED lines=10> */
[----:B---3--:R0:W-:Y:S04]  /*689a0*/  STS.U8 [R4+UR10+0x14500], R52 ;  /* 0x0145003404007988 */ /* 0x0081e8000800000a */
[----:B----4-:R1:W-:Y:S04]  /*689b0*/  STS.U8 [R4+UR10+0x14900], R54 ;  /* 0x0149003604007988 */ /* 0x0103e8000800000a */
[----:B--2---:R2:W-:Y:S04]  /*689c0*/  STS.U8 [R4+UR10+0x14d00], R56 ;  /* 0x014d003804007988 */ /* 0x0045e8000800000a */
[----:B------:R3:W-:Y:S04]  /*689d0*/  STS.U8 [R4+UR10+0x15100], R58 ;  /* 0x0151003a04007988 */ /* 0x0007e8000800000a */
[----:B------:R4:W-:Y:S04]  /*689e0*/  STS.U8 [R4+UR10+0x15500], R60 ;  /* 0x0155003c04007988 */ /* 0x0009e8000800000a */
[----:B------:R2:W-:Y:S04]  /*689f0*/  STS.U8 [R4+UR10+0x15900], R62 ;  /* 0x0159003e04007988 */ /* 0x0005e8000800000a */
[----:B0-----:R-:W2:Y:S04]  /*68a00*/  LDL.LU R52, [R1+0x181c] ;  /* 0x00181c0001347983 */ /* 0x001ea80000300800 */
[----:B-1----:R-:W2:Y:S04]  /*68a10*/  LDL.LU R54, [R1+0x1818] ;  /* 0x0018180001367983 */ /* 0x002ea80000300800 */
[----:B--2---:R-:W2:Y:S04]  /*68a20*/  LDL.LU R56, [R1+0x1814] ;  /* 0x0018140001387983 */ /* 0x004ea80000300800 */
[----:B---3--:R-:W3:Y:S04]  /*68a30*/  LDL.LU R58, [R1+0x1810] ;  /* 0x00181000013a7983 */ /* 0x008ee80000300800 */
[----:B----4-:R-:W4:Y:S04]  /*68a40*/  LDL.LU R60, [R1+0x180c] ;  /* 0x00180c00013c7983 */ /* 0x010f280000300800 */
        /* <DEDUP_REMOVED lines=61> */
[----:B--2---:R0:W-:Y:S02]  /*68e20*/  STS.U8 [R4+UR10+0x1c100], R5 ;  /* 0x01c1000504007988 */ /* 0x0041e4000800000a */
[----:B0-----:R-:W0:Y:S02]  /*68e30*/  S2R R5, SR_TID.X ;  /* 0x0000000000057919 */ /* 0x001e240000002100 */
[----:B------:R1:W-:Y:S04]  /*68e40*/  STS.U8 [R4+UR10+0x1c500], R3 ;  /* 0x01c5000304007988 */ /* 0x0003e8000800000a */
[----:B------:R2:W-:Y:S04]  /*68e50*/  STS.U8 [R4+UR10+0x1c900], R0 ;  /* 0x01c9000004007988 */ /* 0x0005e8000800000a */
[----:B-1----:R-:W4:Y:S04]  /*68e60*/  LDL.LU R3, [R1+0x32c] ;  /* 0x00032c0001037983 */ /* 0x002f280000300800 */
[----:B--2---:R-:W2:Y:S04]  /*68e70*/  LDL.LU R0, [R1+0x314] ;  /* 0x0003140001007983 */ /* 0x004ea80000300800 */
[----:B------:R1:W-:Y:S04]  /*68e80*/  STS.U8 [R4+UR10+0x1cd00], R82 ;  /* 0x01cd005204007988 */ /* 0x0003e8000800000a */
[----:B------:R-:W-:Y:S04]  /*68e90*/  STS.U8 [R4+UR10+0x1d100], R70 ;  /* 0x01d1004604007988 */ /* 0x000fe8000800000a */
[----:B---3--:R-:W-:Y:S04]  /*68ea0*/  STS.U8 [R4+UR10+0x1d500], R58 ;  /* 0x01d5003a04007988 */ /* 0x008fe8000800000a */
[----:B-1----:R-:W3:Y:S01]  /*68eb0*/  LDL.LU R82, [R1+0x494] ;  /* 0x0004940001527983 */ /* 0x002ee20000300800 */
[----:B0-----:R-:W-:-:S04]  /*68ec0*/  LOP3.LUT R5, R5, 0x7f, RZ, 0xc0, !PT ;  /* 0x0000007f05057812 */ /* 0x001fc800078ec0ff */
[----:B------:R-:W-:-:S05]  /*68ed0*/  LOP3.LUT R5, R5, 0x30, RZ, 0x3c, !PT ;  /* 0x0000003005057812 */ /* 0x000fca00078e3cff */
[----:B------:R0:W-:Y:S04]  /*68ee0*/  STS.U8 [R5+UR10+0x10d80], R76 ;  /* 0x010d804c05007988 */ /* 0x0001e8000800000a */
[----:B----4-:R1:W-:Y:S04]  /*68ef0*/  STS.U8 [R5+UR10+0x11180], R78 ;  /* 0x0111804e05007988 */ /* 0x0103e8000800000a */
[----:B------:R4:W-:Y:S04]  /*68f00*/  STS.U8 [R5+UR10+0x11580], R80 ;  /* 0x0115805005007988 */ /* 0x0009e8000800000a */
[----:B------:R0:W-:Y:S04]  /*68f10*/  STS.U8 [R5+UR10+0x11980], R84 ;  /* 0x0119805405007988 */ /* 0x0001e8000800000a */
[----:B------:R1:W-:Y:S04]  /*68f20*/  STS.U8 [R5+UR10+0x11d80], R86 ;  /* 0x011d805605007988 */ /* 0x0003e8000800000a */
[----:B------:R4:W-:Y:S04]  /*68f30*/  STS.U8 [R5+UR10+0x12180], R88 ;  /* 0x0121805805007988 */ /* 0x0009e8000800000a */
[----:B0-----:R-:W3:Y:S04]  /*68f40*/  LDL.LU R76, [R1+0x2fc] ;  /* 0x0002fc00014c7983 */ /* 0x001ee80000300800 */
[----:B-1----:R-:W3:Y:S04]  /*68f50*/  LDL.LU R78, [R1+0x2e4] ;  /* 0x0002e400014e7983 */ /* 0x002ee80000300800 */
[----:B----4-:R-:W4:Y:S04]  /*68f60*/  LDL.LU R80, [R1+0x2cc] ;  /* 0x0002cc0001507983 */ /* 0x010f280000300800 */
[----:B------:R-:W3:Y:S04]  /*68f70*/  LDL.LU R84, [R1+0x2b4] ;  /* 0x0002b40001547983 */ /* 0x000ee80000300800 */
[----:B------:R-:W4:Y:S04]  /*68f80*/  LDL.LU R86, [R1+0x29c] ;  /* 0x00029c0001567983 */ /* 0x000f280000300800 */
[----:B------:R0:W-:Y:S04]  /*68f90*/  STS.U8 [R5+UR10+0x12580], R90 ;  /* 0x0125805a05007988 */ /* 0x0001e8000800000a */
[----:B------:R-:W4:Y:S04]  /*68fa0*/  LDL.LU R88, [R1+0x284] ;  /* 0x0002840001587983 */ /* 0x000f280000300800 */
[----:B------:R1:W-:Y:S04]  /*68fb0*/  STS.U8 [R5+UR10+0x12980], R92 ;  /* 0x0129805c05007988 */ /* 0x0003e8000800000a */
[----:B0-----:R-:W4:Y:S04]  /*68fc0*/  LDL.LU R90, [R1+0x26c] ;  /* 0x00026c00015a7983 */ /* 0x001f280000300800 */
[----:B-1----:R-:W4:Y:S04]  /*68fd0*/  LDL.LU R92, [R1+0x254] ;  /* 0x00025400015c7983 */ /* 0x002f280000300800 */
        /* <DEDUP_REMOVED lines=12> */
[----:B------:R0:W-:Y:S04]  /*690a0*/  STS.U8 [R5+UR10+0x14180], R3 ;  /* 0x0141800305007988 */ /* 0x0001e8000800000a */
[----:B--2---:R1:W-:Y:S04]  /*690b0*/  STS.U8 [R5+UR10+0x14580], R0 ;  /* 0x0145800005007988 */ /* 0x0043e8000800000a */
        /* <DEDUP_REMOVED lines=17> */
[----:B------:R-:W3:Y:S04]  /*691d0*/  LDL.LU R46, [R1+0x44] ;  /* 0x00004400012e7983 */ /* 0x000ee80000300800 */
[----:B------:R-:W3:Y:S04]  /*691e0*/  LDL.LU R47, [R1+0x2c] ;  /* 0x00002c00012f7983 */ /* 0x000ee80000300800 */
[----:B------:R0:W-:Y:S04]  /*691f0*/  STS.U8 [R5+UR10+0x14980], R76 ;  /* 0x0149804c05007988 */ /* 0x0001e8000800000a */
[----:B------:R1:W-:Y:S04]  /*69200*/  STS.U8 [R5+UR10+0x14d80], R78 ;  /* 0x014d804e05007988 */ /* 0x0003e8000800000a */
[----:B----4-:R4:W-:Y:S04]  /*69210*/  STS.U8 [R5+UR10+0x15180], R80 ;  /* 0x0151805005007988 */ /* 0x0109e8000800000a */
[----:B------:R0:W-:Y:S04]  /*69220*/  STS.U8 [R5+UR10+0x15580], R84 ;  /* 0x0155805405007988 */ /* 0x0001e8000800000a */
[----:B------:R1:W-:Y:S04]  /*69230*/  STS.U8 [R5+UR10+0x15980], R86 ;  /* 0x0159805605007988 */ /* 0x0003e8000800000a */
[----:B------:R4:W-:Y:S04]  /*69240*/  STS.U8 [R5+UR10+0x15d80], R88 ;  /* 0x015d805805007988 */ /* 0x0009e8000800000a */
[----:B0-----:R-:W3:Y:S04]  /*69250*/  LDL.LU R76, [R1+0x17dc] ;  /* 0x0017dc00014c7983 */ /* 0x001ee80000300800 */
[----:B-1----:R-:W3:Y:S04]  /*69260*/  LDL.LU R78, [R1+0x17d8] ;  /* 0x0017d800014e7983 */ /* 0x002ee80000300800 */
[----:B----4-:R-:W4:Y:S04]  /*69270*/  LDL.LU R80, [R1+0x17d4] ;  /* 0x0017d40001507983 */ /* 0x010f280000300800 */
[----:B------:R-:W4:Y:S04]  /*69280*/  LDL.LU R84, [R1+0x17d0] ;  /* 0x0017d00001547983 */ /* 0x000f280000300800 */
[----:B------:R-:W4:Y:S04]  /*69290*/  LDL.LU R86, [R1+0x17cc] ;  /* 0x0017cc0001567983 */ /* 0x000f280000300800 */
[----:B------:R-:W4:Y:S04]  /*692a0*/  LDL.LU R88, [R1+0x17c8] ;  /* 0x0017c80001587983 */ /* 0x000f280000300800 */
[----:B------:R0:W-:Y:S04]  /*692b0*/  STS.U8 [R5+UR10+0x16180], R90 ;  /* 0x0161805a05007988 */ /* 0x0001e8000800000a */
        /* <DEDUP_REMOVED lines=13> */
[----:B--2---:R0:W-:Y:S04]  /*69390*/  STS.U8 [R5+UR10+0x17d80], R3 ;  /* 0x017d800305007988 */ /* 0x0041e8000800000a */
[----:B------:R1:W-:Y:S04]  /*693a0*/  STS.U8 [R5+UR10+0x18180], R0 ;  /* 0x0181800005007988 */ /* 0x0003e8000800000a */
[----:B------:R2:W-:Y:S04]  /*693b0*/  STS.U8 [R5+UR10+0x18580], R27 ;  /* 0x0185801b05007988 */ /* 0x0005e8000800000a */
[----:B------:R0:W-:Y:S04]  /*693c0*/  STS.U8 [R5+UR10+0x18980], R4 ;  /* 0x0189800405007988 */ /* 0x0001e8000800000a */
[----:B------:R1:W-:Y:S04]  /*693d0*/  STS.U8 [R5+UR10+0x18d80], R26 ;  /* 0x018d801a05007988 */ /* 0x0003e8000800000a */
[----:B------:R2:W-:Y:S04]  /*693e0*/  STS.U8 [R5+UR10+0x19180], R25 ;  /* 0x0191801905007988 */ /* 0x0005e8000800000a */
[----:B0-----:R-:W4:Y:S04]  /*693f0*/  LDL.LU R3, [R1+0x17a8] ;  /* 0x0017a80001037983 */ /* 0x001f280000300800 */
[----:B-1----:R-:W4:Y:S04]  /*69400*/  LDL.LU R0, [R1+0x17a4] ;  /* 0x0017a40001007983 */ /* 0x002f280000300800 */
        /* <DEDUP_REMOVED lines=18> */
[----:B---3--:R3:W-:Y:S04]  /*69530*/  STS.U8 [R5+UR10+0x1b580], R70 ;  /* 0x01b5804605007988 */ /* 0x0087e8000800000a */
[----:B------:R0:W-:Y:S04]  /*69540*/  STS.U8 [R5+UR10+0x1b980], R82 ;  /* 0x01b9805205007988 */ /* 0x0001e8000800000a */
[----:B------:R1:W-:Y:S04]  /*69550*/  STS.U8 [R5+UR10+0x1bd80], R46 ;  /* 0x01bd802e05007988 */ /* 0x0003e8000800000a */
[----:B------:R3:W-:Y:S04]  /*69560*/  STS.U8 [R5+UR10+0x1c180], R47 ;  /* 0x01c1802f05007988 */ /* 0x0007e8000800000a */
[----:B0-----:R-:W2:Y:S04]  /*69570*/  LDL.LU R10, [R1+0x388] ;  /* 0x00038800010a7983 */ /* 0x001ea80000300800 */
[----:B-1----:R-:W2:Y:S04]  /*69580*/  LDL.LU R58, [R1+0x370] ;  /* 0x00037000013a7983 */ /* 0x002ea80000300800 */
[----:B---3--:R-:W3:Y:S04]  /*69590*/  LDL.LU R70, [R1+0x358] ;  /* 0x0003580001467983 */ /* 0x008ee80000300800 */
[----:B------:R-:W3:Y:S04]  /*695a0*/  LDL.LU R82, [R1+0x340] ;  /* 0x0003400001527983 */ /* 0x000ee80000300800 */
[----:B------:R-:W3:Y:S04]  /*695b0*/  LDL.LU R46, [R1+0x328] ;  /* 0x00032800012e7983 */ /* 0x000ee80000300800 */
[----:B------:R-:W3:Y:S04]  /*695c0*/  LDL.LU R47, [R1+0x310] ;  /* 0x00031000012f7983 */ /* 0x000ee80000300800 */
[----:B----4-:R-:W-:Y:S04]  /*695d0*/  STS.U8 [R5+UR10+0x1cd80], R80 ;  /* 0x01cd805005007988 */ /* 0x010fe8000800000a */
[----:B------:R0:W-:Y:S04]  /*695e0*/  STS.U8 [R5+UR10+0x1c980], R92 ;  /* 0x01c9805c05007988 */ /* 0x0001e8000800000a */
[----:B0-----:R-:W4:Y:S04]  /*695f0*/  LDL.LU R92, [R1+0x47c] ;  /* 0x00047c00015c7983 */ /* 0x001f280000300800 */
[----:B------:R-:W4:Y:S04]  /*69600*/  LDL.LU R80, [R1+0x490] ;  /* 0x0004900001507983 */ /* 0x000f280000300800 */
[----:B------:R0:W-:Y:S02]  /*69610*/  STS.U8 [R5+UR10+0x1c580], R6 ;  /* 0x01c5800605007988 */ /* 0x0001e4000800000a */
[----:B0-----:R-:W0:Y:S02]  /*69620*/  S2R R6, SR_TID.X ;  /* 0x0000000000067919 */ /* 0x001e240000002100 */
        /* <DEDUP_REMOVED lines=12> */
[----:B-1----:R-:W4:Y:S01]  /*696f0*/  LDL.LU R5, [R1+0x2f8] ;  /* 0x0002f80001057983 */ /* 0x002f220000300800 */
[----:B0-----:R-:W-:-:S04]  /*69700*/  LOP3.LUT R6, R6, 0x7f, RZ, 0xc0, !PT ;  /* 0x0000007f06067812 */ /* 0x001fc800078ec0ff */
[----:B------:R-:W-:-:S05]  /*69710*/  LOP3.LUT R6, R6, 0x40, RZ, 0x3c, !PT ;  /* 0x0000004006067812 */ /* 0x000fca00078e3cff */
        /* <DEDUP_REMOVED lines=26> */
[----:B------:R-:W-:Y:S04]  /*698c0*/  STS.U8 [R6+UR10+0x13e00], R82 ;  /* 0x013e005206007988 */ /* 0x000fe8000800000a */
[----:B------:R-:W-:Y:S04]  /*698d0*/  STS.U8 [R6+UR10+0x14200], R46 ;  /* 0x0142002e06007988 */ /* 0x000fe8000800000a */
[----:B------:R-:W-:Y:S04]  /*698e0*/  STS.U8 [R6+UR10+0x14600], R47 ;  /* 0x0146002f06007988 */ /* 0x000fe8000800000a */
[----:B----4-:R-:W-:Y:S04]  /*698f0*/  STS.U8 [R6+UR10+0x10600], R92 ;  /* 0x0106005c06007988 */ /* 0x010fe8000800000a */
[----:B------:R0:W-:Y:S04]  /*69900*/  STS.U8 [R6+UR10+0x10200], R80 ;  /* 0x0102005006007988 */ /* 0x0001e8000800000a */
[----:B0-----:R-:W3:Y:S04]  /*69910*/  LDL.LU R80, [R1+0x1a8] ;  /* 0x0001a80001507983 */ /* 0x001ee80000300800 */
        /* <DEDUP_REMOVED lines=16> */
[----:B--2---:R0:W-:Y:S04]  /*69a20*/  STS.U8 [R6+UR10+0x17e00], R68 ;  /* 0x017e004406007988 */ /* 0x0041e8000800000a */
[----:B0-----:R-:W2:Y:S04]  /*69a30*/  LDL.LU R68, [R1+0x48c] ;  /* 0x00048c0001447983 */ /* 0x001ea80000300800 */
[----:B---3--:R0:W-:Y:S04]  /*69a40*/  STS.U8 [R6+UR10+0x18200], R80 ;  /* 0x0182005006007988 */ /* 0x0081e8000800000a */
[----:B----4-:R1:W-:Y:S04]  /*69a50*/  STS.U8 [R6+UR10+0x18600], R92 ;  /* 0x0186005c06007988 */ /* 0x0103e8000800000a */
[----:B------:R3:W-:Y:S04]  /*69a60*/  STS.U8 [R6+UR10+0x18a00], R27 ;  /* 0x018a001b06007988 */ /* 0x0007e8000800000a */
[----:B------:R4:W-:Y:S04]  /*69a70*/  STS.U8 [R6+UR10+0x18e00], R26 ;  /* 0x018e001a06007988 */ /* 0x0009e8000800000a */
[----:B------:R1:W-:Y:S04]  /*69a80*/  STS.U8 [R6+UR10+0x19200], R25 ;  /* 0x0192001906007988 */ /* 0x0003e8000800000a */
[----:B------:R3:W-:Y:S04]  /*69a90*/  STS.U8 [R6+UR10+0x19600], R24 ;  /* 0x0196001806007988 */ /* 0x0007e8000800000a */
[----:B0-----:R-:W2:Y:S04]  /*69aa0*/  LDL.LU R80, [R1+0x478] ;  /* 0x0004780001507983 */ /* 0x001ea80000300800 */
[----:B-1----:R-:W2:Y:S04]  /*69ab0*/  LDL.LU R92, [R1+0x464] ;  /* 0x00046400015c7983 */ /* 0x002ea80000300800 */
[----:B---3--:R-:W3:Y:S04]  /*69ac0*/  LDL.LU R27, [R1+0x450] ;  /* 0x00045000011b7983 */ /* 0x008ee80000300800 */
[----:B----4-:R-:W4:Y:S04]  /*69ad0*/  LDL.LU R26, [R1+0x43c] ;  /* 0x00043c00011a7983 */ /* 0x010f280000300800 */
        /* <DEDUP_REMOVED lines=24> */
[----:B------:R0:W-:Y:S02]  /*69c60*/  STS.U8 [R6+UR10+0x1c600], R7 ;  /* 0x01c6000706007988 */ /* 0x0001e4000800000a */
[----:B0-----:R-:W0:Y:S02]  /*69c70*/  S2R R7, SR_TID.X ;  /* 0x0000000000077919 */ /* 0x001e240000002100 */
[----:B------:R1:W-:Y:S04]  /*69c80*/  STS.U8 [R6+UR10+0x1ce00], R78 ;  /* 0x01ce004e06007988 */ /* 0x0003e8000800000a */
[----:B------:R1:W-:Y:S04]  /*69c90*/  STS.U8 [R6+UR10+0x1ca00], R90 ;  /* 0x01ca005a06007988 */ /* 0x0003e8000800000a */
[----:B------:R0:W-:Y:S04]  /*69ca0*/  STS.U8 [R6+UR10+0x15200], R38 ;  /* 0x0152002606007988 */ /* 0x0001e8000800000a */
[----:B------:R0:W-:Y:S04]  /*69cb0*/  STS.U8 [R6+UR10+0x15600], R37 ;  /* 0x0156002506007988 */ /* 0x0001e8000800000a */
[----:B------:R0:W-:Y:S04]  /*69cc0*/  STS.U8 [R6+UR10+0x15a00], R36 ;  /* 0x015a002406007988 */ /* 0x0001e8000800000a */
[----:B------:R0:W-:Y:S04]  /*69cd0*/  STS.U8 [R6+UR10+0x15e00], R35 ;  /* 0x015e002306007988 */ /* 0x0001e8000800000a */
[----:B-1----:R-:W4:Y:S04]  /*69ce0*/  LDL.LU R78, [R1+0x2f4] ;  /* 0x0002f400014e7983 */ /* 0x002f280000300800 */
[----:B------:R-:W4:Y:S04]  /*69cf0*/  LDL.LU R90, [R1+0x2dc] ;  /* 0x0002dc00015a7983 */ /* 0x000f280000300800 */
[----:B0-----:R-:W4:Y:S04]  /*69d00*/  LDL.LU R38, [R1+0x2c4] ;  /* 0x0002c40001267983 */ /* 0x001f280000300800 */
        /* <DEDUP_REMOVED lines=13> */
[----:B------:R-:W4:Y:S01]  /*69de0*/  LDL.LU R17, [R1+0x204] ;  /* 0x0002040001117983 */ /* 0x000f220000300800 */
[----:B------:R-:W-:-:S03]  /*69df0*/  LOP3.LUT R7, R7, 0x7f, RZ, 0xc0, !PT ;  /* 0x0000007f07077812 */ /* 0x000fc600078ec0ff */
[----:B------:R-:W-:Y:S04]  /*69e00*/  STS.U8 [R6+UR10+0x14a00], R5 ;  /* 0x014a000506007988 */ /* 0x000fe8000800000a */
[----:B------:R-:W-:Y:S04]  /*69e10*/  STS.U8 [R6+UR10+0x14e00], R4 ;  /* 0x014e000406007988 */ /* 0x000fe8000800000a */
[----:B------:R0:W-:Y:S01]  /*69e20*/  STS.U8 [R6+UR10+0x17a00], R56 ;  /* 0x017a003806007988 */ /* 0x0001e2000800000a */
        /* <DEDUP_REMOVED lines=13> */
[----:B------:R-:W4:Y:S04]  /*69f00*/  LDL.LU R11, [R1+0x1ec] ;  /* 0x0001ec00010b7983 */ /* 0x000f280000300800 */
[----:B0-----:R-:W4:Y:S04]  /*69f10*/  LDL.LU R56, [R1+0x1d4] ;  /* 0x0001d40001387983 */ /* 0x001f280000300800 */
[----:B--2---:R0:W-:Y:S04]  /*69f20*/  STS.U8 [R7+UR10+0x10280], R68 ;  /* 0x0102804407007988 */ /* 0x0041e8000800000a */
[----:B0-----:R-:W2:Y:S04]  /*69f30*/  LDL.LU R68, [R1+0x1bc] ;  /* 0x0001bc0001447983 */ /* 0x001ea80000300800 */
[----:B------:R0:W-:Y:S04]  /*69f40*/  STS.U8 [R7+UR10+0x10680], R80 ;  /* 0x0106805007007988 */ /* 0x0001e8000800000a */
[----:B------:R1:W-:Y:S04]  /*69f50*/  STS.U8 [R7+UR10+0x10a80], R92 ;  /* 0x010a805c07007988 */ /* 0x0003e8000800000a */
[----:B---3--:R3:W-:Y:S04]  /*69f60*/  STS.U8 [R7+UR10+0x10e80], R27 ;  /* 0x010e801b07007988 */ /* 0x0087e8000800000a */
[----:B----4-:R4:W-:Y:S04]  /*69f70*/  STS.U8 [R7+UR10+0x11280], R26 ;  /* 0x0112801a07007988 */ /* 0x0109e8000800000a */
        /* <DEDUP_REMOVED lines=31> */
[----:B--2---:R0:W-:Y:S04]  /*6a170*/  STS.U8 [R7+UR10+0x18280], R80 ;  /* 0x0182805007007988 */ /* 0x0041e8000800000a */
[----:B------:R1:W-:Y:S04]  /*6a180*/  STS.U8 [R7+UR10+0x18680], R92 ;  /* 0x0186805c07007988 */ /* 0x0003e8000800000a */
[----:B---3--:R2:W-:Y:S04]  /*6a190*/  STS.U8 [R7+UR10+0x18a80], R27 ;  /* 0x018a801b07007988 */ /* 0x0085e8000800000a */
[----:B----4-:R3:W-:Y:S04]  /*6a1a0*/  STS.U8 [R7+UR10+0x18e80], R26 ;  /* 0x018e801a07007988 */ /* 0x0107e8000800000a */
[----:B------:R4:W-:Y:S04]  /*6a1b0*/  STS.U8 [R7+UR10+0x19280], R25 ;  /* 0x0192801907007988 */ /* 0x0009e8000800000a */
[----:B------:R2:W-:Y:S04]  /*6a1c0*/  STS.U8 [R7+UR10+0x19680], R24 ;  /* 0x0196801807007988 */ /* 0x0005e8000800000a */
[----:B0-----:R-:W4:Y:S04]  /*6a1d0*/  LDL.LU R80, [R1+0x488] ;  /* 0x0004880001507983 */ /* 0x001f280000300800 */
[----:B-1----:R-:W4:Y:S04]  /*6a1e0*/  LDL.LU R92, [R1+0x474] ;  /* 0x00047400015c7983 */ /* 0x002f280000300800 */
[----:B--2---:R-:W2:Y:S04]  /*6a1f0*/  LDL.LU R27, [R1+0x460] ;  /* 0x00046000011b7983 */ /* 0x004ea80000300800 */
[----:B---3--:R-:W3:Y:S04]  /*6a200*/  LDL.LU R26, [R1+0x44c] ;  /* 0x00044c00011a7983 */ /* 0x008ee80000300800 */
[----:B----4-:R-:W4:Y:S04]  /*6a210*/  LDL.LU R25, [R1+0x438] ;  /* 0x0004380001197983 */ /* 0x010f280000300800 */
        /* <DEDUP_REMOVED lines=23> */
[----:B------:R-:W0:Y:S03]  /*6a390*/  S2R R8, SR_TID.X ;  /* 0x0000000000087919 */ /* 0x000e260000002100 */
        /* <DEDUP_REMOVED lines=24> */
[----:B------:R0:W-:Y:S04]  /*6a520*/  STS.U8 [R7+UR10+0x17a80], R56 ;  /* 0x017a803807007988 */ /* 0x0001e8000800000a */
[----:B------:R-:W4:Y:S01]  /*6a530*/  LDL.LU R11, [R1+0x200] ;  /* 0x00020000010b7983 */ /* 0x000f220000300800 */
[----:B------:R-:W-:-:S03]  /*6a540*/  LOP3.LUT R8, R8, 0x60, RZ, 0x3c, !PT ;  /* 0x0000006008087812 */ /* 0x000fc600078e3cff */
        /* <DEDUP_REMOVED lines=15> */
[----:B0-----:R-:W4:Y:S04]  /*6a640*/  LDL.LU R56, [R1+0x1e8] ;  /* 0x0001e80001387983 */ /* 0x001f280000300800 */
[----:B-1----:R-:W4:Y:S04]  /*6a650*/  LDL.LU R68, [R1+0x1d0] ;  /* 0x0001d00001447983 */ /* 0x002f280000300800 */
[----:B------:R0:W-:Y:S04]  /*6a660*/  STS.U8 [R8+UR10+0x10300], R80 ;  /* 0x0103005008007988 */ /* 0x0001e8000800000a */
[----:B------:R1:W-:Y:S04]  /*6a670*/  STS.U8 [R8+UR10+0x10700], R92 ;  /* 0x0107005c08007988 */ /* 0x0003e8000800000a */
[----:B--2---:R2:W-:Y:S04]  /*6a680*/  STS.U8 [R8+UR10+0x10b00], R27 ;  /* 0x010b001b08007988 */ /* 0x0045e8000800000a */
[----:B---3--:R3:W-:Y:S04]  /*6a690*/  STS.U8 [R8+UR10+0x10f00], R26 ;  /* 0x010f001a08007988 */ /* 0x0087e8000800000a */
[----:B----4-:R4:W-:Y:S04]  /*6a6a0*/  STS.U8 [R8+UR10+0x11300], R25 ;  /* 0x0113001908007988 */ /* 0x0109e8000800000a */
        /* <DEDUP_REMOVED lines=30> */
[----:B0-----:R-:W4:Y:S04]  /*6a890*/  LDL.LU R0, [R1+0x17a0] ;  /* 0x0017a00001007983 */ /* 0x001f280000300800 */
        /* <DEDUP_REMOVED lines=9> */
[----:B------:R0:W-:Y:S04]  /*6a930*/  STS.U8 [R8+UR10+0x19700], R23 ;  /* 0x0197001708007988 */ /* 0x0001e8000800000a */
[----:B----4-:R-:W4:Y:S04]  /*6a940*/  LDL.LU R24, [R1+0x434] ;  /* 0x0004340001187983 */ /* 0x010f280000300800 */
        /* <DEDUP_REMOVED lines=51> */
[----:B------:R0:W-:Y:S04]  /*6ac80*/  STS.U8 [R8+UR10+0x17f00], R80 ;  /* 0x017f005008007988 */ /* 0x0001e8000800000a */
[----:B------:R-:W-:Y:S04]  /*6ac90*/  STS.U8 [R8+UR10+0x1cb00], R86 ;  /* 0x01cb005608007988 */ /* 0x000fe8000800000a */
[----:B------:R-:W-:Y:S04]  /*6aca0*/  STS.U8 [R8+UR10+0x1cf00], R74 ;  /* 0x01cf004a08007988 */ /* 0x000fe8000800000a */
[----:B0-----:R-:W4:Y:S04]  /*6acb0*/  LDL.LU R56, [R1+0x1fc] ;  /* 0x0001fc0001387983 */ /* 0x001f280000300800 */
        /* <DEDUP_REMOVED lines=12> */
[----:B-1----:R-:W4:Y:S04]  /*6ad80*/  LDL.LU R68, [R1+0x1e4] ;  /* 0x0001e40001447983 */ /* 0x002f280000300800 */
[----:B------:R-:W4:Y:S04]  /*6ad90*/  LDL.LU R80, [R1+0x1cc] ;  /* 0x0001cc0001507983 */ /* 0x000f280000300800 */
[----:B------:R-:W-:Y:S04]  /*6ada0*/  STS.U8 [R9+UR10+0x1bf80], R0 ;  /* 0x01bf800009007988 */ /* 0x000fe8000800000a */
[----:B------:R0:W-:Y:S04]  /*6adb0*/  STS.U8 [R9+UR10+0x10380], R92 ;  /* 0x0103805c09007988 */ /* 0x0001e8000800000a */
[----:B------:R1:W-:Y:S04]  /*6adc0*/  STS.U8 [R9+UR10+0x10780], R27 ;  /* 0x0107801b09007988 */ /* 0x0003e8000800000a */
[----:B--2---:R2:W-:Y:S04]  /*6add0*/  STS.U8 [R9+UR10+0x10b80], R26 ;  /* 0x010b801a09007988 */ /* 0x0045e8000800000a */
[----:B---3--:R3:W-:Y:S04]  /*6ade0*/  STS.U8 [R9+UR10+0x10f80], R25 ;  /* 0x010f801909007988 */ /* 0x0087e8000800000a */
[----:B----4-:R4:W-:Y:S04]  /*6adf0*/  STS.U8 [R9+UR10+0x11380], R24 ;  /* 0x0113801809007988 */ /* 0x0109e8000800000a */
        /* <DEDUP_REMOVED lines=28> */
[----:B------:R0:W-:Y:S01]  /*6afc0*/  STS.U8 [R9+UR10+0x1c380], R3 ;  /* 0x01c3800309007988 */ /* 0x0001e2000800000a */
[----:B------:R-:W1:Y:S01]  /*6afd0*/  S2R R5, SR_TID.X ;  /* 0x0000000000057919 */ /* 0x000e620000002100 */
[----:B------:R-:W1:Y:S02]  /*6afe0*/  S2R R4, SR_TID.X ;  /* 0x0000000000047919 */ /* 0x000e640000002100 */
[----:B------:R0:W-:Y:S02]  /*6aff0*/  STS.U8 [R9+UR10+0x1c780], R2 ;  /* 0x01c7800209007988 */ /* 0x0001e4000800000a */
[----:B0-----:R-:W0:Y:S01]  /*6b000*/  S2R R3, SR_TID.X ;  /* 0x0000000000037919 */ /* 0x001e220000002100 */
[----:B------:R-:W0:Y:S01]  /*6b010*/  S2R R2, SR_TID.X ;  /* 0x0000000000027919 */ /* 0x000e220000002100 */
        /* <DEDUP_REMOVED lines=20> */
[----:B--2---:R2:W5:Y:S04]  /*6b160*/  LDL.LU R0, [R1+0x1798] ;  /* 0x0017980001007983 */ /* 0x0045680000300800 */
[----:B------:R2:W-:Y:S04]  /*6b170*/  STS.U8 [R9+UR10+0x16f80], R11 ;  /* 0x016f800b09007988 */ /* 0x0005e8000800000a */
[----:B------:R2:W-:Y:S04]  /*6b180*/  STS.U8 [R9+UR10+0x17380], R56 ;  /* 0x0173803809007988 */ /* 0x0005e8000800000a */
[----:B------:R2:W-:Y:S04]  /*6b190*/  STS.U8 [R9+UR10+0x17780], R68 ;  /* 0x0177804409007988 */ /* 0x0005e8000800000a */
[----:B------:R2:W-:Y:S04]  /*6b1a0*/  STS.U8 [R9+UR10+0x17b80], R80 ;  /* 0x017b805009007988 */ /* 0x0005e8000800000a */
[----:B------:R2:W-:Y:S04]  /*6b1b0*/  STS.U8 [R9+UR10+0x17f80], R92 ;  /* 0x017f805c09007988 */ /* 0x0005e8000800000a */
[----:B------:R2:W-:Y:S04]  /*6b1c0*/  STS.U8 [R9+UR10+0x18380], R27 ;  /* 0x0183801b09007988 */ /* 0x0005e8000800000a */
[----:B------:R2:W-:Y:S04]  /*6b1d0*/  STS.U8 [R9+UR10+0x18780], R26 ;  /* 0x0187801a09007988 */ /* 0x0005e8000800000a */
[----:B---3--:R2:W-:Y:S04]  /*6b1e0*/  STS.U8 [R9+UR10+0x18b80], R25 ;  /* 0x018b801909007988 */ /* 0x0085e8000800000a */
[----:B----4-:R2:W-:Y:S04]  /*6b1f0*/  STS.U8 [R9+UR10+0x18f80], R24 ;  /* 0x018f801809007988 */ /* 0x0105e8000800000a */
[----:B------:R2:W-:Y:S04]  /*6b200*/  STS.U8 [R9+UR10+0x19380], R23 ;  /* 0x0193801709007988 */ /* 0x0005e8000800000a */
        /* <DEDUP_REMOVED lines=14> */
[----:B------:R2:W-:Y:S01]  /*6b2f0*/  STS.U8 [R9+UR10+0x1fb80], R91 ;  /* 0x01fb805b09007988 */ /* 0x0005e2000800000a */
[----:B------:R3:W-:Y:S06]  /*6b300*/  MEMBAR.ALL.CTA ;  /* 0x0000000000007992 */ /* 0x0007ec0000008000 */
[----:B---3--:R-:W3:Y:S01]  /*6b310*/  FENCE.VIEW.ASYNC.S ;  /* 0x00000000000073c6 */ /* 0x008ee20000000000 */
[----:B------:R-:W-:Y:S01]  /*6b320*/  ULEA UR14, UR65, UR10, 0x3 ;  /* 0x0000000a410e7291 */ /* 0x000fe2000f8e18ff */
[----:B-1----:R-:W-:-:S02]  /*6b330*/  LOP3.LUT R5, R5, 0x7f, RZ, 0xc0, !PT ;  /* 0x0000007f05057812 */ /* 0x002fc400078ec0ff */
[----:B------:R-:W-:Y:S02]  /*6b340*/  LOP3.LUT R4, R4, 0x7f, RZ, 0xc0, !PT ;  /* 0x0000007f04047812 */ /* 0x000fe400078ec0ff */
[----:B0-----:R-:W-:Y:S01]  /*6b350*/  LOP3.LUT R3, R3, 0x7f, RZ, 0xc0, !PT ;  /* 0x0000007f03037812 */ /* 0x001fe200078ec0ff */
[----:B------:R-:W-:Y:S01]  /*6b360*/  UIADD3 UR14, UPT, UPT, UR14, 0x24000, URZ ;  /* 0x000240000e0e7890 */ /* 0x000fe2000fffe0ff */
[----:B------:R-:W-:Y:S01]  /*6b370*/  UMOV UR6, UR4 ;  /* 0x0000000400067c82 */ /* 0x000fe20008000000 */
[----:B------:R-:W-:Y:S02]  /*6b380*/  LOP3.LUT R5, R5, 0x30, RZ, 0x3c, !PT ;  /* 0x0000003005057812 */ /* 0x000fe400078e3cff */
[----:B------:R-:W-:Y:S02]  /*6b390*/  LOP3.LUT R4, R4, 0x20, RZ, 0x3c, !PT ;  /* 0x0000002004047812 */ /* 0x000fe400078e3cff */
[----:B------:R-:W-:Y:S02]  /*6b3a0*/  LOP3.LUT R3, R3, 0x10, RZ, 0x3c, !PT ;  /* 0x0000001003037812 */ /* 0x000fe400078e3cff */
[----:B------:R-:W-:Y:S01]  /*6b3b0*/  LOP3.LUT R2, R2, 0x7f, RZ, 0xc0, !PT ;  /* 0x0000007f02027812 */ /* 0x000fe200078ec0ff */
[----:B---3--:R-:W-:Y:S06]  /*6b3c0*/  BAR.SYNC.DEFER_BLOCKING 0x0 ;  /* 0x0000000000007b1d */ /* 0x008fec0000010000 */
[----:B--2---:R-:W-:Y:S05]  /*6b3d0*/  @P0 BRA `(.L_x_9) ;  /* 0x0000000000880947 */ /* 0x004fea0003800000 */
[----:B------:R-:W-:Y:S02]  /*6b3e0*/  UIADD3 UR69, UPT, UPT, UR11, 0x100000, URZ ;  /* 0x001000000b457890 */ /* 0x000fe4000fffe0ff */
[----:B------:R-:W-:Y:S02]  /*6b3f0*/  UIADD3 UR70, UPT, UPT, UR11, 0x100000, URZ ;  /* 0x001000000b467890 */ /* 0x000fe4000fffe0ff */
[----:B------:R-:W-:Y:S01]  /*6b400*/  UIADD3 UR71, UPT, UPT, UR11, 0x100000, URZ ;  /* 0x001000000b477890 */ /* 0x000fe2000fffe0ff */
[----:B------:R-:W-:Y:S01]  /*6b410*/  UMOV UR16, 0x0 ;  /* 0x0000000000107882 */ /* 0x000fe20000000000 */
[----:B------:R-:W-:Y:S01]  /*6b420*/  UMOV UR17, 0x4408490 ;  /* 0x0440849000117882 */ /* 0x000fe20000000000 */
[----:B------:R-:W-:Y:S01]  /*6b430*/  UMOV UR19, 0x40004040 ;  /* 0x4000404000137882 */ /* 0x000fe20000000000 */
[----:B------:R-:W-:Y:S02]  /*6b440*/  UIADD3 UR72, UPT, UPT, UR11, 0x100000, URZ ;  /* 0x001000000b487890 */ /* 0x000fe4000fffe0ff */
[----:B------:R0:W-:Y:S01]  /*6b450*/  UTCQMMA gdesc[UR8], gdesc[UR18], tmem[UR11], tmem[UR16], idesc[UR17], UPT ;  /* 0x00ff1012080075ea */ /* 0x0001e2000b80030b */
[----:B------:R-:W-:Y:S01]  /*6b460*/  UMOV UR50, 0x0 ;  /* 0x0000000000327882 */ /* 0x000fe20000000000 */
[----:B------:R-:W-:Y:S01]  /*6b470*/  UMOV UR51, 0x4408490 ;  /* 0x0440849000337882 */ /* 0x000fe20000000000 */
[----:B------:R-:W-:Y:S01]  /*6b480*/  UMOV UR52, 0x0 ;  /* 0x0000000000347882 */ /* 0x000fe20000000000 */
[----:B------:R-:W-:Y:S01]  /*6b490*/  UMOV UR53, 0x4408490 ;  /* 0x0440849000357882 */ /* 0x000fe20000000000 */
        /* <DEDUP_REMOVED lines=11> */
[----:B------:R-:W-:Y:S01]  /*6b550*/  UMOV UR4, UR14 ;  /* 0x0000000e00047c82 */ /* 0x000fe20008000000 */
[----:B------:R-:W-:Y:S01]  /*6b560*/  UMOV UR5, URZ ;  /* 0x000000ff00057c82 */ /* 0x000fe20008000000 */
[----:B------:R0:W-:Y:S01]  /*6b570*/  UTCQMMA gdesc[UR8], gdesc[UR42], tmem[UR69], tmem[UR56], idesc[UR57], UPT ;  /* 0x00ff382a080075ea */ /* 0x0001e2000b800345 */
[----:B------:R-:W-:Y:S01]  /*6b580*/  UMOV UR62, 0x0 ;  /* 0x00000000003e7882 */ /* 0x000fe20000000000 */
[----:B------:R-:W-:Y:S01]  /*6b590*/  UMOV UR63, 0x4408490 ;  /* 0x04408490003f7882 */ /* 0x000fe20000000000 */
[----:B------:R0:W-:Y:S01]  /*6b5a0*/  UTCQMMA gdesc[UR30], gdesc[UR44], tmem[UR70], tmem[UR58], idesc[UR59], UPT ;  /* 0x00ff3a2c1e0075ea */ /* 0x0001e2000b800346 */
[----:B------:R-:W-:Y:S01]  /*6b5b0*/  UMOV UR4, UR4 ;  /* 0x0000000400047c82 */ /* 0x000fe20008000000 */
[----:B------:R0:W-:Y:S01]  /*6b5c0*/  UTCQMMA gdesc[UR34], gdesc[UR46], tmem[UR71], tmem[UR60], idesc[UR61], UPT ;  /* 0x00ff3c2e220075ea */ /* 0x0001e2000b800347 */
[----:B------:R0:W-:Y:S01]  /*6b5d0*/  UTCQMMA gdesc[UR38], gdesc[UR48], tmem[UR72], tmem[UR62], idesc[UR63], UPT ;  /* 0x00ff3e30260075ea */ /* 0x0001e2000b800348 */
[----:B------:R0:W-:Y:S01]  /*6b5e0*/  UTCBAR [UR4], URZ ;  /* 0x000000ff040073e9 */ /* 0x0001e200080000ff */
[----:B------:R-:W-:Y:S01]  /*6b5f0*/  NOP ;  /* 0x0000000000007918 */ /* 0x000fe20000000000 */
.L_x_9:
[----:B------:R-:W2:Y:S01]  /*6b600*/  LDL R10, [R1+0x169c] ;  /* 0x00169c00010a7983 */ /* 0x000ea20000100800 */
[----:B------:R-:W-:-:S04]  /*6b610*/  UIADD3 UR65, UPT, UPT, UR65, 0x1, URZ ;  /* 0x0000000141417890 */ /* 0x000fc8000fffe0ff */
[----:B------:R-:W-:-:S04]  /*6b620*/  UISETP.GT.AND UP1, UPT, UR65, 0x1, UPT ;  /* 0x000000014100788c */ /* 0x000fc8000bf24270 */
[----:B0-----:R-:W-:Y:S02]  /*6b630*/  USEL UR4, URZ, 0x1, !UP1 ;  /* 0x00000001ff047887 */ /* 0x001fe4000c800000 */
[----:B------:R-:W-:Y:S02]  /*6b640*/  USEL UR65, UR65, URZ, !UP1 ;  /* 0x000000ff41417287 */ /* 0x000fe4000c800000 */
[----:B------:R-:W-:Y:S01]  /*6b650*/  ULOP3.LUT UR4, UR6, UR4, URZ, 0x3c, !UPT ;  /* 0x0000000406047292 */ /* 0x000fe2000f8e3cff */
[----:B--2---:R-:W-:Y:S01]  /*6b660*/  ISETP.NE.U32.AND P2, PT, R10, UR7, PT ;  /* 0x000000070a007c0c */ /* 0x004fe2000bf45070 */
[----:B------:R-:W-:Y:S01]  /*6b670*/  IMAD.U32 R10, RZ, RZ, UR6 ;  /* 0x00000006ff0a7e24 */ /* 0x000fe2000f8e00ff */
[----:B------:R-:W-:-:S11]  /*6b680*/  UMOV UR7, UR64 ;  /* 0x0000004000077c82 */ /* 0x000fd60008000000 */
[----:B------:R-:W-:Y:S05]  /*6b690*/  @P2 BRA `(.L_x_10) ;  /* 0xfffffd9800e42947 */ /* 0x000fea000383ffff */
.L_x_7:
[----:B------:R-:W0:Y:S01]  /*6b6a0*/  LDC R11, c[0x0][0x3a0] ;  /* 0x0000e800ff0b7b82 */ /* 0x000e220000000800 */
[----:B------:R-:W1:Y:S01]  /*6b6b0*/  LDCU.128 UR16, c[0x0][0x390] ;  /* 0x00007200ff1077ac */ /* 0x000e620008000c00 */
[----:B0-----:R-:W-:-:S05]  /*6b6c0*/  VIADD R11, R11, 0x7f ;  /* 0x0000007f0b0b7836 */ /* 0x001fca0000000000 */
[----:B------:R-:W-:-:S13]  /*6b6d0*/  ISETP.GE.AND P0, PT, R11, 0x80, PT ;  /* 0x000000800b00780c */ /* 0x000fda0003f06270 */
[----:B-1----:R-:W-:Y:S05]  /*6b6e0*/  @!P0 BRA `(.L_x_11) ;  /* 0x0000000000108947 */ /* 0x002fea0003800000 */
[----:B------:R-:W-:-:S06]  /*6b6f0*/  USHF.L.U32 UR6, UR6, 0x1f, URZ ;  /* 0x0000001f06067899 */ /* 0x000fcc00080006ff */
[----:B------:R-:W-:-:S04]  /*6b700*/  IMAD.U32 R3, RZ, RZ, UR6 ;  /* 0x00000006ff037e24 */ /* 0x000fc8000f8e00ff */
[----:B------:R-:W0:Y:S02]  /*6b710*/  SYNCS.PHASECHK.TRANS64.TRYWAIT P0, [UR14], R3 ;  /* 0x00000003ff0075a7 */ /* 0x000e24000800110e */
[----:B0-----:R-:W-:Y:S05]  /*6b720*/  @!P0 BRA `(.L_x_12) ;  /* 0x000000cc00c48947 */ /* 0x001fea0003800000 */
.L_x_11:
[----:B------:R-:W2:Y:S01]  /*6b730*/  LDL.LU R93, [R1+0x1794] ;  /* 0x00179400015d7983 */ /* 0x000ea20000300800 */
[----:B------:R-:W0:Y:S01]  /*6b740*/  LDCU UR4, c[0x0][0x39c] ;  /* 0x00007380ff0477ac */ /* 0x000e220008000800 */
[----:B------:R-:W-:Y:S06]  /*6b750*/  BAR.SYNC.DEFER_BLOCKING 0x0 ;  /* 0x0000000000007b1d */ /* 0x000fec0000010000 */
[----:B------:R-:W1:Y:S01]  /*6b760*/  LDCU UR5, c[0x0][0x39c] ;  /* 0x00007380ff0577ac */ /* 0x000e620008000800 */
[----:B------:R-:W3:Y:S01]  /*6b770*/  S2R R70, SR_TID.X ;  /* 0x0000000000467919 */ /* 0x000ee20000002100 */
[----:B------:R-:W4:Y:S01]  /*6b780*/  LDCU UR6, c[0x0][0x39c] ;  /* 0x00007380ff0677ac */ /* 0x000f220008000800 */
[----:B-----5:R0:W-:Y:S01]  /*6b790*/  STL [R1+0x17b8], R0 ;  /* 0x0017b80001007387 */ /* 0x0201e20000100800 */
[----:B------:R-:W0:Y:S01]  /*6b7a0*/  LDCU UR7, c[0x0][0x39c] ;  /* 0x00007380ff0777ac */ /* 0x000e220008000800 */
[----:B------:R-:W0:Y:S01]  /*6b7b0*/  LDCU UR8, c[0x0][0x39c] ;  /* 0x00007380ff0877ac */ /* 0x000e220008000800 */
[----:B------:R-:W0:Y:S02]  /*6b7c0*/  @!P1 SYNCS.CCTL.IV [UR10+0x24000] ;  /* 0x02400000ff0099b1 */ /* 0x000e24000800000a */
[----:B0-----:R-:W-:Y:S06]  /*6b7d0*/  BAR.SYNC.DEFER_BLOCKING 0x0 ;  /* 0x0000000000007b1d */ /* 0x001fec0000010000 */
[----:B------:R-:W0:Y:S01]  /*6b7e0*/  LDTM.x64 R4, tmem[UR13] ;  /* 0x0000000d000479ee */ /* 0x000e220008340000 */
[C---:B---3--:R-:W-:Y:S01]  /*6b7f0*/  IMAD.SHL.U32 R69, R70.reuse, 0x10, RZ ;  /* 0x0000001046457824 */ /* 0x048fe200078e00ff */
[----:B------:R-:W-:Y:S01]  /*6b800*/  SHF.R.U32.HI R3, RZ, 0x6, R70 ;  /* 0x00000006ff037819 */ /* 0x000fe20000011646 */
[----:B------:R-:W-:-:S02]  /*6b810*/  IMAD.SHL.U32 R68, R70, 0x80, RZ ;  /* 0x0000008046447824 */ /* 0x000fc400078e00ff */
[----:B------:R-:W-:Y:S01]  /*6b820*/  IMAD.SHL.U32 R70, R70, 0x8, RZ ;  /* 0x0000000846467824 */ /* 0x000fe200078e00ff */
[----:B------:R-:W-:Y:S02]  /*6b830*/  LOP3.LUT R69, R69, 0xf0, RZ, 0xc0, !PT ;  /* 0x000000f045457812 */ /* 0x000fe400078ec0ff */
[----:B------:R-:W-:Y:S02]  /*6b840*/  LOP3.LUT R68, R68, 0x800, RZ, 0xc0, !PT ;  /* 0x0000080044447812 */ /* 0x000fe400078ec0ff */
[----:B------:R-:W-:Y:S01]  /*6b850*/  SGXT.U32 R2, R3, 0x1 ;  /* 0x000000010302781a */ /* 0x000fe20000000000 */
[----:B------:R-:W3:Y:S01]  /*6b860*/  @!P1 SYNCS.CCTL.IV [UR10+0x24008] ;  /* 0x02400800ff0099b1 */ /* 0x000ee2000800000a */
[----:B------:R-:W-:Y:S02]  /*6b870*/  IADD3 R68, PT, PT, R69, UR10, R68 ;  /* 0x0000000a45447c10 */ /* 0x000fe4000fffe044 */
[----:B------:R-:W-:Y:S02]  /*6b880*/  LOP3.LUT R70, R70, 0x300, RZ, 0xc0, !PT ;  /* 0x0000030046467812 */ /* 0x000fe400078ec0ff */
[----:B------:R-:W-:-:S02]  /*6b890*/  LOP3.LUT R3, R0, R2, RZ, 0xfc, !PT ;  /* 0x0000000200037212 */ /* 0x000fc400078efcff */
[----:B0-----:R-:W-:Y:S01]  /*6b8a0*/  F2FP.SATFINITE.E5M2.F32.PACK_AB_MERGE_C R86, R5, R4, RZ ;  /* 0x000000040556723e */ /* 0x001fe200048060ff */
[----:B------:R-:W-:Y:S01]  /*6b8b0*/  IMAD.IADD R68, R70, 0x1, R68 ;  /* 0x0000000146447824 */ /* 0x000fe200078e0244 */
[----:B------:R-:W-:Y:S02]  /*6b8c0*/  F2FP.SATFINITE.E5M2.F32.PACK_AB_MERGE_C R80, R7, R6, RZ ;  /* 0x000000060750723e */ /* 0x000fe400048060ff */
[----:B------:R-:W-:Y:S02]  /*6b8d0*/  F2FP.SATFINITE.E5M2.F32.PACK_AB_MERGE_C R79, R9, R8, RZ ;  /* 0x00000008094f723e */ /* 0x000fe400048060ff */
[----:B------:R-:W-:Y:S02]  /*6b8e0*/  F2FP.SATFINITE.E5M2.F32.PACK_AB_MERGE_C R78, R13, R12, RZ ;  /* 0x0000000c0d4e723e */ /* 0x000fe400048060ff */
[----:B------:R-:W-:Y:S02]  /*6b8f0*/  F2FP.SATFINITE.E5M2.F32.PACK_AB_MERGE_C R0, R11, R10, RZ ;  /* 0x0000000a0b00723e */ /* 0x000fe400048060ff */
[----:B------:R-:W-:-:S02]  /*6b900*/  F2FP.SATFINITE.E5M2.F32.PACK_AB_MERGE_C R73, R15, R14, RZ ;  /* 0x0000000e0f49723e */ /* 0x000fc400048060ff */
[----:B------:R-:W-:Y:S02]  /*6b910*/  F2FP.SATFINITE.E5M2.F32.PACK_AB_MERGE_C R72, R17, R16, RZ ;  /* 0x000000101148723e */ /* 0x000fe400048060ff */
[----:B------:R-:W-:Y:S02]  /*6b920*/  F2FP.SATFINITE.E5M2.F32.PACK_AB_MERGE_C R71, R21, R20, RZ ;  /* 0x000000141547723e */ /* 0x000fe400048060ff */
[----:B------:R-:W-:Y:S01]  /*6b930*/  LOP3.LUT R69, R3, 0x82, RZ, 0xfc, !PT ;  /* 0x0000008203457812 */ /* 0x000fe200078efcff */
[----:B--2---:R-:W-:Y:S01]  /*6b940*/  STL [R1+0x17bc], R93 ;  /* 0x0017bc5d01007387 */ /* 0x004fe20000100800 */
[----:B------:R-:W-:-:S03]  /*6b950*/  ISETP.GE.AND P0, PT, R93, UR18, PT ;  /* 0x000000125d007c0c */ /* 0x000fc6000bf06270 */
[----:B------:R-:W-:Y:S01]  /*6b960*/  STL [R1+0x17c0], R3 ;  /* 0x0017c00301007387 */ /* 0x000fe20000100800 */
[----:B------:R-:W-:Y:S01]  /*6b970*/  ISETP.LT.AND P5, PT, R69, UR4, !P0 ;  /* 0x0000000445007c0c */ /* 0x000fe2000c7a1270 */
[----:B------:R-:W0:Y:S02]  /*6b980*/  LDCU UR4, c[0x0][0x3b4] ;  /* 0x00007680ff0477ac */ /* 0x000e240008000800 */
[----:B------:R-:W-:Y:S04]  /*6b990*/  STL [R1+0x17b0], R68 ;  /* 0x0017b04401007387 */ /* 0x000fe80000100800 */
[----:B------:R-:W-:Y:S04]  /*6b9a0*/  STL [R1+0x17c4], R86 ;  /* 0x0017c45601007387 */ /* 0x000fe80000100800 */
[----:B------:R-:W-:Y:S04]  /*6b9b0*/  STL [R1+0x17c8], R80 ;  /* 0x0017c85001007387 */ /* 0x000fe80000100800 */
[----:B------:R-:W-:Y:S04]  /*6b9c0*/  STL [R1+0x17cc], R79 ;  /* 0x0017cc4f01007387 */ /* 0x000fe80000100800 */
[----:B------:R-:W-:Y:S04]  /*6b9d0*/  STL [R1+0x17d0], R78 ;  /* 0x0017d04e01007387 */ /* 0x000fe80000100800 */
[----:B------:R2:W-:Y:S04]  /*6b9e0*/  STL [R1+0x14c], R0 ;  /* 0x00014c0001007387 */ /* 0x0005e80000100800 */
[----:B------:R-:W-:Y:S04]  /*6b9f0*/  STL [R1+0x17d4], R73 ;  /* 0x0017d44901007387 */ /* 0x000fe80000100800 */
[----:B------:R-:W-:Y:S01]  /*6ba00*/  STL [R1+0x17d8], R72 ;  /* 0x0017d84801007387 */ /* 0x000fe20000100800 */
[----:B--2---:R-:W-:-:S03]  /*6ba10*/  F2FP.SATFINITE.E5M2.F32.PACK_AB_MERGE_C R0, R19, R18, RZ ;  /* 0x000000121300723e */ /* 0x004fc600048060ff */
[----:B------:R-:W-:Y:S04]  /*6ba20*/  STL [R1+0x17dc], R71 ;  /* 0x0017dc4701007387 */ /* 0x000fe80000100800 */
[----:B------:R-:W-:Y:S04]  /*6ba30*/  STL [R1+0x148], R0 ;  /* 0x0001480001007387 */ /* 0x000fe80000100800 */
[----:B------:R-:W-:Y:S04]  /*6ba40*/  STL.64 [R1+0x1910], R66 ;  /* 0x0019104201007387 */ /* 0x000fe80000100a00 */
        /* <DEDUP_REMOVED lines=20> */
[----:B------:R2:W-:Y:S02]  /*6bb90*/  STL.64 [R1+0x1868], R24 ;  /* 0x0018681801007387 */ /* 0x0005e40000100a00 */
[----:B--2---:R-:W2:Y:S02]  /*6bba0*/  LDTM.x64 R24, tmem[UR13+0x40] ;  /* 0x0000400d001879ee */ /* 0x004ea40008340000 */
[----:B--2---:R-:W-:Y:S01]  /*6bbb0*/  STL.64 [R1+0x50], R44 ;  /* 0x0000502c01007387 */ /* 0x004fe20000100a00 */
[----:B------:R-:W-:-:S02]  /*6bbc0*/  IMAD.MOV.U32 R89, RZ, RZ, R43 ;  /* 0x000000ffff597224 */ /* 0x000fc400078e002b */
[----:B------:R-:W-:Y:S01]  /*6bbd0*/  IMAD.MOV.U32 R2, RZ, RZ, R42 ;  /* 0x000000ffff027224 */ /* 0x000fe200078e002a */
[----:B------:R-:W-:Y:S01]  /*6bbe0*/  STL.64 [R1+0x58], R46 ;  /* 0x0000582e01007387 */ /* 0x000fe20000100a00 */
[----:B------:R-:W-:Y:S02]  /*6bbf0*/  IMAD.MOV.U32 R5, RZ, RZ, R40 ;  /* 0x000000ffff057224 */ /* 0x000fe400078e0028 */
[----:B------:R-:W-:Y:S01]  /*6bc00*/  IMAD.MOV.U32 R4, RZ, RZ, R41 ;  /* 0x000000ffff047224 */ /* 0x000fe200078e0029 */
[----:B------:R-:W-:Y:S01]  /*6bc10*/  STL.64 [R1+0x60], R48 ;  /* 0x0000603001007387 */ /* 0x000fe20000100a00 */
[----:B------:R-:W-:Y:S02]  /*6bc20*/  IMAD.MOV.U32 R7, RZ, RZ, R38 ;  /* 0x000000ffff077224 */ /* 0x000fe400078e0026 */
[----:B------:R-:W-:Y:S01]  /*6bc30*/  IMAD.MOV.U32 R6, RZ, RZ, R39 ;  /* 0x000000ffff067224 */ /* 0x000fe200078e0027 */
[----:B------:R-:W-:Y:S01]  /*6bc40*/  STL.64 [R1+0x68], R50 ;  /* 0x0000683201007387 */ /* 0x000fe20000100a00 */
        /* <DEDUP_REMOVED lines=20> */
[----:B------:R-:W-:Y:S04]  /*6bd90*/  STL.64 [R1+0xa0], R64 ;  /* 0x0000a04001007387 */ /* 0x000fe80000100a00 */
[----:B------:R-:W-:Y:S04]  /*6bda0*/  STL.64 [R1+0xa8], R66 ;  /* 0x0000a84201007387 */ /* 0x000fe80000100a00 */
[----:B------:R-:W-:Y:S04]  /*6bdb0*/  STL.64 [R1+0xb0], R68 ;  /* 0x0000b04401007387 */ /* 0x000fe80000100a00 */
[----:B------:R2:W-:Y:S04]  /*6bdc0*/  STL.64 [R1+0xb8], R70 ;  /* 0x0000b84601007387 */ /* 0x0005e80000100a00 */
[----:B------:R0:W-:Y:S04]  /*6bdd0*/  STL.64 [R1+0xc0], R72 ;  /* 0x0000c04801007387 */ /* 0x0001e80000100a00 */
[----:B------:R-:W-:Y:S04]  /*6bde0*/  STL.64 [R1+0xc8], R74 ;  /* 0x0000c84a01007387 */ /* 0x000fe80000100a00 */
[----:B------:R-:W-:Y:S01]  /*6bdf0*/  STL [R1+0xd4], R77 ;  /* 0x0000d44d01007387 */ /* 0x000fe20000100800 */
[----:B--2---:R-:W-:-:S03]  /*6be00*/  IMAD.MOV.U32 R71, RZ, RZ, R76 ;  /* 0x000000ffff477224 */ /* 0x004fc600078e004c */
[----:B------:R2:W-:Y:S04]  /*6be10*/  STL.64 [R1+0xd8], R78 ;  /* 0x0000d84e01007387 */ /* 0x0005e80000100a00 */
[----:B------:R0:W-:Y:S04]  /*6be20*/  STL.64 [R1+0xe0], R80 ;  /* 0x0000e05001007387 */ /* 0x0001e80000100a00 */
[----:B------:R-:W-:Y:S04]  /*6be30*/  STL.64 [R1+0xe8], R82 ;  /* 0x0000e85201007387 */ /* 0x000fe80000100a00 */
[----:B------:R-:W-:Y:S04]  /*6be40*/  STL.64 [R1+0xf0], R84 ;  /* 0x0000f05401007387 */ /* 0x000fe80000100a00 */
[----:B------:R0:W-:Y:S04]  /*6be50*/  STL.64 [R1+0xf8], R86 ;  /* 0x0000f85601007387 */ /* 0x0001e80000100a00 */
[----:B------:R-:W3:Y:S04]  /*6be60*/  LDL.LU.64 R66, [R1+0x1910] ;  /* 0x0019100001427983 */ /* 0x000ee80000300a00 */
[----:B------:R-:W3:Y:S04]  /*6be70*/  LDL.LU.64 R64, [R1+0x1908] ;  /* 0x0019080001407983 */ /* 0x000ee80000300a00 */
[----:B------:R-:W3:Y:S04]  /*6be80*/  LDL.LU.64 R62, [R1+0x1900] ;  /* 0x00190000013e7983 */ /* 0x000ee80000300a00 */
[----:B------:R-:W3:Y:S04]  /*6be90*/  LDL.LU.64 R60, [R1+0x18f8] ;  /* 0x0018f800013c7983 */ /* 0x000ee80000300a00 */
[----:B------:R-:W3:Y:S04]  /*6bea0*/  LDL.LU.64 R58, [R1+0x18f0] ;  /* 0x0018f000013a7983 */ /* 0x000ee80000300a00 */
[----:B------:R-:W3:Y:S04]  /*6beb0*/  LDL.LU.64 R56, [R1+0x18e8] ;  /* 0x0018e80001387983 */ /* 0x000ee80000300a00 */
[----:B------:R-:W4:Y:S04]  /*6bec0*/  LDL.LU.64 R54, [R1+0x18e0] ;  /* 0x0018e00001367983 */ /* 0x000f280000300a00 */
        /* <DEDUP_REMOVED lines=15> */
[----:B0-----:R-:W4:Y:S04]  /*6bfc0*/  LDL.LU R72, [R1+0xd8] ;  /* 0x0000d80001487983 */ /* 0x001f280000300800 */
[----:B------:R-:W4:Y:S04]  /*6bfd0*/  LDL.LU R73, [R1+0xdc] ;  /* 0x0000dc0001497983 */ /* 0x000f280000300800 */
[----:B--2---:R-:W2:Y:S04]  /*6bfe0*/  LDL.LU R78, [R1+0xe0] ;  /* 0x0000e000014e7983 */ /* 0x004ea80000300800 */
[----:B------:R-:W2:Y:S04]  /*6bff0*/  LDL.LU R79, [R1+0xe4] ;  /* 0x0000e400014f7983 */ /* 0x000ea80000300800 */
[----:B------:R-:W2:Y:S04]  /*6c000*/  LDL.LU R80, [R1+0xe8] ;  /* 0x0000e80001507983 */ /* 0x000ea80000300800 */
[----:B------:R-:W2:Y:S04]  /*6c010*/  LDL.LU R68, [R1+0xec] ;  /* 0x0000ec0001447983 */ /* 0x000ea80000300800 */
[----:B------:R-:W2:Y:S04]  /*6c020*/  LDL.LU R86, [R1+0xf0] ;  /* 0x0000f00001567983 */ /* 0x000ea80000300800 */
[----:B------:R-:W2:Y:S04]  /*6c030*/  LDL.LU R3, [R1+0xf4] ;  /* 0x0000f40001037983 */ /* 0x000ea80000300800 */
[----:B------:R-:W2:Y:S04]  /*6c040*/  LDL.LU R93, [R1+0xf8] ;  /* 0x0000f800015d7983 */ /* 0x000ea80000300800 */
[----:B------:R-:W2:Y:S01]  /*6c050*/  LDL.LU R0, [R1+0xfc] ;  /* 0x0000fc0001007983 */ /* 0x000ea20000300800 */
[----:B------:R-:W-:-:S02]  /*6c060*/  F2FP.SATFINITE.E5M2.F32.PACK_AB_MERGE_C R70, R23, R22, RZ ;  /* 0x000000161746723e */ /* 0x000fc400048060ff */
[----:B---3--:R-:W-:Y:S02]  /*6c070*/  F2FP.SATFINITE.E5M2.F32.PACK_AB_MERGE_C R88, R57, R56, RZ ;  /* 0x000000383958723e */ /* 0x008fe400048060ff */
[----:B----4-:R-:W-:Y:S02]  /*6c080*/  F2FP.SATFINITE.E5M2.F32.PACK_AB_MERGE_C R87, R55, R54, RZ ;  /* 0x000000363757723e */ /* 0x010fe400048060ff */
[----:B------:R-:W-:Y:S02]  /*6c090*/  F2FP.SATFINITE.E5M2.F32.PACK_AB_MERGE_C R92, R53, R52, RZ ;  /* 0x00000034355c723e */ /* 0x000fe400048060ff */
[----:B------:R-:W-:Y:S02]  /*6c0a0*/  F2FP.SATFINITE.E5M2.F32.PACK_AB_MERGE_C R81, R49, R48, RZ ;  /* 0x000000303151723e */ /* 0x000fe400048060ff */
[----:B------:R-:W-:Y:S02]  /*6c0b0*/  F2FP.SATFINITE.E5M2.F32.PACK_AB_MERGE_C R74, R47, R46, RZ ;  /* 0x0000002e2f4a723e */ /* 0x000fe400048060ff */
[----:B------:R-:W-:-:S02]  /*6c0c0*/  F2FP.SATFINITE.E5M2.F32.PACK_AB_MERGE_C R75, R45, R44, RZ ;  /* 0x0000002c2d4b723e */ /* 0x000fc400048060ff */
[----:B------:R-:W-:Y:S02]  /*6c0d0*/  F2FP.SATFINITE.E5M2.F32.PACK_AB_MERGE_C R83, R41, R40, RZ ;  /* 0x000000282953723e */ /* 0x000fe400048060ff */
[----:B------:R-:W-:Y:S02]  /*6c0e0*/  F2FP.SATFINITE.E5M2.F32.PACK_AB_MERGE_C R84, R39, R38, RZ ;  /* 0x000000262754723e */ /* 0x000fe400048060ff */
[----:B------:R-:W-:Y:S02]  /*6c0f0*/  F2FP.SATFINITE.E5M2.F32.PACK_AB_MERGE_C R82, R37, R36, RZ ;  /* 0x000000242552723e */ /* 0x000fe400048060ff */
[----:B------:R-:W-:Y:S02]  /*6c100*/  F2FP.SATFINITE.E5M2.F32.PACK_AB_MERGE_C R85, R33, R32, RZ ;  /* 0x000000202155723e */ /* 0x000fe400048060ff */
[----:B------:R-:W-:Y:S02]  /*6c110*/  F2FP.SATFINITE.E5M2.F32.PACK_AB_MERGE_C R76, R31, R30, RZ ;  /* 0x0000001e1f4c723e */ /* 0x000fe400048060ff */
[----:B------:R-:W-:-:S02]  /*6c120*/  F2FP.SATFINITE.E5M2.F32.PACK_AB_MERGE_C R77, R29, R28, RZ ;  /* 0x0000001c1d4d723e */ /* 0x000fc400048060ff */
[----:B------:R-:W-:Y:S01]  /*6c130*/  F2FP.SATFINITE.E5M2.F32.PACK_AB_MERGE_C R69, R25, R24, RZ ;  /* 0x000000181945723e */ /* 0x000fe200048060ff */
[----:B--2---:R0:W-:Y:S04]  /*6c140*/  STL [R1+0x1808], R0 ;  /* 0x0018080001007387 */ /* 0x0041e80000100800 */
[----:B------:R-:W-:Y:S04]  /*6c150*/  STL [R1+0x1804], R93 ;  /* 0x0018045d01007387 */ /* 0x000fe80000100800 */
[----:B------:R-:W-:Y:S01]  /*6c160*/  STL [R1+0x1800], R3 ;  /* 0x0018000301007387 */ /* 0x000fe20000100800 */
[----:B0-----:R-:W-:-:S03]  /*6c170*/  F2FP.SATFINITE.E5M2.F32.PACK_AB_MERGE_C R0, R27, R26, RZ ;  /* 0x0000001a1b00723e */ /* 0x001fc600048060ff */
        /* <DEDUP_REMOVED lines=14> */
[----:B0-----:R-:W-:-:S03]  /*6c260*/  F2FP.SATFINITE.E5M2.F32.PACK_AB_MERGE_C R0, R35, R34, RZ ;  /* 0x000000222300723e */ /* 0x001fc600048060ff */
        /* <DEDUP_REMOVED lines=13> */
[----:B------:R2:W-:Y:S01]  /*6c340*/  STL [R1+0x1840], R88 ;  /* 0x0018405801007387 */ /* 0x0005e20000100800 */
[----:B0-----:R-:W-:-:S03]  /*6c350*/  F2FP.SATFINITE.E5M2.F32.PACK_AB_MERGE_C R0, R59, R58, RZ ;  /* 0x0000003a3b00723e */ /* 0x001fc600048060ff */
[----:B--2---:R-:W2:Y:S04]  /*6c360*/  LDL.LU R88, [R1+0x6c] ;  /* 0x00006c0001587983 */ /* 0x004ea80000300800 */
[----:B--2---:R0:W-:Y:S04]  /*6c370*/  STL [R1+0x1848], R88 ;  /* 0x0018485801007387 */ /* 0x0041e80000100800 */
[----:B------:R-:W-:Y:S04]  /*6c380*/  STL [R1+0x1a4], R0 ;  /* 0x0001a40001007387 */ /* 0x000fe80000100800 */
[----:B0-----:R-:W2:Y:S04]  /*6c390*/  LDL.LU R88, [R1+0x64] ;  /* 0x0000640001587983 */ /* 0x001ea80000300800 */
[----:B--2---:R0:W-:Y:S04]  /*6c3a0*/  STL [R1+0x1850], R88 ;  /* 0x0018505801007387 */ /* 0x0041e80000100800 */
[----:B0-----:R-:W2:Y:S04]  /*6c3b0*/  LDL.LU R88, [R1+0x5c] ;  /* 0x00005c0001587983 */ /* 0x001ea80000300800 */
[----:B--2---:R0:W-:Y:S04]  /*6c3c0*/  STL [R1+0x1858], R88 ;  /* 0x0018585801007387 */ /* 0x0041e80000100800 */
[----:B0-----:R-:W2:Y:S04]  /*6c3d0*/  LDL.LU R88, [R1+0x54] ;  /* 0x0000540001587983 */ /* 0x001ea80000300800 */
[----:B--2---:R0:W-:Y:S04]  /*6c3e0*/  STL [R1+0x1860], R88 ;  /* 0x0018605801007387 */ /* 0x0041e80000100800 */
[----:B------:R-:W2:Y:S01]  /*6c3f0*/  LDL.LU R87, [R1+0x70] ;  /* 0x0000700001577983 */ /* 0x000ea20000300800 */
[----:B------:R-:W-:-:S02]  /*6c400*/  F2FP.SATFINITE.E5M2.F32.PACK_AB_MERGE_C R20, R20, R21, RZ ;  /* 0x000000151414723e */ /* 0x000fc400048060ff */
[----:B------:R-:W-:Y:S02]  /*6c410*/  F2FP.SATFINITE.E5M2.F32.PACK_AB_MERGE_C R18, R18, R19, RZ ;  /* 0x000000131212723e */ /* 0x000fe400048060ff */
[----:B------:R-:W-:Y:S01]  /*6c420*/  F2FP.SATFINITE.E5M2.F32.PACK_AB_MERGE_C R16, R16, R17, RZ ;  /* 0x000000111010723e */ /* 0x000fe200048060ff */
[----:B0-----:R-:W-:Y:S01]  /*6c430*/  IMAD.MOV.U32 R88, RZ, RZ, R89 ;  /* 0x000000ffff587224 */ /* 0x001fe200078e0059 */
[----:B--2---:R0:W-:Y:S04]  /*6c440*/  STL [R1+0x1844], R87 ;  /* 0x0018445701007387 */ /* 0x0041e80000100800 */
[----:B0-----:R-:W2:Y:S04]  /*6c450*/  LDL.LU R87, [R1+0x68] ;  /* 0x0000680001577983 */ /* 0x001ea80000300800 */
[----:B--2---:R0:W-:Y:S04]  /*6c460*/  STL [R1+0x184c], R87 ;  /* 0x00184c5701007387 */ /* 0x0041e80000100800 */
[----:B0-----:R-:W2:Y:S04]  /*6c470*/  LDL.LU R87, [R1+0x60] ;  /* 0x0000600001577983 */ /* 0x001ea80000300800 */
[----:B--2---:R0:W-:Y:S04]  /*6c480*/  STL [R1+0x1854], R87 ;  /* 0x0018545701007387 */ /* 0x0041e80000100800 */
[----:B0-----:R-:W2:Y:S04]  /*6c490*/  LDL.LU R87, [R1+0x58] ;  /* 0x0000580001577983 */ /* 0x001ea80000300800 */
[----:B--2---:R0:W-:Y:S04]  /*6c4a0*/  STL [R1+0x185c], R87 ;  /* 0x00185c5701007387 */ /* 0x0041e80000100800 */
[----:B0-----:R-:W2:Y:S01]  /*6c4b0*/  LDL.LU R87, [R1+0x50] ;  /* 0x0000500001577983 */ /* 0x001ea20000300800 */
[----:B------:R-:W-:-:S02]  /*6c4c0*/  F2FP.SATFINITE.E5M2.F32.PACK_AB_MERGE_C R14, R14, R15, RZ ;  /* 0x0000000f0e0e723e */ /* 0x000fc400048060ff */
[----:B------:R-:W-:Y:S02]  /*6c4d0*/  F2FP.SATFINITE.E5M2.F32.PACK_AB_MERGE_C R12, R12, R13, RZ ;  /* 0x0000000d0c0c723e */ /* 0x000fe400048060ff */
[----:B------:R-:W-:Y:S02]  /*6c4e0*/  F2FP.SATFINITE.E5M2.F32.PACK_AB_MERGE_C R10, R10, R11, RZ ;  /* 0x0000000b0a0a723e */ /* 0x000fe400048060ff */
[----:B------:R-:W-:Y:S02]  /*6c4f0*/  F2FP.SATFINITE.E5M2.F32.PACK_AB_MERGE_C R8, R8, R9, RZ ;  /* 0x000000090808723e */ /* 0x000fe400048060ff */
[----:B------:R-:W-:Y:S01]  /*6c500*/  F2FP.SATFINITE.E5M2.F32.PACK_AB_MERGE_C R6, R6, R7, RZ ;  /* 0x000000070606723e */ /* 0x000fe200048060ff */
[----:B--2---:R0:W-:Y:S04]  /*6c510*/  STL [R1+0x1864], R87 ;  /* 0x0018645701007387 */ /* 0x0041e80000100800 */
[----:B------:R-:W2:Y:S04]  /*6c520*/  LDL.LU R92, [R1+0x74] ;  /* 0x00007400015c7983 */ /* 0x000ea80000300800 */
[----:B------:R-:W3:Y:S04]  /*6c530*/  LDL.LU R81, [R1+0x78] ;  /* 0x0000780001517983 */ /* 0x000ee80000300800 */
[----:B------:R-:W3:Y:S04]  /*6c540*/  LDL.LU R74, [R1+0x7c] ;  /* 0x00007c00014a7983 */ /* 0x000ee80000300800 */
[----:B------:R-:W4:Y:S04]  /*6c550*/  LDL.LU R75, [R1+0x80] ;  /* 0x00008000014b7983 */ /* 0x000f280000300800 */
        /* <DEDUP_REMOVED lines=10> */
[----:B0-----:R-:W-:-:S03]  /*6c600*/  IMAD.MOV.U32 R87, RZ, RZ, R2 ;  /* 0x000000ffff577224 */ /* 0x001fc600078e0002 */
[----:B------:R-:W2:Y:S01]  /*6c610*/  LDL.LU R3, [R1+0xac] ;  /* 0x0000ac0001037983 */ /* 0x000ea20000300800 */
[----:B------:R-:W-:-:S03]  /*6c620*/  F2FP.SATFINITE.E5M2.F32.PACK_AB_MERGE_C R2, R67, R66, RZ ;  /* 0x000000424302723e */ /* 0x000fc600048060ff */
        /* <DEDUP_REMOVED lines=8> */
[----:B------:R0:W-:Y:S01]  /*6c6b0*/  STL [R1+0x17a4], R2 ;  /* 0x0017a40201007387 */ /* 0x0001e20000100800 */
[----:B------:R-:W-:-:S02]  /*6c6c0*/  F2FP.SATFINITE.E5M2.F32.PACK_AB_MERGE_C R67, R4, R5, RZ ;  /* 0x000000050443723e */ /* 0x000fc400048060ff */
[----:B------:R-:W-:Y:S01]  /*6c6d0*/  F2FP.SATFINITE.E5M2.F32.PACK_AB_MERGE_C R88, R88, R87, RZ ;  /* 0x000000575858723e */ /* 0x000fe200048060ff */
[----:B0-----:R-:W2:Y:S04]  /*6c6e0*/  LDL.LU R2, [R1+0xd4] ;  /* 0x0000d40001027983 */ /* 0x001ea80000300800 */
        /* <DEDUP_REMOVED lines=9> */
[----:B------:R-:W2:Y:S04]  /*6c780*/  LDL.LU R87, [R1+0x1864] ;  /* 0x0018640001577983 */ /* 0x000ea80000300800 */
[----:B------:R0:W-:Y:S04]  /*6c790*/  STL [R1+0x120], R88 ;  /* 0x0001205801007387 */ /* 0x0001e80000100800 */
[----:B0-----:R-:W2:Y:S02]  /*6c7a0*/  LDL.LU R88, [R1+0x1860] ;  /* 0x0018600001587983 */ /* 0x001ea40000300800 */
[----:B--2---:R-:W-:-:S02]  /*6c7b0*/  F2FP.SATFINITE.E5M2.F32.PACK_AB_MERGE_C R88, R88, R87, RZ ;  /* 0x000000575858723e */ /* 0x004fc400048060ff */
        /* <DEDUP_REMOVED lines=12> */
[----:B------:R-:W2:Y:S01]  /*6c880*/  LDL.LU R87, [R1+0x1844] ;  /* 0x0018440001577983 */ /* 0x000ea20000300800 */
[----:B---3--:R-:W-:-:S03]  /*6c890*/  F2FP.SATFINITE.E5M2.F32.PACK_AB_MERGE_C R74, R74, R81, RZ ;  /* 0x000000514a4a723e */ /* 0x008fc600048060ff */
[----:B------:R0:W-:Y:S01]  /*6c8a0*/  STL [R1+0x114], R88 ;  /* 0x0001145801007387 */ /* 0x0001e20000100800 */
[----:B----4-:R-:W-:Y:S02]  /*6c8b0*/  F2FP.SATFINITE.E5M2.F32.PACK_AB_MERGE_C R83, R83, R75, RZ ;  /* 0x0000004b5353723e */ /* 0x010fe400048060ff */
[----:B------:R-:W-:Y:S01]  /*6c8c0*/  F2FP.SATFINITE.E5M2.F32.PACK_AB_MERGE_C R82, R82, R84, RZ ;  /* 0x000000545252723e */ /* 0x000fe200048060ff */
[----:B0-----:R-:W3:Y:S01]  /*6c8d0*/  LDL.LU R88, [R1+0x1840] ;  /* 0x0018400001587983 */ /* 0x001ee20000300800 */
        /* <DEDUP_REMOVED lines=8> */
[----:B--2---:R-:W-:Y:S02]  /*6c960*/  F2FP.SATFINITE.E5M2.F32.PACK_AB_MERGE_C R92, R92, R87, RZ ;  /* 0x000000575c5c723e */ /* 0x004fe400048060ff */
[----:B------:R-:W2:Y:S04]  /*6c970*/  LDL.LU R87, [R1+0x183c] ;  /* 0x00183c0001577983 */ /* 0x000ea80000300800 */
[----:B------:R0:W-:Y:S04]  /*6c980*/  STL [R1+0x110], R92 ;  /* 0x0001105c01007387 */ /* 0x0001e80000100800 */
[----:B0-----:R-:W4:Y:S04]  /*6c990*/  LDL.LU R92, [R1+0x1838] ;  /* 0x00183800015c7983 */ /* 0x001f280000300800 */
[----:B------:R-:W2:Y:S04]  /*6c9a0*/  LDL.LU R81, [R1+0x1834] ;  /* 0x0018340001517983 */ /* 0x000ea80000300800 */
[----:B------:R0:W-:Y:S04]  /*6c9b0*/  STL [R1+0x190], R74 ;  /* 0x0001904a01007387 */ /* 0x0001e80000100800 */
[----:B0-----:R-:W2:Y:S04]  /*6c9c0*/  LDL.LU R74, [R1+0x1830] ;  /* 0x00183000014a7983 */ /* 0x001ea80000300800 */
        /* <DEDUP_REMOVED lines=23> */
[----:B0-----:R-:W3:Y:S04]  /*6cb40*/  LDL.LU R79, [R1+0x17f0] ;  /* 0x0017f000014f7983 */ /* 0x001ee80000300800 */
[----:B------:R-:W3:Y:S04]  /*6cb50*/  LDL.LU R78, [R1+0x17ec] ;  /* 0x0017ec00014e7983 */ /* 0x000ee80000300800 */
[----:B------:R0:W-:Y:S04]  /*6cb60*/  STL [R1+0x98], R73 ;  /* 0x0000984901007387 */ /* 0x0001e80000100800 */
[----:B0-----:R-:W3:Y:S04]  /*6cb70*/  LDL.LU R73, [R1+0x17e8] ;  /* 0x0017e80001497983 */ /* 0x001ee80000300800 */
[----:B------:R-:W3:Y:S04]  /*6cb80*/  LDL.LU R72, [R1+0x17e4] ;  /* 0x0017e40001487983 */ /* 0x000ee80000300800 */
[----:B------:R0:W-:Y:S04]  /*6cb90*/  STL [R1+0x94], R71 ;  /* 0x0000944701007387 */ /* 0x0001e80000100800 */
[----:B0-----:R-:W3:Y:S01]  /*6cba0*/  LDL.LU R71, [R1+0x17e0] ;  /* 0x0017e00001477983 */ /* 0x001ee20000300800 */
[----:B------:R-:W-:-:S02]  /*6cbb0*/  F2FP.SATFINITE.E5M2.F32.PACK_AB_MERGE_C R89, R61, R60, RZ ;  /* 0x0000003c3d59723e */ /* 0x000fc400048060ff */
[----:B------:R-:W-:Y:S02]  /*6cbc0*/  F2FP.SATFINITE.E5M2.F32.PACK_AB_MERGE_C R90, R63, R62, RZ ;  /* 0x0000003e3f5a723e */ /* 0x000fe400048060ff */
[----:B------:R-:W-:Y:S02]  /*6cbd0*/  F2FP.SATFINITE.E5M2.F32.PACK_AB_MERGE_C R91, R65, R64, RZ ;  /* 0x00000040415b723e */ /* 0x000fe400048060ff */
[----:B------:R-:W0:Y:S01]  /*6cbe0*/  LDTM.x64 R4, tmem[UR13+0x80] ;  /* 0x0000800d000479ee */ /* 0x000e220008340000 */
[----:B--2---:R-:W-:Y:S02]  /*6cbf0*/  F2FP.SATFINITE.E5M2.F32.PACK_AB_MERGE_C R68, R68, R80, RZ ;  /* 0x000000504444723e */ /* 0x004fe400048060ff */
[----:B---3--:R-:W-:Y:S02]  /*6cc00*/  F2FP.SATFINITE.E5M2.F32.PACK_AB_MERGE_C R2, R2, R71, RZ ;  /* 0x000000470202723e */ /* 0x008fe400048060ff */
[----:B------:R-:W2:Y:S04]  /*6cc10*/  LDL.LU R71, [R1+0x17dc] ;  /* 0x0017dc0001477983 */ /* 0x000ea80000300800 */
[----:B------:R3:W-:Y:S02]  /*6cc20*/  STL [R1+0x90], R2 ;  /* 0x0000900201007387 */ /* 0x0007e40000100800 */
[----:B---3--:R-:W-:-:S02]  /*6cc30*/  F2FP.SATFINITE.E5M2.F32.PACK_AB_MERGE_C R2, R73, R72, RZ ;  /* 0x000000484902723e */ /* 0x008fc400048060ff */
[----:B------:R-:W3:Y:S04]  /*6cc40*/  LDL.LU R72, [R1+0x17d8] ;  /* 0x0017d80001487983 */ /* 0x000ee80000300800 */
[----:B------:R-:W4:Y:S04]  /*6cc50*/  LDL.LU R73, [R1+0x17d4] ;  /* 0x0017d40001497983 */ /* 0x000f280000300800 */
[----:B------:R0:W-:Y:S02]  /*6cc60*/  STL [R1+0x184], R2 ;  /* 0x0001840201007387 */ /* 0x0001e40000100800 */
[----:B0-----:R-:W-:-:S02]  /*6cc70*/  F2FP.SATFINITE.E5M2.F32.PACK_AB_MERGE_C R2, R79, R78, RZ ;  /* 0x0000004e4f02723e */ /* 0x001fc400048060ff */
[----:B------:R-:W4:Y:S04]  /*6cc80*/  LDL.LU R78, [R1+0x17d0] ;  /* 0x0017d000014e7983 */ /* 0x000f280000300800 */
[----:B------:R-:W4:Y:S04]  /*6cc90*/  LDL.LU R79, [R1+0x17cc] ;  /* 0x0017cc00014f7983 */ /* 0x000f280000300800 */
[----:B------:R-:W4:Y:S04]  /*6cca0*/  LDL.LU R80, [R1+0x17c8] ;  /* 0x0017c80001507983 */ /* 0x000f280000300800 */
[----:B------:R0:W-:Y:S04]  /*6ccb0*/  STL [R1+0x80], R2 ;  /* 0x0000800201007387 */ /* 0x0001e80000100800 */
[----:B------:R1:W-:Y:S01]  /*6ccc0*/  STL [R1+0x17b4], R68 ;  /* 0x0017b44401007387 */ /* 0x0003e20000100800 */
[----:B0-----:R-:W-:-:S03]  /*6ccd0*/  F2FP.SATFINITE.E5M2.F32.PACK_AB_MERGE_C R2, R3, R86, RZ ;  /* 0x000000560302723e */ /* 0x001fc600048060ff */
[----:B------:R-:W4:Y:S01]  /*6cce0*/  LDL.LU R86, [R1+0x17c4] ;  /* 0x0017c40001567983 */ /* 0x000f220000300800 */
[----:B-1----:R-:W-:-:S03]  /*6ccf0*/  F2FP.SATFINITE.E5M2.F32.PACK_AB_MERGE_C R68, R0, R93, RZ ;  /* 0x0000005d0044723e */ /* 0x002fc600048060ff */
[----:B------:R-:W4:Y:S04]  /*6cd00*/  LDL.LU R3, [R1+0x17c0] ;  /* 0x0017c00001037983 */ /* 0x000f280000300800 */
[----:B------:R-:W4:Y:S04]  /*6cd10*/  LDL.LU R93, [R1+0x17bc] ;  /* 0x0017bc00015d7983 */ /* 0x000f280000300800 */
[----:B------:R0:W-:Y:S04]  /*6cd20*/  STL [R1+0x60], R2 ;  /* 0x0000600201007387 */ /* 0x0001e80000100800 */
[----:B------:R-:W4:Y:S01]  /*6cd30*/  LDL.LU R0, [R1+0x17b8] ;  /* 0x0017b80001007983 */ /* 0x000f220000300800 */
[----:B0-----:R-:W-:-:S03]  /*6cd40*/  F2FP.SATFINITE.E5M2.F32.PACK_AB_MERGE_C R2, R5, R4, RZ ;  /* 0x000000040502723e */ /* 0x001fc600048060ff */
[----:B------:R-:W-:Y:S01]  /*6cd50*/  STL [R1+0x180], R68 ;  /* 0x0001804401007387 */ /* 0x000fe20000100800 */
[----:B------:R-:W-:Y:S02]  /*6cd60*/  F2FP.SATFINITE.E5M2.F32.PACK_AB_MERGE_C R5, R7, R6, RZ ;  /* 0x000000060705723e */ /* 0x000fe400048060ff */
[----:B------:R-:W-:Y:S01]  /*6cd70*/  F2FP.SATFINITE.E5M2.F32.PACK_AB_MERGE_C R4, R9, R8, RZ ;  /* 0x000000080904723e */ /* 0x000fe200048060ff */
[----:B------:R0:W-:Y:S04]  /*6cd80*/  STL [R1+0xec], R2 ;  /* 0x0000ec0201007387 */ /* 0x0001e80000100800 */
[----:B------:R1:W-:Y:S01]  /*6cd90*/  STL [R1+0xe8], R5 ;  /* 0x0000e80501007387 */ /* 0x0003e20000100800 */
[----:B0-----:R-:W-:-:S03]  /*6cda0*/  F2FP.SATFINITE.E5M2.F32.PACK_AB_MERGE_C R2, R11, R10, RZ ;  /* 0x0000000a0b02723e */ /* 0x001fc600048060ff */
[----:B------:R0:W-:Y:S01]  /*6cdb0*/  STL [R1+0xe4], R4 ;  /* 0x0000e40401007387 */ /* 0x0001e20000100800 */
[----:B-1----:R-:W-:-:S03]  /*6cdc0*/  F2FP.SATFINITE.E5M2.F32.PACK_AB_MERGE_C R5, R13, R12, RZ ;  /* 0x0000000c0d05723e */ /* 0x002fc600048060ff */
[----:B------:R1:W-:Y:S01]  /*6cdd0*/  STL [R1+0x17c], R2 ;  /* 0x00017c0201007387 */ /* 0x0003e20000100800 */
[----:B0-----:R-:W-:-:S03]  /*6cde0*/  F2FP.SATFINITE.E5M2.F32.PACK_AB_MERGE_C R4, R15, R14, RZ ;  /* 0x0000000e0f04723e */ /* 0x001fc600048060ff */
[----:B------:R0:W-:Y:S01]  /*6cdf0*/  STL [R1+0xe0], R5 ;  /* 0x0000e00501007387 */ /* 0x0001e20000100800 */
[----:B-1----:R-:W-:-:S03]  /*6ce00*/  F2FP.SATFINITE.E5M2.F32.PACK_AB_MERGE_C R2, R17, R16, RZ ;  /* 0x000000101102723e */ /* 0x002fc600048060ff */
[----:B------:R1:W-:Y:S04]  /*6ce10*/  STL [R1+0xdc], R4 ;  /* 0x0000dc0401007387 */ /* 0x0003e80000100800 */
[----:B------:R1:W-:Y:S01]  /*6ce20*/  STL [R1+0xd8], R2 ;  /* 0x0000d80201007387 */ /* 0x0003e20000100800 */
[----:B0-----:R-:W-:Y:S02]  /*6ce30*/  F2FP.SATFINITE.E5M2.F32.PACK_AB_MERGE_C R5, R19, R18, RZ ;  /* 0x000000121305723e */ /* 0x001fe400048060ff */
[----:B-1----:R-:W-:-:S03]  /*6ce40*/  F2FP.SATFINITE.E5M2.F32.PACK_AB_MERGE_C R4, R21, R20, RZ ;  /* 0x000000141504723e */ /* 0x002fc600048060ff */
[----:B------:R0:W-:Y:S01]  /*6ce50*/  STL [R1+0x178], R5 ;  /* 0x0001780501007387 */ /* 0x0001e20000100800 */
[----:B------:R-:W-:-:S03]  /*6ce60*/  F2FP.SATFINITE.E5M2.F32.PACK_AB_MERGE_C R2, R23, R22, RZ ;  /* 0x000000161702723e */ /* 0x000fc600048060ff */
        /* <DEDUP_REMOVED lines=40> */
[----:B------:R-:W-:Y:S01]  /*6d0f0*/  STL [R1+0x6c], R5 ;  /* 0x00006c0501007387 */ /* 0x000fe20000100800 */
[----:B------:R-:W-:-:S03]  /*6d100*/  F2FP.SATFINITE.E5M2.F32.PACK_AB_MERGE_C R2, R65, R64, RZ ;  /* 0x000000404102723e */ /* 0x000fc600048060ff */
[----:B------:R0:W-:Y:S04]  /*6d110*/  STL [R1+0x64], R4 ;  /* 0x0000640401007387 */ /* 0x0001e80000100800 */
[----:B------:R2:W-:Y:S01]  /*6d120*/  STL [R1+0x5c], R2 ;  /* 0x00005c0201007387 */ /* 0x0005e20000100800 */
[----:B------:R-:W-:Y:S02]  /*6d130*/  LOP3.LUT R68, R69, 0xffff, RZ, 0xc0, !PT ;  /* 0x0000ffff45447812 */ /* 0x000fe400078ec0ff */
[----:B0-----:R-:W-:Y:S02]  /*6d140*/  LOP3.LUT R4, R70, 0xffff, RZ, 0xc0, !PT ;  /* 0x0000ffff46047812 */ /* 0x001fe400078ec0ff */
[----:B------:R-:W-:Y:S02]  /*6d150*/  LOP3.LUT R77, R77, 0xffff, RZ, 0xc0, !PT ;  /* 0x0000ffff4d4d7812 */ /* 0x000fe400078ec0ff */
[----:B------:R-:W-:-:S02]  /*6d160*/  LOP3.LUT R76, R76, 0xffff, RZ, 0xc0, !PT ;  /* 0x0000ffff4c4c7812 */ /* 0x000fc400078ec0ff */
[----:B------:R-:W-:Y:S02]  /*6d170*/  LOP3.LUT R85, R85, 0xffff, RZ, 0xc0, !PT ;  /* 0x0000ffff55557812 */ /* 0x000fe400078ec0ff */
[----:B------:R-:W-:Y:S02]  /*6d180*/  LOP3.LUT R82, R82, 0xffff, RZ, 0xc0, !PT ;  /* 0x0000ffff52527812 */ /* 0x000fe400078ec0ff */
[----:B------:R-:W-:Y:S02]  /*6d190*/  LOP3.LUT R84, R84, 0xffff, RZ, 0xc0, !PT ;  /* 0x0000ffff54547812 */ /* 0x000fe400078ec0ff */
[----:B------:R-:W-:Y:S02]  /*6d1a0*/  LOP3.LUT R83, R83, 0xffff, RZ, 0xc0, !PT ;  /* 0x0000ffff53537812 */ /* 0x000fe400078ec0ff */
        /* <DEDUP_REMOVED lines=8> */
[----:B--2---:R-:W-:Y:S02]  /*6d230*/  LOP3.LUT R2, R71, 0xffff, RZ, 0xc0, !PT ;  /* 0x0000ffff47027812 */ /* 0x004fe400078ec0ff */
[----:B---3--:R-:W-:Y:S02]  /*6d240*/  LOP3.LUT R9, R72, 0xffff, RZ, 0xc0, !PT ;  /* 0x0000ffff48097812 */ /* 0x008fe400078ec0ff */
[----:B----4-:R-:W-:Y:S02]  /*6d250*/  LOP3.LUT R7, R73, 0xffff, RZ, 0xc0, !PT ;  /* 0x0000ffff49077812 */ /* 0x010fe400078ec0ff */
[----:B------:R-:W-:Y:S02]  /*6d260*/  LOP3.LUT R5, R78, 0xffff, RZ, 0xc0, !PT ;  /* 0x0000ffff4e057812 */ /* 0x000fe400078ec0ff */
[----:B------:R-:W-:Y:S02]  /*6d270*/  LOP3.LUT R10, R79, 0xffff, RZ, 0xc0, !PT ;  /* 0x0000ffff4f0a7812 */ /* 0x000fe400078ec0ff */
[----:B------:R-:W-:-:S02]  /*6d280*/  LOP3.LUT R8, R80, 0xffff, RZ, 0xc0, !PT ;  /* 0x0000ffff50087812 */ /* 0x000fc400078ec0ff */
[----:B------:R-:W-:-:S05]  /*6d290*/  LOP3.LUT R6, R86, 0xffff, RZ, 0xc0, !PT ;  /* 0x0000ffff56067812 */ /* 0x000fca00078ec0ff */
[----:B------:R0:W-:Y:S04]  /*6d2a0*/  STL [R1+0x20], R6 ;  /* 0x0000200601007387 */ /* 0x0001e80000100800 */
[----:B------:R-:W-:Y:S04]  /*6d2b0*/  STL [R1+0x1c], R8 ;  /* 0x00001c0801007387 */ /* 0x000fe80000100800 */
[----:B------:R-:W-:Y:S04]  /*6d2c0*/  STL [R1+0x18], R10 ;  /* 0x0000180a01007387 */ /* 0x000fe80000100800 */
[----:B------:R1:W-:Y:S04]  /*6d2d0*/  STL [R1+0x14], R5 ;  /* 0x0000140501007387 */ /* 0x0003e80000100800 */
[----:B------:R-:W-:Y:S01]  /*6d2e0*/  STL [R1+0x10], R7 ;  /* 0x0000100701007387 */ /* 0x000fe20000100800 */
[----:B0-----:R-:W-:-:S03]  /*6d2f0*/  PRMT R6, R6, 0x3340, R8 ;  /* 0x0000334006067816 */ /* 0x001fc60000000008 */
[----:B------:R-:W-:Y:S01]  /*6d300*/  STL [R1+0xc], R9 ;  /* 0x00000c0901007387 */ /* 0x000fe20000100800 */
[----:B------:R-:W-:-:S03]  /*6d310*/  PRMT R73, R10, 0x3340, R0 ;  /* 0x000033400a497816 */ /* 0x000fc60000000000 */
[----:B------:R-:W-:Y:S01]  /*6d320*/  STL [R1+0x8], R2 ;  /* 0x0000080201007387 */ /* 0x000fe20000100800 */
[----:B-1----:R-:W-:-:S03]  /*6d330*/  PRMT R5, R5, 0x3340, R7 ;  /* 0x0000334005057816 */ /* 0x002fc60000000007 */
[----:B------:R0:W-:Y:S01]  /*6d340*/  STL [R1+0x4], R4 ;  /* 0x0000040401007387 */ /* 0x0001e20000100800 */
[--C-:B------:R-:W-:Y:S02]  /*6d350*/  PRMT R78, R9, 0x3340, R0.reuse ;  /* 0x00003340094e7816 */ /* 0x100fe40000000000 */
[----:B------:R-:W-:Y:S02]  /*6d360*/  PRMT R79, R68, 0x3340, R0 ;  /* 0x00003340444f7816 */ /* 0x000fe40000000000 */
[----:B------:R-:W-:Y:S02]  /*6d370*/  PRMT R73, R6, 0x5410, R73 ;  /* 0x0000541006497816 */ /* 0x000fe40000000049 */
[----:B0-----:R-:W-:Y:S02]  /*6d380*/  PRMT R4, R2, 0x3340, R4 ;  /* 0x0000334002047816 */ /* 0x001fe40000000004 */
[----:B------:R-:W-:Y:S02]  /*6d390*/  F2FP.SATFINITE.E5M2.F32.PACK_AB_MERGE_C R2, R67, R66, RZ ;  /* 0x000000424302723e */ /* 0x000fe400048060ff */
[----:B------:R-:W-:-:S02]  /*6d3a0*/  PRMT R78, R5, 0x5410, R78 ;  /* 0x00005410054e7816 */ /* 0x000fc4000000004e */
[----:B------:R-:W-:Y:S02]  /*6d3b0*/  PRMT R79, R4, 0x5410, R79 ;  /* 0x00005410044f7816 */ /* 0x000fe4000000004f */
[----:B------:R-:W0:Y:S01]  /*6d3c0*/  LDTM.x64 R4, tmem[UR13+0xc0] ;  /* 0x0000c00d000479ee */ /* 0x000e220008340000 */
[--C-:B------:R-:W-:Y:S02]  /*6d3d0*/  PRMT R80, R85, 0x3340, R0.reuse ;  /* 0x0000334055507816 */ /* 0x100fe40000000000 */
[--C-:B------:R-:W-:Y:S02]  /*6d3e0*/  PRMT R70, R83, 0x3340, R0.reuse ;  /* 0x0000334053467816 */ /* 0x100fe40000000000 */
[----:B------:R-:W-:Y:S02]  /*6d3f0*/  PRMT R69, R81, 0x3340, R0 ;  /* 0x0000334051457816 */ /* 0x000fe40000000000 */
[----:B------:R-:W-:Y:S02]  /*6d400*/  PRMT R86, R77, 0x3340, R76 ;  /* 0x000033404d567816 */ /* 0x000fe4000000004c */
[----:B------:R-:W-:-:S02]  /*6d410*/  PRMT R71, R82, 0x3340, R84 ;  /* 0x0000334052477816 */ /* 0x000fc40000000054 */
[----:B------:R-:W-:Y:S01]  /*6d420*/  PRMT R72, R75, 0x3340, R74 ;  /* 0x000033404b487816 */ /* 0x000fe2000000004a */
[----:B------:R1:W-:Y:S01]  /*6d430*/  STL [R1+0x160], R2 ;  /* 0x0001600201007387 */ /* 0x0003e20000100800 */
[----:B------:R-:W-:Y:S01]  /*6d440*/  PRMT R80, R86, 0x5410, R80 ;  /* 0x0000541056507816 */ /* 0x000fe20000000050 */
[----:B------:R-:W-:Y:S01]  /*6d450*/  NOP ;  /* 0x0000000000007918 */ /* 0x000fe20000000000 */
[----:B------:R-:W-:Y:S02]  /*6d460*/  PRMT R70, R71, 0x5410, R70 ;  /* 0x0000541047467816 */ /* 0x000fe40000000046 */
[----:B------:R-:W-:Y:S02]  /*6d470*/  LOP3.LUT R86, R92, 0xffff, RZ, 0xc0, !PT ;  /* 0x0000ffff5c567812 */ /* 0x000fe400078ec0ff */
[----:B-1----:R-:W-:Y:S01]  /*6d480*/  PRMT R2, R72, 0x5410, R69 ;  /* 0x0000541048027816 */ /* 0x002fe20000000045 */
[----:B------:R-:W-:Y:S01]  /*6d490*/  IMAD R69, R93, UR4, RZ ;  /* 0x000000045d457c24 */ /* 0x000fe2000f8e02ff */
[----:B------:R1:W-:Y:S01]  /*6d4a0*/  STL [R1+0x28], R70 ;  /* 0x0000284601007387 */ /* 0x0003e20000100800 */
[----:B------:R-:W-:Y:S01]  /*6d4b0*/  PRMT R72, R88, 0x3340, R0 ;  /* 0x0000334058487816 */ /* 0x000fe20000000000 */
[----:B------:R-:W2:Y:S01]  /*6d4c0*/  LDCU UR4, c[0x0][0x39c] ;  /* 0x00007380ff0477ac */ /* 0x000ea20008000800 */
[----:B------:R-:W-:-:S02]  /*6d4d0*/  PRMT R93, R86, 0x3340, R87 ;  /* 0x00003340565d7816 */ /* 0x000fc40000000057 */
[----:B------:R-:W-:Y:S02]  /*6d4e0*/  PRMT R71, R91, 0x3340, R0 ;  /* 0x000033405b477816 */ /* 0x000fe40000000000 */
[----:B------:R-:W-:Y:S02]  /*6d4f0*/  PRMT R72, R93, 0x5410, R72 ;  /* 0x000054105d487816 */ /* 0x000fe40000000048 */
[----:B-1----:R-:W-:Y:S02]  /*6d500*/  IADD3 R70, P2, PT, R69, UR16, RZ ;  /* 0x0000001045467c10 */ /* 0x002fe4000ff5e0ff */
[----:B------:R-:W-:Y:S02]  /*6d510*/  PRMT R92, R89, 0x3340, R90 ;  /* 0x00003340595c7816 */ /* 0x000fe4000000005a */
[----:B------:R-:W-:Y:S01]  /*6d520*/  LEA.HI.X.SX32 R69, R69, UR17, 0x1, P2 ;  /* 0x0000001145457c11 */ /* 0x000fe200090f0eff */
[----:B------:R1:W-:Y:S01]  /*6d530*/  STL [R1+0x24], R2 ;  /* 0x0000240201007387 */ /* 0x0003e20000100800 */
[----:B------:R-:W-:-:S03]  /*6d540*/  PRMT R71, R92, 0x5410, R71 ;  /* 0x000054105c477816 */ /* 0x000fc60000000047 */
[----:B------:R-:W-:Y:S01]  /*6d550*/  STL [R1+0x1798], R70 ;  /* 0x0017984601007387 */ /* 0x000fe20000100800 */
[----:B0-----:R-:W-:-:S03]  /*6d560*/  F2FP.SATFINITE.E5M2.F32.PACK_AB_MERGE_C R4, R5, R4, RZ ;  /* 0x000000040504723e */ /* 0x001fc600048060ff */
[----:B------:R-:W-:Y:S01]  /*6d570*/  STL [R1+0x17a8], R72 ;  /* 0x0017a84801007387 */ /* 0x000fe20000100800 */
[----:B------:R-:W-:-:S03]  /*6d580*/  ISETP.LT.AND P2, PT, R3, UR19, !P0 ;  /* 0x0000001303007c0c */ /* 0x000fc6000c741270 */
[----:B------:R-:W-:Y:S01]  /*6d590*/  STL [R1+0x179c], R69 ;  /* 0x00179c4501007387 */ /* 0x000fe20000100800 */
[----:B-1----:R-:W-:-:S03]  /*6d5a0*/  F2FP.SATFINITE.E5M2.F32.PACK_AB_MERGE_C R2, R9, R8, RZ ;  /* 0x000000080902723e */ /* 0x002fc600048060ff */
[----:B------:R0:W-:Y:S04]  /*6d5b0*/  STL [R1+0x17a0], R3 ;  /* 0x0017a00301007387 */ /* 0x0001e80000100800 */
[----:B------:R-:W-:Y:S01]  /*6d5c0*/  STL [R1+0x17ac], R71 ;  /* 0x0017ac4701007387 */ /* 0x000fe20000100800 */
[----:B0-----:R-:W-:-:S03]  /*6d5d0*/  F2FP.SATFINITE.E5M2.F32.PACK_AB_MERGE_C R3, R7, R6, RZ ;  /* 0x000000060703723e */ /* 0x001fc600048060ff */
[----:B------:R0:W-:Y:S04]  /*6d5e0*/  STL [R1+0xf0], R4 ;  /* 0x0000f00401007387 */ /* 0x0001e80000100800 */
[----:B------:R1:W-:Y:S01]  /*6d5f0*/  STL [R1+0xc4], R3 ;  /* 0x0000c40301007387 */ /* 0x0003e20000100800 */
[----:B0-----:R-:W-:-:S03]  /*6d600*/  F2FP.SATFINITE.E5M2.F32.PACK_AB_MERGE_C R4, R11, R10, RZ ;  /* 0x0000000a0b04723e */ /* 0x001fc600048060ff */
[----:B------:R0:W-:Y:S01]  /*6d610*/  STL [R1+0xbc], R2 ;  /* 0x0000bc0201007387 */ /* 0x0001e20000100800 */
[----:B-1----:R-:W-:-:S03]  /*6d620*/  F2FP.SATFINITE.E5M2.F32.PACK_AB_MERGE_C R3, R13, R12, RZ ;  /* 0x0000000c0d03723e */ /* 0x002fc600048060ff */
[----:B------:R1:W-:Y:S04]  /*6d630*/  STL [R1+0x15c], R4 ;  /* 0x00015c0401007387 */ /* 0x0003e80000100800 */
[----:B------:R-:W3:Y:S01]  /*6d640*/  LDL.LU R6, [R1+0x20] ;  /* 0x0000200001067983 */ /* 0x000ee20000300800 */
[----:B0-----:R-:W-:-:S03]  /*6d650*/  F2FP.SATFINITE.E5M2.F32.PACK_AB_MERGE_C R2, R15, R14, RZ ;  /* 0x0000000e0f02723e */ /* 0x001fc600048060ff */
[----:B------:R0:W-:Y:S04]  /*6d660*/  STL [R1+0x68], R3 ;  /* 0x0000680301007387 */ /* 0x0001e80000100800 */
[----:B------:R-:W4:Y:S01]  /*6d670*/  LDL.LU R7, [R1+0x1c] ;  /* 0x00001c0001077983 */ /* 0x000f220000300800 */
[----:B-1----:R-:W-:-:S03]  /*6d680*/  F2FP.SATFINITE.E5M2.F32.PACK_AB_MERGE_C R4, R21, R20, RZ ;  /* 0x000000141504723e */ /* 0x002fc600048060ff */
[----:B------:R1:W-:Y:S01]  /*6d690*/  STL [R1+0x54], R2 ;  /* 0x0000540201007387 */ /* 0x0003e20000100800 */
[----:B0-----:R-:W-:-:S03]  /*6d6a0*/  F2FP.SATFINITE.E5M2.F32.PACK_AB_MERGE_C R3, R17, R16, RZ ;  /* 0x000000101103723e */ /* 0x001fc600048060ff */
[----:B------:R-:W2:Y:S01]  /*6d6b0*/  LDL.LU R70, [R1+0x18] ;  /* 0x0000180001467983 */ /* 0x000ea20000300800 */
[----:B-1----:R-:W-:-:S03]  /*6d6c0*/  F2FP.SATFINITE.E5M2.F32.PACK_AB_MERGE_C R2, R19, R18, RZ ;  /* 0x000000121302723e */ /* 0x002fc600048060ff */
[----:B------:R0:W-:Y:S04]  /*6d6d0*/  STL [R1+0x50], R3 ;  /* 0x0000500301007387 */ /* 0x0001e80000100800 */
[----:B------:R1:W-:Y:S04]  /*6d6e0*/  STL [R1+0x158], R2 ;  /* 0x0001580201007387 */ /* 0x0003e80000100800 */
[----:B------:R1:W-:Y:S01]  /*6d6f0*/  STL [R1+0x4c], R4 ;  /* 0x00004c0401007387 */ /* 0x0003e20000100800 */
[----:B0-----:R-:W-:Y:S02]  /*6d700*/  F2FP.SATFINITE.E5M2.F32.PACK_AB_MERGE_C R3, R23, R22, RZ ;  /* 0x000000161703723e */ /* 0x001fe400048060ff */
[----:B-1----:R-:W-:-:S03]  /*6d710*/  F2FP.SATFINITE.E5M2.F32.PACK_AB_MERGE_C R2, R25, R24, RZ ;  /* 0x000000181902723e */ /* 0x002fc600048060ff */
[----:B------:R0:W-:Y:S01]  /*6d720*/  STL [R1+0x48], R3 ;  /* 0x0000480301007387 */ /* 0x0001e20000100800 */
[----:B------:R-:W-:-:S03]  /*6d730*/  F2FP.SATFINITE.E5M2.F32.PACK_AB_MERGE_C R4, R27, R26, RZ ;  /* 0x0000001a1b04723e */ /* 0x000fc600048060ff */
[----:B------:R1:W-:Y:S04]  /*6d740*/  STL [R1+0x44], R2 ;  /* 0x0000440201007387 */ /* 0x0003e80000100800 */
[----:B------:R-:W-:Y:S04]  /*6d750*/  STL [R1+0x154], R4 ;  /* 0x0001540401007387 */ /* 0x000fe80000100800 */
[----:B------:R-:W2:Y:S01]  /*6d760*/  LDL.LU R13, [R1+0x14] ;  /* 0x00001400010d7983 */ /* 0x000ea20000300800 */
[----:B0-----:R-:W-:Y:S02]  /*6d770*/  F2FP.SATFINITE.E5M2.F32.PACK_AB_MERGE_C R3, R29, R28, RZ ;  /* 0x0000001c1d03723e */ /* 0x001fe400048060ff */
[----:B-1----:R-:W-:-:S03]  /*6d780*/  F2FP.SATFINITE.E5M2.F32.PACK_AB_MERGE_C R2, R31, R30, RZ ;  /* 0x0000001e1f02723e */ /* 0x002fc600048060ff */
[----:B------:R0:W-:Y:S04]  /*6d790*/  STL [R1+0x3c], R3 ;  /* 0x00003c0301007387 */ /* 0x0001e80000100800 */
[----:B------:R-:W2:Y:S04]  /*6d7a0*/  LDL.LU R9, [R1+0x10] ;  /* 0x0000100001097983 */ /* 0x000ea80000300800 */
[----:B------:R1:W-:Y:S01]  /*6d7b0*/  STL [R1+0x38], R2 ;  /* 0x0000380201007387 */ /* 0x0003e20000100800 */
[----:B0-----:R-:W-:-:S03]  /*6d7c0*/  F2FP.SATFINITE.E5M2.F32.PACK_AB_MERGE_C R3, R35, R34, RZ ;  /* 0x000000222303723e */ /* 0x001fc600048060ff */
[----:B------:R-:W2:Y:S01]  /*6d7d0*/  LDL.LU R10, [R1+0xc] ;  /* 0x00000c00010a7983 */ /* 0x000ea20000300800 */
[----:B------:R-:W-:-:S03]  /*6d7e0*/  F2FP.SATFINITE.E5M2.F32.PACK_AB_MERGE_C R4, R39, R38, RZ ;  /* 0x000000262704723e */ /* 0x000fc600048060ff */
[----:B------:R-:W2:Y:S01]  /*6d7f0*/  LDL.LU R11, [R1+0x8] ;  /* 0x00000800010b7983 */ /* 0x000ea20000300800 */
[----:B-1----:R-:W-:-:S03]  /*6d800*/  F2FP.SATFINITE.E5M2.F32.PACK_AB_MERGE_C R2, R37, R36, RZ ;  /* 0x000000242502723e */ /* 0x002fc600048060ff */
[----:B------:R-:W2:Y:S04]  /*6d810*/  LDL.LU R12, [R1+0x4] ;  /* 0x00000400010c7983 */ /* 0x000ea80000300800 */
[----:B------:R0:W-:Y:S04]  /*6d820*/  STL [R1+0xfc], R3 ;  /* 0x0000fc0301007387 */ /* 0x0001e80000100800 */
[----:B------:R1:W-:Y:S01]  /*6d830*/  STL [R1+0x70], R2 ;  /* 0x0000700201007387 */ /* 0x0003e20000100800 */
[----:B0-----:R-:W-:-:S03]  /*6d840*/  F2FP.SATFINITE.E5M2.F32.PACK_AB_MERGE_C R3, R41, R40, RZ ;  /* 0x000000282903723e */ /* 0x001fc600048060ff */
[----:B------:R-:W-:Y:S01]  /*6d850*/  STL [R1+0x58], R4 ;  /* 0x0000580401007387 */ /* 0x000fe20000100800 */
[----:B-1----:R-:W-:-:S03]  /*6d860*/  F2FP.SATFINITE.E5M2.F32.PACK_AB_MERGE_C R2, R43, R42, RZ ;  /* 0x0000002a2b02723e */ /* 0x002fc600048060ff */
[----:B------:R-:W-:Y:S04]  /*6d870*/  STL [R1+0x40], R3 ;  /* 0x0000400301007387 */ /* 0x000fe80000100800 */
[----:B------:R0:W-:Y:S01]  /*6d880*/  STL [R1+0x150], R2 ;  /* 0x0001500201007387 */ /* 0x0001e20000100800 */
[----:B---3--:R-:W-:-:S04]  /*6d890*/  SHF.R.U32.HI R6, RZ, 0x8, R6 ;  /* 0x00000008ff067819 */ /* 0x008fc80000011606 */
[----:B------:R-:W-:Y:S02]  /*6d8a0*/  LOP3.LUT R6, R6, 0xffff, RZ, 0xc0, !PT ;  /* 0x0000ffff06067812 */ /* 0x000fe400078ec0ff */
[----:B----4-:R-:W-:-:S04]  /*6d8b0*/  SHF.R.U32.HI R7, RZ, 0x8, R7 ;  /* 0x00000008ff077819 */ /* 0x010fc80000011607 */
[----:B------:R-:W-:Y:S02]  /*6d8c0*/  LOP3.LUT R7, R7, 0xffff, RZ, 0xc0, !PT ;  /* 0x0000ffff07077812 */ /* 0x000fe400078ec0ff */
[----:B--2---:R-:W-:-:S04]  /*6d8d0*/  SHF.R.U32.HI R8, RZ, 0x8, R70 ;  /* 0x00000008ff087819 */ /* 0x004fc80000011646 */
[----:B------:R-:W-:Y:S02]  /*6d8e0*/  LOP3.LUT R8, R8, 0xffff, RZ, 0xc0, !PT ;  /* 0x0000ffff08087812 */ /* 0x000fe400078ec0ff */
[----:B------:R-:W-:Y:S02]  /*6d8f0*/  PRMT R6, R6, 0x3340, R7 ;  /* 0x0000334006067816 */ /* 0x000fe40000000007 */
[----:B------:R-:W-:Y:S02]  /*6d900*/  PRMT R7, R8, 0x3340, R0 ;  /* 0x0000334008077816 */ /* 0x000fe40000000000 */
[----:B------:R-:W-:Y:S02]  /*6d910*/  SHF.R.U32.HI R8, RZ, 0x8, R13 ;  /* 0x00000008ff087819 */ /* 0x000fe4000001160d */
[----:B------:R-:W-:Y:S02]  /*6d920*/  SHF.R.U32.HI R13, RZ, 0x8, R68 ;  /* 0x00000008ff0d7819 */ /* 0x000fe40000011644 */
[----:B------:R-:W2:Y:S04]  /*6d930*/  LDL.LU R68, [R1+0x17b4] ;  /* 0x0017b40001447983 */ /* 0x000ea80000300800 */
[----:B------:R-:W3:Y:S04]  /*6d940*/  LDL.LU R25, [R1+0x13c] ;  /* 0x00013c0001197983 */ /* 0x000ee80000300800 */
[----:B------:R-:W4:Y:S04]  /*6d950*/  LDL.LU R24, [R1+0x138] ;  /* 0x0001380001187983 */ /* 0x000f280000300800 */
[----:B------:R-:W2:Y:S04]  /*6d960*/  LDL.LU R23, [R1+0x134] ;  /* 0x0001340001177983 */ /* 0x000ea80000300800 */
[----:B------:R-:W2:Y:S04]  /*6d970*/  LDL.LU R22, [R1+0x130] ;  /* 0x0001300001167983 */ /* 0x000ea80000300800 */
[----:B------:R-:W2:Y:S01]  /*6d980*/  LDL.LU R21, [R1+0x12c] ;  /* 0x00012c0001157983 */ /* 0x000ea20000300800 */
[----:B------:R-:W-:-:S03]  /*6d990*/  F2FP.SATFINITE.E5M2.F32.PACK_AB_MERGE_C R5, R33, R32, RZ ;  /* 0x000000202105723e */ /* 0x000fc600048060ff */
[----:B------:R-:W2:Y:S04]  /*6d9a0*/  LDL.LU R20, [R1+0x124] ;  /* 0x0001240001147983 */ /* 0x000ea80000300800 */
[----:B------:R-:W2:Y:S01]  /*6d9b0*/  LDL.LU R15, [R1+0x128] ;  /* 0x00012800010f7983 */ /* 0x000ea20000300800 */
[----:B0-----:R-:W-:-:S03]  /*6d9c0*/  F2FP.SATFINITE.E5M2.F32.PACK_AB_MERGE_C R2, R49, R48, RZ ;  /* 0x000000303102723e */ /* 0x001fc600048060ff */
[----:B------:R-:W2:Y:S01]  /*6d9d0*/  LDL.LU R14, [R1+0x120] ;  /* 0x00012000010e7983 */ /* 0x000ea20000300800 */
[----:B------:R-:W-:-:S03]  /*6d9e0*/  F2FP.SATFINITE.E5M2.F32.PACK_AB_MERGE_C R3, R51, R50, RZ ;  /* 0x000000323303723e */ /* 0x000fc600048060ff */
[----:B------:R-:W2:Y:S01]  /*6d9f0*/  LDL.LU R39, [R1+0x11c] ;  /* 0x00011c0001277983 */ /* 0x000ea20000300800 */
[----:B------:R-:W-:-:S03]  /*6da00*/  F2FP.SATFINITE.E5M2.F32.PACK_AB_MERGE_C R71, R45, R44, RZ ;  /* 0x0000002c2d47723e */ /* 0x000fc600048060ff */
[----:B------:R-:W2:Y:S01]  /*6da10*/  LDL.LU R33, [R1+0x118] ;  /* 0x0001180001217983 */ /* 0x000ea20000300800 */
[----:B------:R-:W-:-:S03]  /*6da20*/  F2FP.SATFINITE.E5M2.F32.PACK_AB_MERGE_C R72, R47, R46, RZ ;  /* 0x0000002e2f48723e */ /* 0x000fc600048060ff */
[----:B------:R-:W2:Y:S04]  /*6da30*/  LDL.LU R32, [R1+0x114] ;  /* 0x0001140001207983 */ /* 0x000ea80000300800 */
[----:B------:R-:W2:Y:S01]  /*6da40*/  LDL.LU R29, [R1+0x110] ;  /* 0x00011000011d7983 */ /* 0x000ea20000300800 */
[----:B------:R-:W-:Y:S02]  /*6da50*/  F2FP.SATFINITE.E5M2.F32.PACK_AB_MERGE_C R60, R61, R60, RZ ;  /* 0x0000003c3d3c723e */ /* 0x000fe400048060ff */
[----:B------:R-:W-:Y:S02]  /*6da60*/  F2FP.SATFINITE.E5M2.F32.PACK_AB_MERGE_C R69, R59, R58, RZ ;  /* 0x0000003a3b45723e */ /* 0x000fe400048060ff */
[----:B------:R-:W-:Y:S02]  /*6da70*/  F2FP.SATFINITE.E5M2.F32.PACK_AB_MERGE_C R4, R57, R56, RZ ;  /* 0x000000383904723e */ /* 0x000fe400048060ff */
[----:B---3--:R-:W-:-:S02]  /*6da80*/  LOP3.LUT R46, R25, 0xffff, RZ, 0xc0, !PT ;  /* 0x0000ffff192e7812 */ /* 0x008fc400078ec0ff */
[----:B----4-:R-:W-:Y:S02]  /*6da90*/  LOP3.LUT R45, R24, 0xffff, RZ, 0xc0, !PT ;  /* 0x0000ffff182d7812 */ /* 0x010fe400078ec0ff */
[----:B--2---:R-:W-:Y:S02]  /*6daa0*/  LOP3.LUT R51, R23, 0xffff, RZ, 0xc0, !PT ;  /* 0x0000ffff17337812 */ /* 0x004fe400078ec0ff */
[----:B------:R-:W-:Y:S02]  /*6dab0*/  LOP3.LUT R48, R22, 0xffff, RZ, 0xc0, !PT ;  /* 0x0000ffff16307812 */ /* 0x000fe400078ec0ff */
[----:B------:R-:W2:Y:S04]  /*6dac0*/  LDL.LU R22, [R1+0x10c] ;  /* 0x00010c0001167983 */ /* 0x000ea80000300800 */
[----:B------:R-:W3:Y:S04]  /*6dad0*/  LDL.LU R23, [R1+0x108] ;  /* 0x0001080001177983 */ /* 0x000ee80000300800 */
[----:B------:R-:W4:Y:S04]  /*6dae0*/  LDL.LU R24, [R1+0x104] ;  /* 0x0001040001187983 */ /* 0x000f280000300800 */
[----:B------:R-:W2:Y:S04]  /*6daf0*/  LDL.LU R25, [R1+0x8c] ;  /* 0x00008c0001197983 */ /* 0x000ea80000300800 */
[----:B------:R-:W2:Y:S04]  /*6db00*/  LDL.LU R26, [R1+0x84] ;  /* 0x00008400011a7983 */ /* 0x000ea80000300800 */
[----:B------:R-:W2:Y:S04]  /*6db10*/  LDL.LU R27, [R1+0x78] ;  /* 0x00007800011b7983 */ /* 0x000ea80000300800 */
[----:B------:R-:W2:Y:S01]  /*6db20*/  LDL.LU R61, [R1+0x14c] ;  /* 0x00014c00013d7983 */ /* 0x000ea20000300800 */
[----:B------:R-:W-:-:S03]  /*6db30*/  LOP3.LUT R50, R21, 0xffff, RZ, 0xc0, !PT ;  /* 0x0000ffff15327812 */ /* 0x000fc600078ec0ff */
[----:B------:R-:W2:Y:S04]  /*6db40*/  LDL.LU R59, [R1+0x148] ;  /* 0x00014800013b7983 */ /* 0x000ea80000300800 */
[----:B------:R-:W2:Y:S04]  /*6db50*/  LDL.LU R58, [R1+0x144] ;  /* 0x00014400013a7983 */ /* 0x000ea80000300800 */
[----:B------:R-:W2:Y:S04]  /*6db60*/  LDL.LU R57, [R1+0x140] ;  /* 0x0001400001397983 */ /* 0x000ea80000300800 */
[----:B------:R-:W2:Y:S04]  /*6db70*/  LDL.LU R30, [R1+0x98] ;  /* 0x00009800011e7983 */ /* 0x000ea80000300800 */
[----:B------:R-:W2:Y:S01]  /*6db80*/  LDL.LU R21, [R1+0x94] ;  /* 0x0000940001157983 */ /* 0x000ea20000300800 */
[----:B------:R-:W-:-:S02]  /*6db90*/  LOP3.LUT R13, R13, 0xffff, RZ, 0xc0, !PT ;  /* 0x0000ffff0d0d7812 */ /* 0x000fc400078ec0ff */
[----:B------:R-:W-:Y:S02]  /*6dba0*/  LOP3.LUT R38, R14, 0xffff, RZ, 0xc0, !PT ;  /* 0x0000ffff0e267812 */ /* 0x000fe400078ec0ff */
[----:B------:R-:W-:Y:S01]  /*6dbb0*/  PRMT R16, R13, 0x3340, R0 ;  /* 0x000033400d107816 */ /* 0x000fe20000000000 */
[----:B------:R-:W3:Y:S01]  /*6dbc0*/  LDL.LU R14, [R1+0x90] ;  /* 0x00009000010e7983 */ /* 0x000ee20000300800 */
[----:B------:R-:W-:Y:S02]  /*6dbd0*/  LOP3.LUT R37, R15, 0xffff, RZ, 0xc0, !PT ;  /* 0x0000ffff0f257812 */ /* 0x000fe400078ec0ff */
[----:B------:R-:W-:Y:S01]  /*6dbe0*/  LOP3.LUT R49, R20, 0xffff, RZ, 0xc0, !PT ;  /* 0x0000ffff14317812 */ /* 0x000fe200078ec0ff */
[----:B------:R-:W3:Y:S04]  /*6dbf0*/  LDL.LU R15, [R1+0x60] ;  /* 0x00006000010f7983 */ /* 0x000ee80000300800 */
[----:B------:R-:W3:Y:S01]  /*6dc00*/  LDL.LU R20, [R1+0x80] ;  /* 0x0000800001147983 */ /* 0x000ee20000300800 */
[----:B------:R-:W-:-:S02]  /*6dc10*/  SHF.R.U32.HI R84, RZ, 0x8, R84 ;  /* 0x00000008ff547819 */ /* 0x000fc40000011654 */
[----:B------:R-:W-:Y:S02]  /*6dc20*/  SHF.R.U32.HI R82, RZ, 0x8, R82 ;  /* 0x00000008ff527819 */ /* 0x000fe40000011652 */
[----:B------:R-:W-:Y:S02]  /*6dc30*/  LOP3.LUT R84, R84, 0xffff, RZ, 0xc0, !PT ;  /* 0x0000ffff54547812 */ /* 0x000fe400078ec0ff */
[----:B------:R-:W-:-:S04]  /*6dc40*/  LOP3.LUT R31, R82, 0xffff, RZ, 0xc0, !PT ;  /* 0x0000ffff521f7812 */ /* 0x000fc800078ec0ff */
[----:B------:R-:W-:Y:S02]  /*6dc50*/  PRMT R31, R31, 0x3340, R84 ;  /* 0x000033401f1f7816 */ /* 0x000fe40000000054 */
[----:B--2---:R-:W-:Y:S02]  /*6dc60*/  LOP3.LUT R13, R21, 0xffff, RZ, 0xc0, !PT ;  /* 0x0000ffff150d7812 */ /* 0x004fe400078ec0ff */
[----:B------:R-:W-:Y:S02]  /*6dc70*/  LOP3.LUT R21, R68, 0xffff, RZ, 0xc0, !PT ;  /* 0x0000ffff44157812 */ /* 0x000fe400078ec0ff */
[----:B------:R-:W2:Y:S04]  /*6dc80*/  LDL.LU R68, [R1+0x17b0] ;  /* 0x0017b00001447983 */ /* 0x000ea80000300800 */
[----:B------:R-:W2:Y:S01]  /*6dc90*/  LDL.LU R84, [R1+0xec] ;  /* 0x0000ec0001547983 */ /* 0x000ea20000300800 */
[----:B------:R-:W-:-:S02]  /*6dca0*/  SHF.R.U32.HI R9, RZ, 0x8, R9 ;  /* 0x00000008ff097819 */ /* 0x000fc40000011609 */
[----:B------:R-:W-:Y:S02]  /*6dcb0*/  LOP3.LUT R8, R8, 0xffff, RZ, 0xc0, !PT ;  /* 0x0000ffff08087812 */ /* 0x000fe400078ec0ff */
[----:B------:R-:W-:Y:S02]  /*6dcc0*/  LOP3.LUT R9, R9, 0xffff, RZ, 0xc0, !PT ;  /* 0x0000ffff09097812 */ /* 0x000fe400078ec0ff */
[----:B------:R-:W-:Y:S02]  /*6dcd0*/  SHF.R.U32.HI R10, RZ, 0x8, R10 ;  /* 0x00000008ff0a7819 */ /* 0x000fe4000001160a */
[----:B------:R-:W-:Y:S02]  /*6dce0*/  SHF.R.U32.HI R11, RZ, 0x8, R11 ;  /* 0x00000008ff0b7819 */ /* 0x000fe4000001160b */
[----:B------:R-:W-:Y:S02]  /*6dcf0*/  SHF.R.U32.HI R12, RZ, 0x8, R12 ;  /* 0x00000008ff0c7819 */ /* 0x000fe4000001160c */
[----:B------:R-:W-:-:S02]  /*6dd00*/  F2FP.SATFINITE.E5M2.F32.PACK_AB_MERGE_C R93, R53, R52, RZ ;  /* 0x00000034355d723e */ /* 0x000fc400048060ff */
[----:B------:R-:W-:Y:S02]  /*6dd10*/  PRMT R19, R8, 0x3340, R9 ;  /* 0x0000334008137816 */ /* 0x000fe40000000009 */
[----:B------:R-:W-:Y:S02]  /*6dd20*/  LOP3.LUT R10, R10, 0xffff, RZ, 0xc0, !PT ;  /* 0x0000ffff0a0a7812 */ /* 0x000fe400078ec0ff */
[----:B------:R-:W-:Y:S02]  /*6dd30*/  LOP3.LUT R11, R11, 0xffff, RZ, 0xc0, !PT ;  /* 0x0000ffff0b0b7812 */ /* 0x000fe400078ec0ff */
[----:B------:R-:W-:Y:S02]  /*6dd40*/  LOP3.LUT R12, R12, 0xffff, RZ, 0xc0, !PT ;  /* 0x0000ffff0c0c7812 */ /* 0x000fe400078ec0ff */
[--C-:B------:R-:W-:Y:S02]  /*6dd50*/  PRMT R53, R51, 0x3340, R0.reuse ;  /* 0x0000334033357816 */ /* 0x100fe40000000000 */
[----:B------:R-:W-:-:S02]  /*6dd60*/  PRMT R35, R49, 0x3340, R0 ;  /* 0x0000334031237816 */ /* 0x000fc40000000000 */
[----:B------:R-:W-:Y:S02]  /*6dd70*/  PRMT R9, R46, 0x3340, R45 ;  /* 0x000033402e097816 */ /* 0x000fe4000000002d */
[----:B------:R-:W-:Y:S02]  /*6dd80*/  PRMT R8, R48, 0x3340, R50 ;  /* 0x0000334030087816 */ /* 0x000fe40000000032 */
[----:B------:R-:W-:Y:S02]  /*6dd90*/  LOP3.LUT R39, R39, 0xffff, RZ, 0xc0, !PT ;  /* 0x0000ffff27277812 */ /* 0x000fe400078ec0ff */
[----:B------:R-:W-:Y:S02]  /*6dda0*/  LOP3.LUT R40, R33, 0xffff, RZ, 0xc0, !PT ;  /* 0x0000ffff21287812 */ /* 0x000fe400078ec0ff */
[----:B------:R-:W-:Y:S02]  /*6ddb0*/  LOP3.LUT R41, R32, 0xffff, RZ, 0xc0, !PT ;  /* 0x0000ffff20297812 */ /* 0x000fe400078ec0ff */
[----:B------:R-:W-:-:S02]  /*6ddc0*/  LOP3.LUT R42, R29, 0xffff, RZ, 0xc0, !PT ;  /* 0x0000ffff1d2a7812 */ /* 0x000fc400078ec0ff */
[----:B------:R-:W-:Y:S02]  /*6ddd0*/  LOP3.LUT R22, R22, 0xffff, RZ, 0xc0, !PT ;  /* 0x0000ffff16167812 */ /* 0x000fe400078ec0ff */
[----:B---3--:R-:W-:Y:S02]  /*6dde0*/  LOP3.LUT R23, R23, 0xffff, RZ, 0xc0, !PT ;  /* 0x0000ffff17177812 */ /* 0x008fe400078ec0ff */
[----:B----4-:R-:W-:Y:S02]  /*6ddf0*/  LOP3.LUT R24, R24, 0xffff, RZ, 0xc0, !PT ;  /* 0x0000ffff18187812 */ /* 0x010fe400078ec0ff */
[----:B------:R-:W-:Y:S02]  /*6de00*/  LOP3.LUT R25, R25, 0xffff, RZ, 0xc0, !PT ;  /* 0x0000ffff19197812 */ /* 0x000fe400078ec0ff */
[----:B------:R-:W-:Y:S02]  /*6de10*/  LOP3.LUT R26, R26, 0xffff, RZ, 0xc0, !PT ;  /* 0x0000ffff1a1a7812 */ /* 0x000fe400078ec0ff */
[----:B------:R-:W-:-:S02]  /*6de20*/  LOP3.LUT R27, R27, 0xffff, RZ, 0xc0, !PT ;  /* 0x0000ffff1b1b7812 */ /* 0x000fc400078ec0ff */
[----:B------:R-:W-:Y:S02]  /*6de30*/  F2FP.SATFINITE.E5M2.F32.PACK_AB_MERGE_C R70, R67, R66, RZ ;  /* 0x000000424346723e */ /* 0x000fe400048060ff */
[----:B------:R-:W-:Y:S02]  /*6de40*/  PRMT R18, R10, 0x3340, R0 ;  /* 0x000033400a127816 */ /* 0x000fe40000000000 */
[----:B------:R-:W-:Y:S02]  /*6de50*/  PRMT R17, R11, 0x3340, R12 ;  /* 0x000033400b117816 */ /* 0x000fe4000000000c */
[----:B------:R-:W-:Y:S02]  /*6de60*/  PRMT R53, R9, 0x5410, R53 ;  /* 0x0000541009357816 */ /* 0x000fe40000000035 */
[----:B------:R-:W-:Y:S02]  /*6de70*/  PRMT R35, R8, 0x5410, R35 ;  /* 0x0000541008237816 */ /* 0x000fe40000000023 */
[----:B------:R-:W-:-:S02]  /*6de80*/  F2FP.SATFINITE.E5M2.F32.PACK_AB_MERGE_C R62, R63, R62, RZ ;  /* 0x0000003e3f3e723e */ /* 0x000fc400048060ff */
[----:B------:R-:W-:Y:S02]  /*6de90*/  F2FP.SATFINITE.E5M2.F32.PACK_AB_MERGE_C R64, R65, R64, RZ ;  /* 0x000000404140723e */ /* 0x000fe400048060ff */
[----:B------:R-:W-:Y:S02]  /*6dea0*/  SHF.R.U32.HI R86, RZ, 0x8, R86 ;  /* 0x00000008ff567819 */ /* 0x000fe40000011656 */
[----:B------:R-:W-:Y:S02]  /*6deb0*/  SHF.R.U32.HI R87, RZ, 0x8, R87 ;  /* 0x00000008ff577819 */ /* 0x000fe40000011657 */
[--C-:B------:R-:W-:Y:S02]  /*6dec0*/  PRMT R33, R39, 0x3340, R0.reuse ;  /* 0x0000334027217816 */ /* 0x100fe40000000000 */
[--C-:B------:R-:W-:Y:S02]  /*6ded0*/  PRMT R32, R42, 0x3340, R0.reuse ;  /* 0x000033402a207816 */ /* 0x100fe40000000000 */
[----:B------:R-:W-:-:S02]  /*6dee0*/  PRMT R56, R24, 0x3340, R0 ;  /* 0x0000334018387816 */ /* 0x000fc40000000000 */
[----:B------:R-:W-:Y:S02]  /*6def0*/  PRMT R29, R27, 0x3340, R0 ;  /* 0x000033401b1d7816 */ /* 0x000fe40000000000 */
[----:B------:R-:W-:Y:S02]  /*6df00*/  PRMT R11, R37, 0x3340, R38 ;  /* 0x00003340250b7816 */ /* 0x000fe40000000026 */
[----:B------:R-:W-:Y:S02]  /*6df10*/  PRMT R10, R40, 0x3340, R41 ;  /* 0x00003340280a7816 */ /* 0x000fe40000000029 */
[----:B------:R-:W-:Y:S02]  /*6df20*/  PRMT R9, R22, 0x3340, R23 ;  /* 0x0000334016097816 */ /* 0x000fe40000000017 */
[----:B------:R-:W-:Y:S02]  /*6df30*/  PRMT R8, R25, 0x3340, R26 ;  /* 0x0000334019087816 */ /* 0x000fe4000000001a */
[----:B------:R-:W-:-:S02]  /*6df40*/  LOP3.LUT R66, R61, 0xffff, RZ, 0xc0, !PT ;  /* 0x0000ffff3d427812 */ /* 0x000fc400078ec0ff */
[----:B------:R-:W-:Y:S02]  /*6df50*/  SHF.R.U32.HI R83, RZ, 0x8, R83 ;  /* 0x00000008ff537819 */ /* 0x000fe40000011653 */
[----:B------:R-:W-:Y:S02]  /*6df60*/  SHF.R.U32.HI R88, RZ, 0x8, R88 ;  /* 0x00000008ff587819 */ /* 0x000fe40000011658 */
[----:B------:R-:W-:Y:S02]  /*6df70*/  LOP3.LUT R65, R59, 0xffff, RZ, 0xc0, !PT ;  /* 0x0000ffff3b417812 */ /* 0x000fe400078ec0ff */
[----:B------:R-:W-:Y:S02]  /*6df80*/  LOP3.LUT R63, R58, 0xffff, RZ, 0xc0, !PT ;  /* 0x0000ffff3a3f7812 */ /* 0x000fe400078ec0ff */
[----:B------:R-:W-:Y:S02]  /*6df90*/  LOP3.LUT R61, R57, 0xffff, RZ, 0xc0, !PT ;  /* 0x0000ffff393d7812 */ /* 0x000fe400078ec0ff */
[----:B------:R-:W-:-:S02]  /*6dfa0*/  SHF.R.U32.HI R85, RZ, 0x8, R85 ;  /* 0x00000008ff557819 */ /* 0x000fc40000011655 */
[----:B------:R-:W-:Y:S02]  /*6dfb0*/  LOP3.LUT R44, R86, 0xffff, RZ, 0xc0, !PT ;  /* 0x0000ffff562c7812 */ /* 0x000fe400078ec0ff */
[----:B------:R-:W-:Y:S02]  /*6dfc0*/  LOP3.LUT R87, R87, 0xffff, RZ, 0xc0, !PT ;  /* 0x0000ffff57577812 */ /* 0x000fe400078ec0ff */
[----:B------:R-:W-:Y:S02]  /*6dfd0*/  PRMT R33, R11, 0x5410, R33 ;  /* 0x000054100b217816 */ /* 0x000fe40000000021 */
[----:B------:R-:W-:Y:S02]  /*6dfe0*/  PRMT R32, R10, 0x5410, R32 ;  /* 0x000054100a207816 */ /* 0x000fe40000000020 */
[----:B------:R-:W-:Y:S02]  /*6dff0*/  PRMT R56, R9, 0x5410, R56 ;  /* 0x0000541009387816 */ /* 0x000fe40000000038 */
[----:B------:R-:W-:-:S02]  /*6e000*/  PRMT R29, R8, 0x5410, R29 ;  /* 0x00005410081d7816 */ /* 0x000fc4000000001d */
[----:B------:R-:W-:Y:S02]  /*6e010*/  SHF.R.U32.HI R77, RZ, 0x8, R77 ;  /* 0x00000008ff4d7819 */ /* 0x000fe4000001164d */
[----:B------:R-:W-:Y:S02]  /*6e020*/  SHF.R.U32.HI R76, RZ, 0x8, R76 ;  /* 0x00000008ff4c7819 */ /* 0x000fe4000001164c */
[----:B------:R-:W-:Y:S02]  /*6e030*/  LOP3.LUT R43, R88, 0xffff, RZ, 0xc0, !PT ;  /* 0x0000ffff582b7812 */ /* 0x000fe400078ec0ff */
[----:B------:R-:W-:Y:S02]  /*6e040*/  PRMT R8, R73, 0x4210, R66 ;  /* 0x0000421049087816 */ /* 0x000fe40000000042 */
[----:B------:R-:W-:Y:S02]  /*6e050*/  PRMT R9, R78, 0x4210, R65 ;  /* 0x000042104e097816 */ /* 0x000fe40000000041 */
[----:B------:R-:W-:-:S02]  /*6e060*/  PRMT R10, R79, 0x4210, R63 ;  /* 0x000042104f0a7816 */ /* 0x000fc4000000003f */
[----:B------:R-:W-:Y:S02]  /*6e070*/  PRMT R11, R80, 0x4210, R61 ;  /* 0x00004210500b7816 */ /* 0x000fe4000000003d */
[----:B------:R-:W-:Y:S02]  /*6e080*/  SHF.R.U32.HI R46, RZ, 0x8, R46 ;  /* 0x00000008ff2e7819 */ /* 0x000fe4000001162e */
[----:B------:R-:W-:Y:S02]  /*6e090*/  LOP3.LUT R28, R83, 0xffff, RZ, 0xc0, !PT ;  /* 0x0000ffff531c7812 */ /* 0x000fe400078ec0ff */
[----:B------:R-:W-:Y:S01]  /*6e0a0*/  SHF.R.U32.HI R45, RZ, 0x8, R45 ;  /* 0x00000008ff2d7819 */ /* 0x000fe2000001162d */
[----:B------:R-:W3:Y:S01]  /*6e0b0*/  LDL.LU R83, [R1+0xe8] ;  /* 0x0000e80001537983 */ /* 0x000ee20000300800 */
[----:B------:R-:W-:Y:S02]  /*6e0c0*/  SHF.R.U32.HI R50, RZ, 0x8, R50 ;  /* 0x00000008ff327819 */ /* 0x000fe40000011632 */
[----:B------:R-:W-:Y:S01]  /*6e0d0*/  LOP3.LUT R34, R85, 0xffff, RZ, 0xc0, !PT ;  /* 0x0000ffff55227812 */ /* 0x000fe200078ec0ff */
[----:B------:R-:W4:Y:S01]  /*6e0e0*/  LDL.LU R82, [R1+0xe4] ;  /* 0x0000e40001527983 */ /* 0x000f220000300800 */
[----:B------:R-:W-:-:S02]  /*6e0f0*/  PRMT R44, R44, 0x3340, R87 ;  /* 0x000033402c2c7816 */ /* 0x000fc40000000057 */
[----:B------:R-:W-:Y:S01]  /*6e100*/  SHF.R.U32.HI R48, RZ, 0x8, R48 ;  /* 0x00000008ff307819 */ /* 0x000fe20000011630 */
[----:B------:R-:W3:Y:S01]  /*6e110*/  LDL.LU R85, [R1+0xe0] ;  /* 0x0000e00001557983 */ /* 0x000ee20000300800 */
[----:B------:R-:W-:Y:S02]  /*6e120*/  LOP3.LUT R36, R77, 0xffff, RZ, 0xc0, !PT ;  /* 0x0000ffff4d247812 */ /* 0x000fe400078ec0ff */
[----:B------:R-:W-:Y:S01]  /*6e130*/  LOP3.LUT R76, R76, 0xffff, RZ, 0xc0, !PT ;  /* 0x0000ffff4c4c7812 */ /* 0x000fe200078ec0ff */
[----:B------:R-:W4:Y:S01]  /*6e140*/  LDL.LU R67, [R1+0xdc] ;  /* 0x0000dc0001437983 */ /* 0x000f220000300800 */
[----:B------:R-:W-:Y:S02]  /*6e150*/  SHF.R.U32.HI R81, RZ, 0x8, R81 ;  /* 0x00000008ff517819 */ /* 0x000fe40000011651 */
[----:B------:R-:W-:Y:S01]  /*6e160*/  PRMT R43, R43, 0x3340, R0 ;  /* 0x000033402b2b7816 */ /* 0x000fe20000000000 */
[----:B------:R-:W4:Y:S01]  /*6e170*/  LDL.LU R73, [R1+0xd8] ;  /* 0x0000d80001497983 */ /* 0x000f220000300800 */
[----:B------:R-:W-:-:S02]  /*6e180*/  LOP3.LUT R46, R46, 0xffff, RZ, 0xc0, !PT ;  /* 0x0000ffff2e2e7812 */ /* 0x000fc400078ec0ff */
[----:B------:R-:W-:Y:S02]  /*6e190*/  SHF.R.U32.HI R90, RZ, 0x8, R90 ;  /* 0x00000008ff5a7819 */ /* 0x000fe4000001165a */
[----:B------:R-:W-:Y:S02]  /*6e1a0*/  LOP3.LUT R45, R45, 0xffff, RZ, 0xc0, !PT ;  /* 0x0000ffff2d2d7812 */ /* 0x000fe400078ec0ff */
[----:B------:R-:W-:Y:S02]  /*6e1b0*/  SHF.R.U32.HI R89, RZ, 0x8, R89 ;  /* 0x00000008ff597819 */ /* 0x000fe40000011659 */
[----:B------:R-:W-:Y:S02]  /*6e1c0*/  LOP3.LUT R50, R50, 0xffff, RZ, 0xc0, !PT ;  /* 0x0000ffff32327812 */ /* 0x000fe400078ec0ff */
[----:B------:R-:W-:Y:S02]  /*6e1d0*/  SHF.R.U32.HI R75, RZ, 0x8, R75 ;  /* 0x00000008ff4b7819 */ /* 0x000fe4000001164b */
[----:B------:R-:W-:-:S02]  /*6e1e0*/  SHF.R.U32.HI R74, RZ, 0x8, R74 ;  /* 0x00000008ff4a7819 */ /* 0x000fc4000001164a */
[----:B------:R-:W-:Y:S02]  /*6e1f0*/  LOP3.LUT R48, R48, 0xffff, RZ, 0xc0, !PT ;  /* 0x0000ffff30307812 */ /* 0x000fe400078ec0ff */
[----:B------:R-:W-:Y:S02]  /*6e200*/  PRMT R36, R36, 0x3340, R76 ;  /* 0x0000334024247816 */ /* 0x000fe4000000004c */
[----:B------:R-:W-:Y:S02]  /*6e210*/  LOP3.LUT R47, R81, 0xffff, RZ, 0xc0, !PT ;  /* 0x0000ffff512f7812 */ /* 0x000fe400078ec0ff */
[----:B------:R-:W-:Y:S02]  /*6e220*/  F2FP.SATFINITE.E5M2.F32.PACK_AB_MERGE_C R92, R55, R54, RZ ;  /* 0x00000036375c723e */ /* 0x000fe400048060ff */
[----:B------:R-:W-:Y:S02]  /*6e230*/  PRMT R34, R34, 0x3340, R0 ;  /* 0x0000334022227816 */ /* 0x000fe40000000000 */
[----:B------:R-:W-:-:S02]  /*6e240*/  LOP3.LUT R90, R90, 0xffff, RZ, 0xc0, !PT ;  /* 0x0000ffff5a5a7812 */ /* 0x000fc400078ec0ff */
[----:B------:R-:W-:Y:S02]  /*6e250*/  PRMT R81, R46, 0x3340, R45 ;  /* 0x000033402e517816 */ /* 0x000fe4000000002d */
[----:B------:R-:W-:Y:S02]  /*6e260*/  SHF.R.U32.HI R91, RZ, 0x8, R91 ;  /* 0x00000008ff5b7819 */ /* 0x000fe4000001165b */
[----:B------:R-:W-:Y:S02]  /*6e270*/  LOP3.LUT R54, R89, 0xffff, RZ, 0xc0, !PT ;  /* 0x0000ffff59367812 */ /* 0x000fe400078ec0ff */
[----:B------:R-:W-:Y:S02]  /*6e280*/  LOP3.LUT R52, R75, 0xffff, RZ, 0xc0, !PT ;  /* 0x0000ffff4b347812 */ /* 0x000fe400078ec0ff */
[----:B------:R-:W-:Y:S02]  /*6e290*/  LOP3.LUT R74, R74, 0xffff, RZ, 0xc0, !PT ;  /* 0x0000ffff4a4a7812 */ /* 0x000fe400078ec0ff */
[----:B------:R-:W-:-:S02]  /*6e2a0*/  PRMT R80, R48, 0x3340, R50 ;  /* 0x0000334030507816 */ /* 0x000fc40000000032 */
[----:B------:R-:W-:Y:S02]  /*6e2b0*/  PRMT R54, R54, 0x3340, R90 ;  /* 0x0000334036367816 */ /* 0x000fe4000000005a */
[----:B------:R-:W-:Y:S02]  /*6e2c0*/  PRMT R52, R52, 0x3340, R74 ;  /* 0x0000334034347816 */ /* 0x000fe4000000004a */
[----:B------:R-:W-:Y:S02]  /*6e2d0*/  PRMT R47, R47, 0x3340, R0 ;  /* 0x000033402f2f7816 */ /* 0x000fe40000000000 */
[----:B------:R-:W-:Y:S01]  /*6e2e0*/  LOP3.LUT R55, R91, 0xffff, RZ, 0xc0, !PT ;  /* 0x0000ffff5b377812 */ /* 0x000fe200078ec0ff */
[----:B--2---:R0:W-:Y:S02]  /*6e2f0*/  STS.128 [R68], R8 ;  /* 0x0000000844007388 */ /* 0x0041e40000000c00 */
[----:B0-----:R-:W-:Y:S02]  /*6e300*/  PRMT R8, R6, 0x5410, R7 ;  /* 0x0000541006087816 */ /* 0x001fe40000000007 */
[----:B------:R-:W2:Y:S01]  /*6e310*/  LDL.LU R6, [R1+0xa4] ;  /* 0x0000a40001067983 */ /* 0x000ea20000300800 */
[----:B------:R-:W-:-:S02]  /*6e320*/  PRMT R9, R19, 0x5410, R18 ;  /* 0x0000541013097816 */ /* 0x000fc40000000012 */
[----:B------:R-:W-:Y:S01]  /*6e330*/  PRMT R18, R44, 0x5410, R43 ;  /* 0x000054102c127816 */ /* 0x000fe2000000002b */
[----:B------:R-:W2:Y:S04]  /*6e340*/  LDL.LU R7, [R1+0xa0] ;  /* 0x0000a00001077983 */ /* 0x000ea80000300800 */
[----:B------:R-:W2:Y:S01]  /*6e350*/  LDL.LU R44, [R1+0xac] ;  /* 0x0000ac00012c7983 */ /* 0x000ea20000300800 */
[----:B------:R-:W-:-:S03]  /*6e360*/  PRMT R11, R36, 0x5410, R34 ;  /* 0x00005410240b7816 */ /* 0x000fc60000000022 */
[----:B------:R-:W2:Y:S04]  /*6e370*/  LDL.LU R46, [R1+0xc0] ;  /* 0x0000c000012e7983 */ /* 0x000ea80000300800 */
[----:B------:R-:W2:Y:S04]  /*6e380*/  LDL.LU R45, [R1+0xb8] ;  /* 0x0000b800012d7983 */ /* 0x000ea80000300800 */
[----:B------:R-:W2:Y:S04]  /*6e390*/  LDL.LU R50, [R1+0xcc] ;  /* 0x0000cc0001327983 */ /* 0x000ea80000300800 */
[----:B------:R-:W2:Y:S04]  /*6e3a0*/  LDL.LU R43, [R1+0xd4] ;  /* 0x0000d400012b7983 */ /* 0x000ea80000300800 */
[----:B------:R-:W2:Y:S01]  /*6e3b0*/  LDL.LU R36, [R1+0xd0] ;  /* 0x0000d00001247983 */ /* 0x000ea20000300800 */
[----:B------:R-:W-:-:S03]  /*6e3c0*/  PRMT R10, R17, 0x5410, R16 ;  /* 0x00005410110a7816 */ /* 0x000fc60000000010 */
[----:B------:R-:W2:Y:S01]  /*6e3d0*/  LDL.LU R90, [R1+0xc8] ;  /* 0x0000c800015a7983 */ /* 0x000ea20000300800 */
[----:B------:R-:W-:-:S03]  /*6e3e0*/  PRMT R17, R52, 0x5410, R47 ;  /* 0x0000541034117816 */ /* 0x000fc6000000002f */
        /* <DEDUP_REMOVED lines=8> */
[----:B------:R-:W-:Y:S02]  /*6e470*/  SHF.R.U32.HI R51, RZ, 0x8, R51 ;  /* 0x00000008ff337819 */ /* 0x000fe40000011633 */
[----:B------:R-:W-:Y:S02]  /*6e480*/  PRMT R55, R55, 0x3340, R0 ;  /* 0x0000334037377816 */ /* 0x000fe40000000000 */
[----:B------:R-:W-:Y:S02]  /*6e490*/  PRMT R59, R12, 0x3340, R13 ;  /* 0x000033400c3b7816 */ /* 0x000fe4000000000d */
[----:B------:R-:W-:Y:S02]  /*6e4a0*/  LOP3.LUT R51, R51, 0xffff, RZ, 0xc0, !PT ;  /* 0x0000ffff33337812 */ /* 0x000fe400078ec0ff */
[----:B------:R-:W-:Y:S02]  /*6e4b0*/  SHF.R.U32.HI R27, RZ, 0x8, R27 ;  /* 0x00000008ff1b7819 */ /* 0x000fe4000001161b */
[----:B------:R-:W-:-:S02]  /*6e4c0*/  SHF.R.U32.HI R12, RZ, 0x8, R12 ;  /* 0x00000008ff0c7819 */ /* 0x000fc4000001160c */
[----:B------:R-:W-:Y:S02]  /*6e4d0*/  SHF.R.U32.HI R13, RZ, 0x8, R13 ;  /* 0x00000008ff0d7819 */ /* 0x000fe4000001160d */
[----:B------:R-:W-:Y:S02]  /*6e4e0*/  SHF.R.U32.HI R37, RZ, 0x8, R37 ;  /* 0x00000008ff257819 */ /* 0x000fe40000011625 */
[----:B------:R-:W-:Y:S02]  /*6e4f0*/  SHF.R.U32.HI R38, RZ, 0x8, R38 ;  /* 0x00000008ff267819 */ /* 0x000fe40000011626 */
[----:B------:R-:W-:Y:S02]  /*6e500*/  PRMT R28, R28, 0x3340, R0 ;  /* 0x000033401c1c7816 */ /* 0x000fe40000000000 */
[----:B------:R-:W-:Y:S02]  /*6e510*/  PRMT R19, R54, 0x5410, R55 ;  /* 0x0000541036137816 */ /* 0x000fe40000000037 */
[----:B------:R-:W-:-:S02]  /*6e520*/  SHF.R.U32.HI R39, RZ, 0x8, R39 ;  /* 0x00000008ff277819 */ /* 0x000fc40000011627 */
[----:B------:R-:W-:Y:S02]  /*6e530*/  PRMT R55, R51, 0x3340, R0 ;  /* 0x0000334033377816 */ /* 0x000fe40000000000 */
        /* <DEDUP_REMOVED lines=8> */
[----:B------:R-:W-:Y:S02]  /*6e5c0*/  PRMT R16, R31, 0x5410, R28 ;  /* 0x000054101f107816 */ /* 0x000fe4000000001c */
[----:B------:R-:W-:Y:S02]  /*6e5d0*/  SHF.R.U32.HI R49, RZ, 0x8, R49 ;  /* 0x00000008ff317819 */ /* 0x000fe40000011631 */
[----:B------:R-:W-:-:S02]  /*6e5e0*/  SHF.R.U32.HI R40, RZ, 0x8, R40 ;  /* 0x00000008ff287819 */ /* 0x000fc40000011628 */
[----:B------:R-:W-:Y:S02]  /*6e5f0*/  SHF.R.U32.HI R41, RZ, 0x8, R41 ;  /* 0x00000008ff297819 */ /* 0x000fe40000011629 */
[----:B------:R-:W-:Y:S02]  /*6e600*/  LOP3.LUT R39, R39, 0xffff, RZ, 0xc0, !PT ;  /* 0x0000ffff27277812 */ /* 0x000fe400078ec0ff */
[----:B------:R-:W-:Y:S02]  /*6e610*/  SHF.R.U32.HI R22, RZ, 0x8, R22 ;  /* 0x00000008ff167819 */ /* 0x000fe40000011616 */
[----:B------:R-:W-:Y:S02]  /*6e620*/  SHF.R.U32.HI R23, RZ, 0x8, R23 ;  /* 0x00000008ff177819 */ /* 0x000fe40000011617 */
[----:B------:R-:W-:Y:S02]  /*6e630*/  SHF.R.U32.HI R25, RZ, 0x8, R25 ;  /* 0x00000008ff197819 */ /* 0x000fe40000011619 */
[----:B------:R-:W-:-:S02]  /*6e640*/  SHF.R.U32.HI R26, RZ, 0x8, R26 ;  /* 0x00000008ff1a7819 */ /* 0x000fc4000001161a */
[----:B------:R-:W-:Y:S02]  /*6e650*/  PRMT R76, R27, 0x3340, R0 ;  /* 0x000033401b4c7816 */ /* 0x000fe40000000000 */
[----:B------:R-:W-:Y:S02]  /*6e660*/  PRMT R31, R12, 0x3340, R13 ;  /* 0x000033400c1f7816 */ /* 0x000fe4000000000d */
[----:B---3--:R-:W-:Y:S02]  /*6e670*/  LOP3.LUT R51, R85, 0xffff, RZ, 0xc0, !PT ;  /* 0x0000ffff55337812 */ /* 0x008fe400078ec0ff */
[----:B----4-:R-:W-:Y:S02]  /*6e680*/  LOP3.LUT R67, R67, 0xffff, RZ, 0xc0, !PT ;  /* 0x0000ffff43437812 */ /* 0x010fe400078ec0ff */
[----:B------:R-:W-:Y:S02]  /*6e690*/  LOP3.LUT R73, R73, 0xffff, RZ, 0xc0, !PT ;  /* 0x0000ffff49497812 */ /* 0x000fe400078ec0ff */
[----:B------:R-:W-:-:S02]  /*6e6a0*/  PRMT R12, R51, 0x3340, R67 ;  /* 0x00003340330c7816 */ /* 0x000fc40000000043 */
[----:B------:R-:W-:Y:S02]  /*6e6b0*/  PRMT R27, R73, 0x3340, R0 ;  /* 0x00003340491b7816 */ /* 0x000fe40000000000 */
[----:B------:R-:W-:Y:S02]  /*6e6c0*/  PRMT R79, R37, 0x3340, R38 ;  /* 0x00003340254f7816 */ /* 0x000fe40000000026 */
[--C-:B------:R-:W-:Y:S02]  /*6e6d0*/  PRMT R57, R14, 0x3340, R0.reuse ;  /* 0x000033400e397816 */ /* 0x100fe40000000000 */
[----:B------:R-:W-:Y:S02]  /*6e6e0*/  PRMT R30, R15, 0x3340, R0 ;  /* 0x000033400f1e7816 */ /* 0x000fe40000000000 */
[----:B------:R-:W-:Y:S02]  /*6e6f0*/  PRMT R58, R20, 0x3340, R21 ;  /* 0x00003340143a7816 */ /* 0x000fe40000000015 */
[----:B------:R-:W-:-:S02]  /*6e700*/  LOP3.LUT R49, R49, 0xffff, RZ, 0xc0, !PT ;  /* 0x0000ffff31317812 */ /* 0x000fc400078ec0ff */
[----:B------:R-:W-:Y:S02]  /*6e710*/  SHF.R.U32.HI R42, RZ, 0x8, R42 ;  /* 0x00000008ff2a7819 */ /* 0x000fe4000001162a */
[----:B------:R-:W-:Y:S02]  /*6e720*/  LOP3.LUT R40, R40, 0xffff, RZ, 0xc0, !PT ;  /* 0x0000ffff28287812 */ /* 0x000fe400078ec0ff */
[----:B------:R-:W-:Y:S02]  /*6e730*/  LOP3.LUT R41, R41, 0xffff, RZ, 0xc0, !PT ;  /* 0x0000ffff29297812 */ /* 0x000fe400078ec0ff */
[----:B------:R-:W-:Y:S02]  /*6e740*/  PRMT R52, R39, 0x3340, R0 ;  /* 0x0000334027347816 */ /* 0x000fe40000000000 */
[----:B------:R-:W-:Y:S02]  /*6e750*/  SHF.R.U32.HI R24, RZ, 0x8, R24 ;  /* 0x00000008ff187819 */ /* 0x000fe40000011618 */
[----:B------:R-:W-:-:S02]  /*6e760*/  LOP3.LUT R22, R22, 0xffff, RZ, 0xc0, !PT ;  /* 0x0000ffff16167812 */ /* 0x000fc400078ec0ff */
[----:B------:R-:W-:Y:S02]  /*6e770*/  LOP3.LUT R23, R23, 0xffff, RZ, 0xc0, !PT ;  /* 0x0000ffff17177812 */ /* 0x000fe400078ec0ff */
[----:B------:R-:W-:Y:S02]  /*6e780*/  LOP3.LUT R25, R25, 0xffff, RZ, 0xc0, !PT ;  /* 0x0000ffff19197812 */ /* 0x000fe400078ec0ff */
[----:B------:R-:W-:Y:S02]  /*6e790*/  LOP3.LUT R26, R26, 0xffff, RZ, 0xc0, !PT ;  /* 0x0000ffff1a1a7812 */ /* 0x000fe400078ec0ff */
[----:B------:R-:W-:Y:S02]  /*6e7a0*/  SHF.R.U32.HI R14, RZ, 0x8, R14 ;  /* 0x00000008ff0e7819 */ /* 0x000fe4000001160e */
[----:B------:R-:W-:Y:S02]  /*6e7b0*/  SHF.R.U32.HI R15, RZ, 0x8, R15 ;  /* 0x00000008ff0f7819 */ /* 0x000fe4000001160f */
[----:B------:R-:W-:-:S02]  /*6e7c0*/  LOP3.LUT R48, R83, 0xffff, RZ, 0xc0, !PT ;  /* 0x0000ffff53307812 */ /* 0x000fc400078ec0ff */
[----:B------:R-:W-:Y:S01]  /*6e7d0*/  PRMT R27, R12, 0x5410, R27 ;  /* 0x000054100c1b7816 */ /* 0x000fe2000000001b */
[----:B------:R-:W3:Y:S01]  /*6e7e0*/  LDL.LU R83, [R1+0x6c] ;  /* 0x00006c0001537983 */ /* 0x000ee20000300800 */
[----:B------:R-:W-:Y:S02]  /*6e7f0*/  SHF.R.U32.HI R20, RZ, 0x8, R20 ;  /* 0x00000008ff147819 */ /* 0x000fe40000011614 */
[----:B------:R-:W-:Y:S02]  /*6e800*/  SHF.R.U32.HI R21, RZ, 0x8, R21 ;  /* 0x00000008ff157819 */ /* 0x000fe40000011615 */
[----:B------:R-:W-:Y:S02]  /*6e810*/  PRMT R30, R58, 0x5410, R30 ;  /* 0x000054103a1e7816 */ /* 0x000fe4000000001e */
[----:B------:R-:W-:Y:S02]  /*6e820*/  PRMT R54, R49, 0x3340, R0 ;  /* 0x0000334031367816 */ /* 0x000fe40000000000 */
[----:B------:R-:W-:-:S02]  /*6e830*/  LOP3.LUT R34, R42, 0xffff, RZ, 0xc0, !PT ;  /* 0x0000ffff2a227812 */ /* 0x000fc400078ec0ff */
[----:B------:R-:W-:Y:S02]  /*6e840*/  PRMT R78, R40, 0x3340, R41 ;  /* 0x00003340284e7816 */ /* 0x000fe40000000029 */
[----:B------:R-:W-:Y:S02]  /*6e850*/  LOP3.LUT R24, R24, 0xffff, RZ, 0xc0, !PT ;  /* 0x0000ffff18187812 */ /* 0x000fe400078ec0ff */
[----:B------:R-:W-:Y:S02]  /*6e860*/  PRMT R77, R22, 0x3340, R23 ;  /* 0x00003340164d7816 */ /* 0x000fe40000000017 */
[----:B------:R-:W-:Y:S02]  /*6e870*/  PRMT R58, R25, 0x3340, R26 ;  /* 0x00003340193a7816 */ /* 0x000fe4000000001a */
[----:B------:R-:W-:Y:S02]  /*6e880*/  LOP3.LUT R14, R14, 0xffff, RZ, 0xc0, !PT ;  /* 0x0000ffff0e0e7812 */ /* 0x000fe400078ec0ff */
[----:B------:R-:W-:-:S02]  /*6e890*/  LOP3.LUT R49, R82, 0xffff, RZ, 0xc0, !PT ;  /* 0x0000ffff52317812 */ /* 0x000fc400078ec0ff */
[----:B------:R-:W-:Y:S01]  /*6e8a0*/  LOP3.LUT R15, R15, 0xffff, RZ, 0xc0, !PT ;  /* 0x0000ffff0f0f7812 */ /* 0x000fe200078ec0ff */
[----:B------:R-:W4:Y:S01]  /*6e8b0*/  LDL.LU R82, [R1+0x64] ;  /* 0x0000640001527983 */ /* 0x000f220000300800 */
[----:B------:R-:W-:Y:S02]  /*6e8c0*/  PRMT R13, R47, 0x3340, R48 ;  /* 0x000033402f0d7816 */ /* 0x000fe40000000030 */
[----:B------:R-:W-:Y:S01]  /*6e8d0*/  PRMT R57, R59, 0x5410, R57 ;  /* 0x000054103b397816 */ /* 0x000fe20000000039 */
[----:B------:R-:W4:Y:S01]  /*6e8e0*/  LDL.LU R85, [R1+0x5c] ;  /* 0x00005c0001557983 */ /* 0x000f220000300800 */
[----:B------:R-:W-:Y:S02]  /*6e8f0*/  LOP3.LUT R20, R20, 0xffff, RZ, 0xc0, !PT ;  /* 0x0000ffff14147812 */ /* 0x000fe400078ec0ff */
[----:B------:R-:W-:Y:S02]  /*6e900*/  LOP3.LUT R21, R21, 0xffff, RZ, 0xc0, !PT ;  /* 0x0000ffff15157812 */ /* 0x000fe400078ec0ff */
[----:B------:R-:W-:-:S02]  /*6e910*/  SHF.R.U32.HI R47, RZ, 0x8, R47 ;  /* 0x00000008ff2f7819 */ /* 0x000fc4000001162f */
[----:B------:R-:W-:Y:S02]  /*6e920*/  PRMT R59, R24, 0x3340, R0 ;  /* 0x00003340183b7816 */ /* 0x000fe40000000000 */
[----:B------:R-:W-:Y:S02]  /*6e930*/  SHF.R.U32.HI R48, RZ, 0x8, R48 ;  /* 0x00000008ff307819 */ /* 0x000fe40000011630 */
[--C-:B------:R-:W-:Y:S02]  /*6e940*/  PRMT R75, R14, 0x3340, R0.reuse ;  /* 0x000033400e4b7816 */ /* 0x100fe40000000000 */
[----:B------:R-:W-:Y:S02]  /*6e950*/  SHF.R.U32.HI R67, RZ, 0x8, R67 ;  /* 0x00000008ff437819 */ /* 0x000fe40000011643 */
[----:B------:R-:W-:Y:S02]  /*6e960*/  PRMT R74, R15, 0x3340, R0 ;  /* 0x000033400f4a7816 */ /* 0x000fe40000000000 */
[----:B------:R-:W-:-:S02]  /*6e970*/  PRMT R55, R81, 0x5410, R55 ;  /* 0x0000541051377816 */ /* 0x000fc40000000037 */
[----:B------:R-:W-:Y:S02]  /*6e980*/  SHF.R.U32.HI R51, RZ, 0x8, R51 ;  /* 0x00000008ff337819 */ /* 0x000fe40000011633 */
[----:B------:R-:W-:Y:S02]  /*6e990*/  SHF.R.U32.HI R73, RZ, 0x8, R73 ;  /* 0x00000008ff497819 */ /* 0x000fe40000011649 */
[----:B------:R-:W-:Y:S02]  /*6e9a0*/  PRMT R28, R20, 0x3340, R21 ;  /* 0x00003340141c7816 */ /* 0x000fe40000000015 */
[----:B------:R-:W-:Y:S02]  /*6e9b0*/  PRMT R52, R79, 0x5410, R52 ;  /* 0x000054104f347816 */ /* 0x000fe40000000034 */
[----:B------:R-:W-:Y:S02]  /*6e9c0*/  LOP3.LUT R47, R47, 0xffff, RZ, 0xc0, !PT ;  /* 0x0000ffff2f2f7812 */ /* 0x000fe400078ec0ff */
[----:B------:R-:W-:-:S02]  /*6e9d0*/  PRMT R59, R77, 0x5410, R59 ;  /* 0x000054104d3b7816 */ /* 0x000fc4000000003b */
[----:B------:R-:W-:Y:S02]  /*6e9e0*/  LOP3.LUT R48, R48, 0xffff, RZ, 0xc0, !PT ;  /* 0x0000ffff30307812 */ /* 0x000fe400078ec0ff */
[----:B------:R-:W-:Y:S02]  /*6e9f0*/  PRMT R58, R58, 0x5410, R76 ;  /* 0x000054103a3a7816 */ /* 0x000fe4000000004c */
[----:B------:R-:W-:Y:S02]  /*6ea00*/  LOP3.LUT R67, R67, 0xffff, RZ, 0xc0, !PT ;  /* 0x0000ffff43437812 */ /* 0x000fe400078ec0ff */
[----:B------:R-:W-:Y:S02]  /*6ea10*/  PRMT R31, R31, 0x5410, R75 ;  /* 0x000054101f1f7816 */ /* 0x000fe4000000004b */
[----:B------:R-:W-:Y:S02]  /*6ea20*/  LOP3.LUT R51, R51, 0xffff, RZ, 0xc0, !PT ;  /* 0x0000ffff33337812 */ /* 0x000fe400078ec0ff */
[----:B------:R-:W-:-:S02]  /*6ea30*/  LOP3.LUT R73, R73, 0xffff, RZ, 0xc0, !PT ;  /* 0x0000ffff49497812 */ /* 0x000fc400078ec0ff */
[----:B------:R-:W-:Y:S02]  /*6ea40*/  PRMT R28, R28, 0x5410, R74 ;  /* 0x000054101c1c7816 */ /* 0x000fe4000000004a */
[----:B------:R-:W-:Y:S02]  /*6ea50*/  PRMT R51, R51, 0x3340, R67 ;  /* 0x0000334033337816 */ /* 0x000fe40000000043 */
[----:B--2---:R-:W-:Y:S02]  /*6ea60*/  LOP3.LUT R44, R44, 0xffff, RZ, 0xc0, !PT ;  /* 0x0000ffff2c2c7812 */ /* 0x004fe400078ec0ff */
[----:B------:R-:W-:Y:S02]  /*6ea70*/  LOP3.LUT R40, R46, 0xffff, RZ, 0xc0, !PT ;  /* 0x0000ffff2e287812 */ /* 0x000fe400078ec0ff */
[----:B------:R-:W-:Y:S02]  /*6ea80*/  LOP3.LUT R46, R7, 0xffff, RZ, 0xc0, !PT ;  /* 0x0000ffff072e7812 */ /* 0x000fe400078ec0ff */
[----:B------:R-:W-:-:S02]  /*6ea90*/  LOP3.LUT R42, R45, 0xffff, RZ, 0xc0, !PT ;  /* 0x0000ffff2d2a7812 */ /* 0x000fc400078ec0ff */
[----:B------:R-:W-:Y:S02]  /*6eaa0*/  LOP3.LUT R45, R6, 0xffff, RZ, 0xc0, !PT ;  /* 0x0000ffff062d7812 */ /* 0x000fe400078ec0ff */
[----:B------:R-:W-:Y:S02]  /*6eab0*/  LOP3.LUT R26, R50, 0xffff, RZ, 0xc0, !PT ;  /* 0x0000ffff321a7812 */ /* 0x000fe400078ec0ff */
[--C-:B------:R-:W-:Y:S02]  /*6eac0*/  PRMT R50, R49, 0x3340, R0.reuse ;  /* 0x0000334031327816 */ /* 0x100fe40000000000 */
[----:B------:R-:W-:Y:S02]  /*6ead0*/  PRMT R24, R46, 0x3340, R0 ;  /* 0x000033402e187816 */ /* 0x000fe40000000000 */
[----:B------:R-:W-:Y:S02]  /*6eae0*/  LOP3.LUT R22, R36, 0xffff, RZ, 0xc0, !PT ;  /* 0x0000ffff24167812 */ /* 0x000fe400078ec0ff */
[----:B------:R-:W-:-:S02]  /*6eaf0*/  LOP3.LUT R37, R91, 0xffff, RZ, 0xc0, !PT ;  /* 0x0000ffff5b257812 */ /* 0x000fc400078ec0ff */
[----:B------:R-:W-:Y:S02]  /*6eb00*/  LOP3.LUT R38, R89, 0xffff, RZ, 0xc0, !PT ;  /* 0x0000ffff59267812 */ /* 0x000fe400078ec0ff */
[----:B------:R-:W-:Y:S02]  /*6eb10*/  LOP3.LUT R39, R87, 0xffff, RZ, 0xc0, !PT ;  /* 0x0000ffff57277812 */ /* 0x000fe400078ec0ff */
[----:B------:R-:W-:Y:S02]  /*6eb20*/  LOP3.LUT R36, R90, 0xffff, RZ, 0xc0, !PT ;  /* 0x0000ffff5a247812 */ /* 0x000fe400078ec0ff */
[----:B------:R-:W-:Y:S01]  /*6eb30*/  PRMT R41, R39, 0x3340, R0 ;  /* 0x0000334027297816 */ /* 0x000fe20000000000 */
[----:B------:R-:W2:Y:S01]  /*6eb40*/  LDL.LU R90, [R1+0x58] ;  /* 0x00005800015a7983 */ /* 0x000ea20000300800 */
[----:B------:R-:W-:-:S03]  /*6eb50*/  LOP3.LUT R12, R84, 0xffff, RZ, 0xc0, !PT ;  /* 0x0000ffff540c7812 */ /* 0x000fc600078ec0ff */
[----:B------:R-:W2:Y:S01]  /*6eb60*/  LDL.LU R91, [R1+0x40] ;  /* 0x00004000015b7983 */ /* 0x000ea20000300800 */
[----:B------:R-:W-:Y:S02]  /*6eb70*/  PRMT R84, R37, 0x3340, R38 ;  /* 0x0000334025547816 */ /* 0x000fe40000000026 */
[----:B------:R-:W-:Y:S02]  /*6eb80*/  PRMT R7, R26, 0x3340, R40 ;  /* 0x000033401a077816 */ /* 0x000fe40000000028 */
[----:B------:R-:W-:Y:S02]  /*6eb90*/  PRMT R41, R84, 0x5410, R41 ;  /* 0x0000541054297816 */ /* 0x000fe40000000029 */
[----:B------:R-:W-:Y:S01]  /*6eba0*/  PRMT R6, R44, 0x3340, R45 ;  /* 0x000033402c067816 */ /* 0x000fe2000000002d */
[----:B------:R-:W2:Y:S01]  /*6ebb0*/  LDL.LU R84, [R1+0x70] ;  /* 0x0000700001547983 */ /* 0x000ea20000300800 */
[----:B------:R-:W-:Y:S02]  /*6ebc0*/  SHF.R.U32.HI R49, RZ, 0x8, R49 ;  /* 0x00000008ff317819 */ /* 0x000fe40000011631 */
[----:B------:R-:W-:Y:S01]  /*6ebd0*/  SHF.R.U32.HI R26, RZ, 0x8, R26 ;  /* 0x00000008ff1a7819 */ /* 0x000fe2000001161a */
[----:B------:R-:W2:Y:S01]  /*6ebe0*/  LDL.LU R81, [R1+0x38] ;  /* 0x0000380001517983 */ /* 0x000ea20000300800 */
[----:B------:R-:W-:-:S02]  /*6ebf0*/  SHF.R.U32.HI R40, RZ, 0x8, R40 ;  /* 0x00000008ff287819 */ /* 0x000fc40000011628 */
[----:B------:R-:W-:Y:S01]  /*6ec00*/  SHF.R.U32.HI R45, RZ, 0x8, R45 ;  /* 0x00000008ff2d7819 */ /* 0x000fe2000001162d */
[----:B------:R-:W2:Y:S01]  /*6ec10*/  LDL.LU R79, [R1+0x3c] ;  /* 0x00003c00014f7983 */ /* 0x000ea20000300800 */
[----:B------:R-:W-:Y:S02]  /*6ec20*/  SHF.R.U32.HI R44, RZ, 0x8, R44 ;  /* 0x00000008ff2c7819 */ /* 0x000fe4000001162c */
[----:B------:R-:W-:Y:S01]  /*6ec30*/  PRMT R24, R6, 0x5410, R24 ;  /* 0x0000541006187816 */ /* 0x000fe20000000018 */
[----:B------:R-:W2:Y:S01]  /*6ec40*/  LDL.LU R77, [R1+0x44] ;  /* 0x00004400014d7983 */ /* 0x000ea20000300800 */
[----:B------:R-:W-:Y:S02]  /*6ec50*/  LOP3.LUT R49, R49, 0xffff, RZ, 0xc0, !PT ;  /* 0x0000ffff31317812 */ /* 0x000fe400078ec0ff */
[----:B------:R-:W-:Y:S01]  /*6ec60*/  LOP3.LUT R6, R88, 0xffff, RZ, 0xc0, !PT ;  /* 0x0000ffff58067812 */ /* 0x000fe200078ec0ff */
[----:B------:R-:W2:Y:S01]  /*6ec70*/  LDL.LU R76, [R1+0x48] ;  /* 0x00004800014c7983 */ /* 0x000ea20000300800 */
[----:B------:R-:W-:-:S02]  /*6ec80*/  LOP3.LUT R26, R26, 0xffff, RZ, 0xc0, !PT ;  /* 0x0000ffff1a1a7812 */ /* 0x000fc400078ec0ff */
[----:B------:R-:W-:Y:S01]  /*6ec90*/  LOP3.LUT R40, R40, 0xffff, RZ, 0xc0, !PT ;  /* 0x0000ffff28287812 */ /* 0x000fe200078ec0ff */
[----:B------:R-:W2:Y:S01]  /*6eca0*/  LDL.LU R75, [R1+0x4c] ;  /* 0x00004c00014b7983 */ /* 0x000ea20000300800 */
[----:B------:R-:W-:Y:S02]  /*6ecb0*/  LOP3.LUT R45, R45, 0xffff, RZ, 0xc0, !PT ;  /* 0x0000ffff2d2d7812 */ /* 0x000fe400078ec0ff */
[----:B------:R-:W-:Y:S01]  /*6ecc0*/  PRMT R88, R47, 0x3340, R48 ;  /* 0x000033402f587816 */ /* 0x000fe20000000030 */
[----:B------:R-:W2:Y:S01]  /*6ecd0*/  LDL.LU R74, [R1+0x50] ;  /* 0x00005000014a7983 */ /* 0x000ea20000300800 */
[----:B------:R-:W-:Y:S02]  /*6ece0*/  LOP3.LUT R44, R44, 0xffff, RZ, 0xc0, !PT ;  /* 0x0000ffff2c2c7812 */ /* 0x000fe400078ec0ff */
[--C-:B------:R-:W-:Y:S01]  /*6ecf0*/  PRMT R89, R49, 0x3340, R0.reuse ;  /* 0x0000334031597816 */ /* 0x100fe20000000000 */
[----:B------:R-:W2:Y:S01]  /*6ed00*/  LDL.LU R47, [R1+0x68] ;  /* 0x00006800012f7983 */ /* 0x000ea20000300800 */
[----:B------:R-:W-:-:S02]  /*6ed10*/  PRMT R87, R73, 0x3340, R0 ;  /* 0x0000334049577816 */ /* 0x000fc40000000000 */
[----:B------:R-:W-:Y:S01]  /*6ed20*/  PRMT R49, R26, 0x3340, R40 ;  /* 0x000033401a317816 */ /* 0x000fe20000000028 */
[----:B------:R-:W2:Y:S01]  /*6ed30*/  LDL.LU R48, [R1+0x54] ;  /* 0x0000540001307983 */ /* 0x000ea20000300800 */
[----:B------:R-:W-:-:S03]  /*6ed40*/  PRMT R26, R44, 0x3340, R45 ;  /* 0x000033402c1a7816 */ /* 0x000fc6000000002d */
[----:B------:R-:W2:Y:S04]  /*6ed50*/  LDL.LU R67, [R1+0xbc] ;  /* 0x0000bc0001437983 */ /* 0x000ea80000300800 */
[----:B------:R-:W2:Y:S04]  /*6ed60*/  LDL.LU R73, [R1+0xc4] ;  /* 0x0000c40001497983 */ /* 0x000ea80000300800 */
[----:B------:R-:W2:Y:S01]  /*6ed70*/  LDL.LU R45, [R1+0xf0] ;  /* 0x0000f000012d7983 */ /* 0x000ea20000300800 */
[----:B------:R-:W-:Y:S02]  /*6ed80*/  PRMT R25, R42, 0x3340, R0 ;  /* 0x000033402a197816 */ /* 0x000fe40000000000 */
[----:B------:R-:W-:-:S02]  /*6ed90*/  PRMT R50, R13, 0x5410, R50 ;  /* 0x000054100d327816 */ /* 0x000fc40000000032 */
[----:B------:R-:W-:Y:S02]  /*6eda0*/  LOP3.LUT R20, R43, 0xffff, RZ, 0xc0, !PT ;  /* 0x0000ffff2b147812 */ /* 0x000fe400078ec0ff */
[----:B------:R-:W-:Y:S02]  /*6edb0*/  PRMT R25, R7, 0x5410, R25 ;  /* 0x0000541007197816 */ /* 0x000fe40000000019 */
[--C-:B------:R-:W-:Y:S02]  /*6edc0*/  PRMT R23, R12, 0x3340, R0.reuse ;  /* 0x000033400c177816 */ /* 0x100fe40000000000 */
[----:B------:R-:W-:Y:S02]  /*6edd0*/  LOP3.LUT R7, R86, 0xffff, RZ, 0xc0, !PT ;  /* 0x0000ffff56077812 */ /* 0x000fe400078ec0ff */
[----:B------:R-:W-:Y:S02]  /*6ede0*/  PRMT R43, R36, 0x3340, R0 ;  /* 0x00003340242b7816 */ /* 0x000fe40000000000 */
[----:B------:R-:W-:-:S02]  /*6edf0*/  SHF.R.U32.HI R42, RZ, 0x8, R42 ;  /* 0x00000008ff2a7819 */ /* 0x000fc4000001162a */
[----:B------:R-:W-:Y:S02]  /*6ee00*/  SHF.R.U32.HI R12, RZ, 0x8, R12 ;  /* 0x00000008ff0c7819 */ /* 0x000fe4000001160c */
[----:B------:R-:W-:Y:S02]  /*6ee10*/  SHF.R.U32.HI R46, RZ, 0x8, R46 ;  /* 0x00000008ff2e7819 */ /* 0x000fe4000001162e */
[----:B------:R-:W-:Y:S02]  /*6ee20*/  SHF.R.U32.HI R36, RZ, 0x8, R36 ;  /* 0x00000008ff247819 */ /* 0x000fe40000011624 */
[----:B------:R-:W-:Y:S02]  /*6ee30*/  SHF.R.U32.HI R37, RZ, 0x8, R37 ;  /* 0x00000008ff257819 */ /* 0x000fe40000011625 */
[----:B------:R-:W-:Y:S02]  /*6ee40*/  SHF.R.U32.HI R38, RZ, 0x8, R38 ;  /* 0x00000008ff267819 */ /* 0x000fe40000011626 */
        /* <DEDUP_REMOVED lines=9> */
[----:B------:R-:W-:Y:S02]  /*6eee0*/  PRMT R54, R80, 0x5410, R54 ;  /* 0x0000541050367816 */ /* 0x000fe40000000036 */
[----:B------:R-:W-:Y:S02]  /*6eef0*/  PRMT R34, R78, 0x5410, R34 ;  /* 0x000054104e227816 */ /* 0x000fe40000000022 */
[--C-:B------:R-:W-:Y:S02]  /*6ef00*/  PRMT R86, R42, 0x3340, R0.reuse ;  /* 0x000033402a567816 */ /* 0x100fe40000000000 */
[----:B------:R-:W-:-:S02]  /*6ef10*/  PRMT R80, R12, 0x3340, R0 ;  /* 0x000033400c507816 */ /* 0x000fc40000000000 */
[----:B---3--:R-:W-:Y:S02]  /*6ef20*/  LOP3.LUT R13, R83, 0xffff, RZ, 0xc0, !PT ;  /* 0x0000ffff530d7812 */ /* 0x008fe400078ec0ff */
[--C-:B------:R-:W-:Y:S02]  /*6ef30*/  PRMT R83, R6, 0x3340, R7.reuse ;  /* 0x0000334006537816 */ /* 0x100fe40000000007 */
[----:B------:R-:W-:Y:S02]  /*6ef40*/  SHF.R.U32.HI R6, RZ, 0x8, R6 ;  /* 0x00000008ff067819 */ /* 0x000fe40000011606 */
[----:B------:R-:W-:Y:S02]  /*6ef50*/  SHF.R.U32.HI R7, RZ, 0x8, R7 ;  /* 0x00000008ff077819 */ /* 0x000fe40000011607 */
[----:B------:R-:W-:Y:S02]  /*6ef60*/  PRMT R23, R83, 0x5410, R23 ;  /* 0x0000541053177816 */ /* 0x000fe40000000017 */
[----:B------:R-:W-:-:S02]  /*6ef70*/  PRMT R83, R36, 0x3340, R0 ;  /* 0x0000334024537816 */ /* 0x000fc40000000000 */
[----:B------:R-:W-:Y:S02]  /*6ef80*/  PRMT R40, R37, 0x3340, R38 ;  /* 0x0000334025287816 */ /* 0x000fe40000000026 */
[----:B----4-:R-:W-:Y:S02]  /*6ef90*/  LOP3.LUT R14, R82, 0xffff, RZ, 0xc0, !PT ;  /* 0x0000ffff520e7812 */ /* 0x010fe400078ec0ff */
[----:B------:R-:W-:Y:S02]  /*6efa0*/  LOP3.LUT R15, R85, 0xffff, RZ, 0xc0, !PT ;  /* 0x0000ffff550f7812 */ /* 0x000fe400078ec0ff */
[----:B------:R-:W-:Y:S02]  /*6efb0*/  PRMT R85, R20, 0x3340, R22 ;  /* 0x0000334014557816 */ /* 0x000fe40000000016 */
[----:B------:R-:W-:Y:S02]  /*6efc0*/  PRMT R21, R15, 0x3340, R0 ;  /* 0x000033400f157816 */ /* 0x000fe40000000000 */
[----:B------:R-:W-:-:S02]  /*6efd0*/  SHF.R.U32.HI R15, RZ, 0x8, R15 ;  /* 0x00000008ff0f7819 */ /* 0x000fc4000001160f */
[----:B------:R-:W-:Y:S02]  /*6efe0*/  PRMT R82, R13, 0x3340, R14 ;  /* 0x000033400d527816 */ /* 0x000fe4000000000e */
[----:B------:R-:W-:Y:S02]  /*6eff0*/  SHF.R.U32.HI R20, RZ, 0x8, R20 ;  /* 0x00000008ff147819 */ /* 0x000fe40000011614 */
[----:B------:R-:W-:Y:S02]  /*6f000*/  SHF.R.U32.HI R22, RZ, 0x8, R22 ;  /* 0x00000008ff167819 */ /* 0x000fe40000011616 */
[----:B------:R-:W-:Y:S02]  /*6f010*/  SHF.R.U32.HI R13, RZ, 0x8, R13 ;  /* 0x00000008ff0d7819 */ /* 0x000fe4000001160d */
[----:B------:R-:W-:Y:S02]  /*6f020*/  SHF.R.U32.HI R14, RZ, 0x8, R14 ;  /* 0x00000008ff0e7819 */ /* 0x000fe4000001160e */
[----:B------:R-:W-:-:S02]  /*6f030*/  LOP3.LUT R15, R15, 0xffff, RZ, 0xc0, !PT ;  /* 0x0000ffff0f0f7812 */ /* 0x000fc400078ec0ff */
[----:B------:R-:W-:Y:S02]  /*6f040*/  LOP3.LUT R20, R20, 0xffff, RZ, 0xc0, !PT ;  /* 0x0000ffff14147812 */ /* 0x000fe400078ec0ff */
[----:B------:R-:W-:Y:S02]  /*6f050*/  LOP3.LUT R22, R22, 0xffff, RZ, 0xc0, !PT ;  /* 0x0000ffff16167812 */ /* 0x000fe400078ec0ff */
[----:B------:R-:W-:Y:S02]  /*6f060*/  LOP3.LUT R13, R13, 0xffff, RZ, 0xc0, !PT ;  /* 0x0000ffff0d0d7812 */ /* 0x000fe400078ec0ff */
[----:B------:R-:W-:Y:S02]  /*6f070*/  LOP3.LUT R14, R14, 0xffff, RZ, 0xc0, !PT ;  /* 0x0000ffff0e0e7812 */ /* 0x000fe400078ec0ff */
[----:B------:R-:W-:Y:S02]  /*6f080*/  PRMT R43, R85, 0x5410, R43 ;  /* 0x00005410552b7816 */ /* 0x000fe4000000002b */
[----:B------:R-:W-:-:S02]  /*6f090*/  PRMT R21, R82, 0x5410, R21 ;  /* 0x0000541052157816 */ /* 0x000fc40000000015 */
[--C-:B------:R-:W-:Y:S02]  /*6f0a0*/  PRMT R78, R15, 0x3340, R0.reuse ;  /* 0x000033400f4e7816 */ /* 0x100fe40000000000 */
[----:B------:R-:W-:Y:S02]  /*6f0b0*/  PRMT R85, R46, 0x3340, R0 ;  /* 0x000033402e557816 */ /* 0x000fe40000000000 */
[----:B------:R-:W-:Y:S02]  /*6f0c0*/  PRMT R42, R20, 0x3340, R22 ;  /* 0x00003340142a7816 */ /* 0x000fe40000000016 */
[----:B------:R-:W-:Y:S02]  /*6f0d0*/  PRMT R82, R39, 0x3340, R0 ;  /* 0x0000334027527816 */ /* 0x000fe40000000000 */
[----:B------:R-:W-:Y:S02]  /*6f0e0*/  LOP3.LUT R6, R6, 0xffff, RZ, 0xc0, !PT ;  /* 0x0000ffff06067812 */ /* 0x000fe400078ec0ff */
[----:B------:R-:W-:-:S02]  /*6f0f0*/  LOP3.LUT R7, R7, 0xffff, RZ, 0xc0, !PT ;  /* 0x0000ffff07077812 */ /* 0x000fc400078ec0ff */
[----:B------:R-:W-:Y:S02]  /*6f100*/  PRMT R20, R13, 0x3340, R14 ;  /* 0x000033400d147816 */ /* 0x000fe4000000000e */
[----:B------:R-:W-:Y:S02]  /*6f110*/  PRMT R22, R6, 0x3340, R7 ;  /* 0x0000334006167816 */ /* 0x000fe40000000007 */
[----:B------:R-:W-:Y:S02]  /*6f120*/  PRMT R10, R10, 0x5210, R63 ;  /* 0x000052100a0a7816 */ /* 0x000fe4000000003f */
[----:B------:R-:W-:Y:S02]  /*6f130*/  PRMT R11, R11, 0x5210, R61 ;  /* 0x000052100b0b7816 */ /* 0x000fe4000000003d */
[----:B------:R-:W-:Y:S02]  /*6f140*/  PRMT R9, R9, 0x5210, R65 ;  /* 0x0000521009097816 */ /* 0x000fe40000000041 */
        /* <DEDUP_REMOVED lines=24> */
[----:B------:R-:W-:-:S02]  /*6f2d0*/  PRMT R7, R74, 0x5410, R7 ;  /* 0x000054104a077816 */ /* 0x000fc40000000007 */
[----:B------:R-:W-:Y:S02]  /*6f2e0*/  PRMT R6, R73, 0x5410, R6 ;  /* 0x0000541049067816 */ /* 0x000fe40000000006 */
[----:B------:R-:W-:Y:S02]  /*6f2f0*/  PRMT R5, R67, 0x5410, R5 ;  /* 0x0000541043057816 */ /* 0x000fe40000000005 */
[----:B------:R-:W-:Y:S02]  /*6f300*/  LOP3.LUT R61, R84, 0xffff, RZ, 0xc0, !PT ;  /* 0x0000ffff543d7812 */ /* 0x000fe400078ec0ff */
[----:B------:R-:W-:Y:S02]  /*6f310*/  PRMT R48, R75, 0x5410, R48 ;  /* 0x000054104b307816 */ /* 0x000fe40000000030 */
[----:B------:R-:W-:Y:S02]  /*6f320*/  LOP3.LUT R67, R91, 0xffff, RZ, 0xc0, !PT ;  /* 0x0000ffff5b437812 */ /* 0x000fe400078ec0ff */
[----:B------:R-:W-:-:S02]  /*6f330*/  LOP3.LUT R73, R71, 0xffff, RZ, 0xc0, !PT ;  /* 0x0000ffff47497812 */ /* 0x000fc400078ec0ff */
[----:B------:R-:W-:Y:S01]  /*6f340*/  LOP3.LUT R74, R72, 0xffff, RZ, 0xc0, !PT ;  /* 0x0000ffff484a7812 */ /* 0x000fe200078ec0ff */
[----:B------:R-:W2:Y:S01]  /*6f350*/  LDL.LU R71, [R1+0x17ac] ;  /* 0x0017ac0001477983 */ /* 0x000ea20000300800 */
[----:B------:R-:W-:Y:S02]  /*6f360*/  LOP3.LUT R75, R2, 0xffff, RZ, 0xc0, !PT ;  /* 0x0000ffff024b7812 */ /* 0x000fe400078ec0ff */
[----:B------:R-:W-:Y:S01]  /*6f370*/  LOP3.LUT R76, R93, 0xffff, RZ, 0xc0, !PT ;  /* 0x0000ffff5d4c7812 */ /* 0x000fe200078ec0ff */
[----:B------:R-:W3:Y:S01]  /*6f380*/  LDL.LU R72, [R1+0x17a8] ;  /* 0x0017a80001487983 */ /* 0x000ee20000300800 */
[----:B------:R-:W-:Y:S02]  /*6f390*/  LOP3.LUT R77, R92, 0xffff, RZ, 0xc0, !PT ;  /* 0x0000ffff5c4d7812 */ /* 0x000fe400078ec0ff */
[----:B------:R-:W-:Y:S01]  /*6f3a0*/  LOP3.LUT R79, R4, 0xffff, RZ, 0xc0, !PT ;  /* 0x0000ffff044f7812 */ /* 0x000fe200078ec0ff */
[----:B------:R-:W4:Y:S01]  /*6f3b0*/  LDL.LU R2, [R1+0x17a4] ;  /* 0x0017a40001027983 */ /* 0x000f220000300800 */
[----:B------:R-:W-:-:S02]  /*6f3c0*/  LOP3.LUT R84, R64, 0xffff, RZ, 0xc0, !PT ;  /* 0x0000ffff40547812 */ /* 0x000fc400078ec0ff */
[----:B------:R-:W-:Y:S01]  /*6f3d0*/  PRMT R92, R61, 0x3340, R63 ;  /* 0x000033403d5c7816 */ /* 0x000fe2000000003f */
[----:B------:R-:W2:Y:S01]  /*6f3e0*/  LDL.LU R93, [R1+0x19c] ;  /* 0x00019c00015d7983 */ /* 0x000ea20000300800 */
[----:B------:R-:W-:Y:S02]  /*6f3f0*/  LOP3.LUT R81, R60, 0xffff, RZ, 0xc0, !PT ;  /* 0x0000ffff3c517812 */ /* 0x000fe400078ec0ff */
[----:B------:R-:W-:Y:S02]  /*6f400*/  PRMT R64, R67, 0x3340, R0 ;  /* 0x0000334043407816 */ /* 0x000fe40000000000 */
[----:B------:R-:W-:Y:S02]  /*6f410*/  PRMT R91, R73, 0x3340, R74 ;  /* 0x00003340495b7816 */ /* 0x000fe4000000004a */
[----:B------:R-:W-:Y:S02]  /*6f420*/  PRMT R65, R75, 0x3340, R0 ;  /* 0x000033404b417816 */ /* 0x000fe40000000000 */
[----:B------:R-:W-:-:S02]  /*6f430*/  PRMT R90, R76, 0x3340, R77 ;  /* 0x000033404c5a7816 */ /* 0x000fc4000000004d */
[--C-:B------:R-:W-:Y:S02]  /*6f440*/  PRMT R66, R79, 0x3340, R0.reuse ;  /* 0x000033404f427816 */ /* 0x100fe40000000000 */
[----:B------:R-:W-:Y:S02]  /*6f450*/  PRMT R4, R84, 0x3340, R0 ;  /* 0x0000334054047816 */ /* 0x000fe40000000000 */
[----:B------:R-:W-:Y:S02]  /*6f460*/  PRMT R60, R81, 0x3340, R62 ;  /* 0x00003340513c7816 */ /* 0x000fe4000000003e */
[----:B------:R-:W-:Y:S02]  /*6f470*/  PRMT R64, R92, 0x5410, R64 ;  /* 0x000054105c407816 */ /* 0x000fe40000000040 */
[----:B------:R-:W2:Y:S01]  /*6f480*/  LDL.LU R92, [R1+0x198] ;  /* 0x00019800015c7983 */ /* 0x000ea20000300800 */
[----:B------:R-:W-:Y:S02]  /*6f490*/  PRMT R65, R91, 0x5410, R65 ;  /* 0x000054105b417816 */ /* 0x000fe40000000041 */
[----:B------:R-:W-:Y:S01]  /*6f4a0*/  PRMT R66, R90, 0x5410, R66 ;  /* 0x000054105a427816 */ /* 0x000fe20000000042 */
[----:B------:R-:W2:Y:S01]  /*6f4b0*/  LDL.LU R91, [R1+0x1a4] ;  /* 0x0001a400015b7983 */ /* 0x000ea20000300800 */
[----:B------:R-:W-:-:S03]  /*6f4c0*/  PRMT R4, R60, 0x5410, R4 ;  /* 0x000054103c047816 */ /* 0x000fc60000000004 */
[----:B------:R-:W2:Y:S01]  /*6f4d0*/  LDL.LU R90, [R1+0x1ac] ;  /* 0x0001ac00015a7983 */ /* 0x000ea20000300800 */
[----:B------:R-:W-:-:S03]  /*6f4e0*/  PRMT R60, R88, 0x5410, R89 ;  /* 0x00005410583c7816 */ /* 0x000fc60000000059 */
[----:B------:R-:W3:Y:S04]  /*6f4f0*/  LDL.LU R88, [R1+0x24] ;  /* 0x0000240001587983 */ /* 0x000ee80000300800 */
[----:B------:R-:W3:Y:S01]  /*6f500*/  LDL.LU R87, [R1+0x28] ;  /* 0x0000280001577983 */ /* 0x000ee20000300800 */
[----:B------:R-:W-:-:S03]  /*6f510*/  PRMT R49, R49, 0x5410, R86 ;  /* 0x0000541031317816 */ /* 0x000fc60000000056 */
[----:B------:R-:W4:Y:S01]  /*6f520*/  LDL.LU R86, [R1+0x1a8] ;  /* 0x0001a80001567983 */ /* 0x000f220000300800 */
[----:B------:R-:W-:Y:S02]  /*6f530*/  SHF.R.U32.HI R38, RZ, 0x8, R38 ;  /* 0x00000008ff267819 */ /* 0x000fe40000011626 */
[----:B------:R-:W-:Y:S01]  /*6f540*/  SHF.R.U32.HI R39, RZ, 0x8, R39 ;  /* 0x00000008ff277819 */ /* 0x000fe20000011627 */
[----:B------:R0:W-:Y:S01]  /*6f550*/  STS.128 [R68+0x400], R8 ;  /* 0x0004000844007388 */ /* 0x0001e20000000c00 */
[----:B------:R-:W-:Y:S02]  /*6f560*/  SHF.R.U32.HI R44, RZ, 0x8, R44 ;  /* 0x00000008ff2c7819 */ /* 0x000fe4000001162c */
[----:B------:R-:W-:Y:S01]  /*6f570*/  SHF.R.U32.HI R45, RZ, 0x8, R45 ;  /* 0x00000008ff2d7819 */ /* 0x000fe2000001162d */
[----:B------:R-:W4:Y:S01]  /*6f580*/  LDL.LU R89, [R1+0x194] ;  /* 0x0001940001597983 */ /* 0x000f220000300800 */
[----:B------:R-:W-:Y:S02]  /*6f590*/  SHF.R.U32.HI R46, RZ, 0x8, R46 ;  /* 0x00000008ff2e7819 */ /* 0x000fe4000001162e */
[----:B------:R-:W-:-:S02]  /*6f5a0*/  SHF.R.U32.HI R12, RZ, 0x8, R12 ;  /* 0x00000008ff0c7819 */ /* 0x000fc4000001160c */
[----:B------:R-:W-:Y:S02]  /*6f5b0*/  SHF.R.U32.HI R13, RZ, 0x8, R13 ;  /* 0x00000008ff0d7819 */ /* 0x000fe4000001160d */
[----:B------:R-:W-:Y:S02]  /*6f5c0*/  SHF.R.U32.HI R14, RZ, 0x8, R14 ;  /* 0x00000008ff0e7819 */ /* 0x000fe4000001160e */
        /* <DEDUP_REMOVED lines=8> */
[----:B------:R-:W-:Y:S02]  /*6f650*/  PRMT R38, R38, 0x3340, R39 ;  /* 0x0000334026267816 */ /* 0x000fe40000000027 */
[----:B0-----:R-:W-:-:S02]  /*6f660*/  PRMT R8, R44, 0x3340, R0 ;  /* 0x000033402c087816 */ /* 0x001fc40000000000 */
[----:B------:R-:W-:Y:S02]  /*6f670*/  PRMT R9, R45, 0x3340, R46 ;  /* 0x000033402d097816 */ /* 0x000fe4000000002e */
[----:B------:R-:W-:Y:S02]  /*6f680*/  PRMT R12, R12, 0x3340, R13 ;  /* 0x000033400c0c7816 */ /* 0x000fe4000000000d */
[----:B------:R-:W-:Y:S02]  /*6f690*/  PRMT R14, R14, 0x3340, R0 ;  /* 0x000033400e0e7816 */ /* 0x000fe40000000000 */
[----:B------:R-:W-:Y:S02]  /*6f6a0*/  PRMT R46, R38, 0x5410, R8 ;  /* 0x00005410262e7816 */ /* 0x000fe40000000008 */
[----:B------:R-:W-:Y:S02]  /*6f6b0*/  PRMT R44, R12, 0x5410, R14 ;  /* 0x000054100c2c7816 */ /* 0x000fe4000000000e */
[----:B------:R-:W-:-:S02]  /*6f6c0*/  SHF.R.U32.HI R47, RZ, 0x8, R47 ;  /* 0x00000008ff2f7819 */ /* 0x000fc4000001162f */
[----:B------:R-:W-:Y:S02]  /*6f6d0*/  SHF.R.U32.HI R73, RZ, 0x8, R73 ;  /* 0x00000008ff497819 */ /* 0x000fe40000011649 */
[----:B------:R-:W-:Y:S02]  /*6f6e0*/  SHF.R.U32.HI R74, RZ, 0x8, R74 ;  /* 0x00000008ff4a7819 */ /* 0x000fe4000001164a */
[----:B------:R-:W-:Y:S02]  /*6f6f0*/  SHF.R.U32.HI R75, RZ, 0x8, R75 ;  /* 0x00000008ff4b7819 */ /* 0x000fe4000001164b */
[----:B------:R-:W-:Y:S02]  /*6f700*/  LOP3.LUT R47, R47, 0xffff, RZ, 0xc0, !PT ;  /* 0x0000ffff2f2f7812 */ /* 0x000fe400078ec0ff */
[----:B------:R-:W-:Y:S02]  /*6f710*/  SHF.R.U32.HI R76, RZ, 0x8, R76 ;  /* 0x00000008ff4c7819 */ /* 0x000fe4000001164c */
[----:B------:R-:W-:-:S02]  /*6f720*/  SHF.R.U32.HI R77, RZ, 0x8, R77 ;  /* 0x00000008ff4d7819 */ /* 0x000fc4000001164d */
[----:B------:R-:W-:Y:S02]  /*6f730*/  SHF.R.U32.HI R79, RZ, 0x8, R79 ;  /* 0x00000008ff4f7819 */ /* 0x000fe4000001164f */
[----:B------:R-:W-:Y:S02]  /*6f740*/  LOP3.LUT R73, R73, 0xffff, RZ, 0xc0, !PT ;  /* 0x0000ffff49497812 */ /* 0x000fe400078ec0ff */
[----:B------:R-:W-:Y:S02]  /*6f750*/  LOP3.LUT R74, R74, 0xffff, RZ, 0xc0, !PT ;  /* 0x0000ffff4a4a7812 */ /* 0x000fe400078ec0ff */
[----:B------:R-:W-:Y:S02]  /*6f760*/  LOP3.LUT R75, R75, 0xffff, RZ, 0xc0, !PT ;  /* 0x0000ffff4b4b7812 */ /* 0x000fe400078ec0ff */
[----:B------:R-:W-:Y:S02]  /*6f770*/  PRMT R47, R47, 0x3340, R0 ;  /* 0x000033402f2f7816 */ /* 0x000fe40000000000 */
[----:B------:R-:W-:-:S02]  /*6f780*/  LOP3.LUT R11, R76, 0xffff, RZ, 0xc0, !PT ;  /* 0x0000ffff4c0b7812 */ /* 0x000fc400078ec0ff */
[----:B------:R-:W-:Y:S02]  /*6f790*/  LOP3.LUT R77, R77, 0xffff, RZ, 0xc0, !PT ;  /* 0x0000ffff4d4d7812 */ /* 0x000fe400078ec0ff */
[----:B------:R-:W-:Y:S02]  /*6f7a0*/  LOP3.LUT R13, R79, 0xffff, RZ, 0xc0, !PT ;  /* 0x0000ffff4f0d7812 */ /* 0x000fe400078ec0ff */
[----:B------:R-:W-:Y:S02]  /*6f7b0*/  PRMT R73, R73, 0x3340, R74 ;  /* 0x0000334049497816 */ /* 0x000fe4000000004a */
[--C-:B------:R-:W-:Y:S02]  /*6f7c0*/  PRMT R75, R75, 0x3340, R0.reuse ;  /* 0x000033404b4b7816 */ /* 0x100fe40000000000 */
[----:B------:R-:W-:Y:S02]  /*6f7d0*/  PRMT R11, R11, 0x3340, R77 ;  /* 0x000033400b0b7816 */ /* 0x000fe4000000004d */
[----:B------:R-:W-:-:S02]  /*6f7e0*/  PRMT R13, R13, 0x3340, R0 ;  /* 0x000033400d0d7816 */ /* 0x000fc40000000000 */
[----:B------:R-:W-:Y:S02]  /*6f7f0*/  PRMT R47, R9, 0x5410, R47 ;  /* 0x00005410092f7816 */ /* 0x000fe4000000002f */
[----:B------:R-:W-:Y:S02]  /*6f800*/  PRMT R73, R73, 0x5410, R75 ;  /* 0x0000541049497816 */ /* 0x000fe4000000004b */
[----:B------:R-:W-:Y:S02]  /*6f810*/  PRMT R75, R11, 0x5410, R13 ;  /* 0x000054100b4b7816 */ /* 0x000fe4000000000d */
[----:B--2---:R-:W-:Y:S02]  /*6f820*/  LOP3.LUT R8, R90, 0xffff, RZ, 0xc0, !PT ;  /* 0x0000ffff5a087812 */ /* 0x004fe400078ec0ff */
[----:B------:R-:W2:Y:S02]  /*6f830*/  LDL.LU R90, [R1+0x190] ;  /* 0x00019000015a7983 */ /* 0x000ea40000300800 */
[----:B------:R-:W-:-:S02]  /*6f840*/  PRMT R16, R16, 0x5210, R8 ;  /* 0x0000521010107816 */ /* 0x000fc40000000008 */
[----:B---3--:R-:W-:Y:S02]  /*6f850*/  PRMT R12, R87, 0x4210, R8 ;  /* 0x00004210570c7816 */ /* 0x008fe40000000008 */
[----:B------:R-:W-:Y:S02]  /*6f860*/  LOP3.LUT R8, R91, 0xffff, RZ, 0xc0, !PT ;  /* 0x0000ffff5b087812 */ /* 0x000fe400078ec0ff */
[----:B------:R-:W3:Y:S01]  /*6f870*/  LDL.LU R91, [R1+0x18c] ;  /* 0x00018c00015b7983 */ /* 0x000ee20000300800 */
[----:B----4-:R-:W-:-:S03]  /*6f880*/  LOP3.LUT R9, R86, 0xffff, RZ, 0xc0, !PT ;  /* 0x0000ffff56097812 */ /* 0x010fc600078ec0ff */
[----:B------:R-:W4:Y:S01]  /*6f890*/  LDL.LU R87, [R1+0x188] ;  /* 0x0001880001577983 */ /* 0x000f220000300800 */
[--C-:B------:R-:W-:Y:S02]  /*6f8a0*/  PRMT R13, R88, 0x4210, R9.reuse ;  /* 0x00004210580d7816 */ /* 0x100fe40000000009 */
[----:B------:R-:W-:Y:S01]  /*6f8b0*/  PRMT R17, R17, 0x5210, R9 ;  /* 0x0000521011117816 */ /* 0x000fe20000000009 */
[----:B------:R-:W4:Y:S01]  /*6f8c0*/  LDL.LU R88, [R1+0x184] ;  /* 0x0001840001587983 */ /* 0x000f220000300800 */
[----:B------:R-:W-:Y:S02]  /*6f8d0*/  LOP3.LUT R9, R2, 0xffff, RZ, 0xc0, !PT ;  /* 0x0000ffff02097812 */ /* 0x000fe400078ec0ff */
[----:B------:R-:W0:Y:S02]  /*6f8e0*/  S2R R2, SR_TID.X ;  /* 0x0000000000027919 */ /* 0x000e240000002100 */
[----:B0-----:R-:W-:-:S04]  /*6f8f0*/  LOP3.LUT R2, R2, 0x7f, RZ, 0xc0, !PT ;  /* 0x0000007f02027812 */ /* 0x001fc800078ec0ff */
[----:B------:R-:W-:Y:S02]  /*6f900*/  LEA R77, R2, UR10, 0x4 ;  /* 0x0000000a024d7c11 */ /* 0x000fe4000f8e20ff */
[----:B------:R-:W-:Y:S02]  /*6f910*/  LOP3.LUT R2, R92, 0xffff, RZ, 0xc0, !PT ;  /* 0x0000ffff5c027812 */ /* 0x000fe400078ec0ff */
[----:B------:R-:W4:Y:S01]  /*6f920*/  LDL.LU R92, [R1+0x180] ;  /* 0x00018000015c7983 */ /* 0x000f220000300800 */
[----:B------:R-:W-:Y:S02]  /*6f930*/  SHF.R.U32.HI R15, RZ, 0x8, R15 ;  /* 0x00000008ff0f7819 */ /* 0x000fe4000001160f */
[----:B------:R-:W-:Y:S02]  /*6f940*/  SHF.R.U32.HI R36, RZ, 0x8, R36 ;  /* 0x00000008ff247819 */ /* 0x000fe40000011624 */
[----:B------:R-:W-:Y:S02]  /*6f950*/  SHF.R.U32.HI R37, RZ, 0x8, R37 ;  /* 0x00000008ff257819 */ /* 0x000fe40000011625 */
[----:B------:R-:W-:-:S02]  /*6f960*/  SHF.R.U32.HI R61, RZ, 0x8, R61 ;  /* 0x00000008ff3d7819 */ /* 0x000fc4000001163d */
[----:B------:R-:W-:Y:S02]  /*6f970*/  SHF.R.U32.HI R63, RZ, 0x8, R63 ;  /* 0x00000008ff3f7819 */ /* 0x000fe4000001163f */
        /* <DEDUP_REMOVED lines=19> */
[----:B------:R-:W-:Y:S01]  /*6fab0*/  PRMT R45, R15, 0x5410, R37 ;  /* 0x000054100f2d7816 */ /* 0x000fe20000000025 */
[----:B------:R-:W-:Y:S01]  /*6fac0*/  BAR.SYNC.DEFER_BLOCKING 0x0 ;  /* 0x0000000000007b1d */ /* 0x000fe20000010000 */
[----:B------:R-:W-:Y:S02]  /*6fad0*/  PRMT R74, R61, 0x5410, R67 ;  /* 0x000054103d4a7816 */ /* 0x000fe40000000043 */
[----:B------:R-:W-:Y:S02]  /*6fae0*/  PRMT R76, R76, 0x5410, R10 ;  /* 0x000054104c4c7816 */ /* 0x000fe4000000000a */
[----:B------:R-:W-:-:S02]  /*6faf0*/  PRMT R14, R72, 0x4210, R8 ;  /* 0x00004210480e7816 */ /* 0x000fc40000000008 */
[----:B------:R-:W-:Y:S02]  /*6fb00*/  PRMT R18, R18, 0x5210, R8 ;  /* 0x0000521012127816 */ /* 0x000fe40000000008 */
[--C-:B------:R-:W-:Y:S02]  /*6fb10*/  PRMT R15, R71, 0x4210, R9.reuse ;  /* 0x00004210470f7816 */ /* 0x100fe40000000009 */
[----:B------:R-:W-:Y:S02]  /*6fb20*/  PRMT R19, R19, 0x5210, R9 ;  /* 0x0000521013137816 */ /* 0x000fe40000000009 */
[----:B------:R-:W-:Y:S02]  /*6fb30*/  LOP3.LUT R61, R93, 0xffff, RZ, 0xc0, !PT ;  /* 0x0000ffff5d3d7812 */ /* 0x000fe400078ec0ff */
[----:B------:R-:W4:Y:S04]  /*6fb40*/  LDL.LU R93, [R1+0x17c] ;  /* 0x00017c00015d7983 */ /* 0x000f280000300800 */
[----:B------:R-:W0:Y:S04]  /*6fb50*/  LDS.128 R8, [R77] ;  /* 0x000000004d087984 */ /* 0x000e280000000c00 */
[----:B------:R-:W-:Y:S01]  /*6fb60*/  LDS.128 R36, [R77+0x800] ;  /* 0x000800004d247984 */ /* 0x000fe20000000c00 */
[----:B------:R-:W-:Y:S06]  /*6fb70*/  BAR.SYNC.DEFER_BLOCKING 0x0 ;  /* 0x0000000000007b1d */ /* 0x000fec0000010000 */
[----:B------:R1:W-:Y:S04]  /*6fb80*/  STS.128 [R68], R12 ;  /* 0x0000000c44007388 */ /* 0x0003e80000000c00 */
[----:B------:R1:W-:Y:S02]  /*6fb90*/  STS.128 [R68+0x400], R16 ;  /* 0x0004001044007388 */ /* 0x0003e40000000c00 */
[----:B-1----:R-:W-:-:S02]  /*6fba0*/  PRMT R12, R53, 0x4210, R2 ;  /* 0x00004210350c7816 */ /* 0x002fc40000000002 */
[----:B------:R-:W-:Y:S02]  /*6fbb0*/  PRMT R16, R55, 0x5210, R2 ;  /* 0x0000521037107816 */ /* 0x000fe40000000002 */
[----:B------:R-:W-:Y:S02]  /*6fbc0*/  LOP3.LUT R2, R89, 0xffff, RZ, 0xc0, !PT ;  /* 0x0000ffff59027812 */ /* 0x000fe400078ec0ff */
[----:B------:R-:W4:Y:S02]  /*6fbd0*/  LDL.LU R89, [R1+0x178] ;  /* 0x0001780001597983 */ /* 0x000f240000300800 */
[--C-:B------:R-:W-:Y:S02]  /*6fbe0*/  PRMT R14, R33, 0x4210, R2.reuse ;  /* 0x00004210210e7816 */ /* 0x100fe40000000002 */
[----:B------:R-:W-:Y:S02]  /*6fbf0*/  PRMT R18, R52, 0x5210, R2 ;  /* 0x0000521034127816 */ /* 0x000fe40000000002 */
[----:B--2---:R-:W-:-:S02]  /*6fc00*/  LOP3.LUT R53, R90, 0xffff, RZ, 0xc0, !PT ;  /* 0x0000ffff5a357812 */ /* 0x004fc400078ec0ff */
[----:B------:R-:W2:Y:S01]  /*6fc10*/  LDL.LU R90, [R1+0x174] ;  /* 0x00017400015a7983 */ /* 0x000ea20000300800 */
[----:B---3--:R-:W-:-:S03]  /*6fc20*/  LOP3.LUT R2, R91, 0xffff, RZ, 0xc0, !PT ;  /* 0x0000ffff5b027812 */ /* 0x008fc600078ec0ff */
[----:B------:R-:W3:Y:S01]  /*6fc30*/  LDL.LU R91, [R1+0x170] ;  /* 0x00017000015b7983 */ /* 0x000ee20000300800 */
[--C-:B------:R-:W-:Y:S02]  /*6fc40*/  PRMT R13, R35, 0x4210, R61.reuse ;  /* 0x00004210230d7816 */ /* 0x100fe4000000003d */
[----:B------:R-:W-:Y:S02]  /*6fc50*/  PRMT R17, R54, 0x5210, R61 ;  /* 0x0000521036117816 */ /* 0x000fe4000000003d */
[--C-:B------:R-:W-:Y:S01]  /*6fc60*/  PRMT R15, R32, 0x4210, R53.reuse ;  /* 0x00004210200f7816 */ /* 0x100fe20000000035 */
[----:B------:R-:W-:Y:S01]  /*6fc70*/  BAR.SYNC.DEFER_BLOCKING 0x0 ;  /* 0x0000000000007b1d */ /* 0x000fe20000010000 */
[----:B------:R-:W-:-:S05]  /*6fc80*/  PRMT R19, R34, 0x5210, R53 ;  /* 0x0000521022137816 */ /* 0x000fca0000000035 */
[----:B------:R-:W1:Y:S04]  /*6fc90*/  LDS.128 R52, [R77] ;  /* 0x000000004d347984 */ /* 0x000e680000000c00 */
[----:B------:R-:W-:Y:S01]  /*6fca0*/  LDS.128 R32, [R77+0x800] ;  /* 0x000800004d207984 */ /* 0x000fe20000000c00 */
[----:B------:R-:W-:Y:S06]  /*6fcb0*/  BAR.SYNC.DEFER_BLOCKING 0x0 ;  /* 0x0000000000007b1d */ /* 0x000fec0000010000 */
[----:B------:R0:W-:Y:S02]  /*6fcc0*/  STS.128 [R68+0x400], R16 ;  /* 0x0004001044007388 */ /* 0x0001e40000000c00 */
[----:B0-----:R-:W-:-:S02]  /*6fcd0*/  PRMT R16, R59, 0x5210, R2 ;  /* 0x000052103b107816 */ /* 0x001fc40000000002 */
[----:B----4-:R-:W-:Y:S02]  /*6fce0*/  LOP3.LUT R59, R92, 0xffff, RZ, 0xc0, !PT ;  /* 0x0000ffff5c3b7812 */ /* 0x010fe400078ec0ff */
[----:B------:R-:W4:Y:S04]  /*6fcf0*/  LDL.LU R92, [R1+0x16c] ;  /* 0x00016c00015c7983 */ /* 0x000f280000300800 */
[----:B------:R0:W-:Y:S01]  /*6fd00*/  STS.128 [R68], R12 ;  /* 0x0000000c44007388 */ /* 0x0001e20000000c00 */
[----:B------:R-:W-:-:S03]  /*6fd10*/  LOP3.LUT R61, R87, 0xffff, RZ, 0xc0, !PT ;  /* 0x0000ffff573d7812 */ /* 0x000fc600078ec0ff */
[----:B------:R-:W4:Y:S01]  /*6fd20*/  LDL.LU R87, [R1+0x168] ;  /* 0x0001680001577983 */ /* 0x000f220000300800 */
[----:B------:R-:W-:Y:S02]  /*6fd30*/  PRMT R17, R58, 0x5210, R61 ;  /* 0x000052103a117816 */ /* 0x000fe4000000003d */
[----:B------:R-:W-:Y:S02]  /*6fd40*/  PRMT R19, R28, 0x5210, R59 ;  /* 0x000052101c137816 */ /* 0x000fe4000000003b */
[----:B0-----:R-:W-:Y:S02]  /*6fd50*/  PRMT R12, R56, 0x4210, R2 ;  /* 0x00004210380c7816 */ /* 0x001fe40000000002 */
[----:B------:R-:W-:Y:S02]  /*6fd60*/  LOP3.LUT R2, R88, 0xffff, RZ, 0xc0, !PT ;  /* 0x0000ffff58027812 */ /* 0x000fe400078ec0ff */
[----:B------:R-:W-:Y:S01]  /*6fd70*/  PRMT R13, R29, 0x4210, R61 ;  /* 0x000042101d0d7816 */ /* 0x000fe2000000003d */
[----:B------:R-:W4:Y:S01]  /*6fd80*/  LDL.LU R88, [R1+0x164] ;  /* 0x0001640001587983 */ /* 0x000f220000300800 */
[----:B------:R-:W-:-:S02]  /*6fd90*/  PRMT R14, R57, 0x4210, R2 ;  /* 0x00004210390e7816 */ /* 0x000fc40000000002 */
[----:B------:R-:W-:Y:S01]  /*6fda0*/  PRMT R18, R31, 0x5210, R2 ;  /* 0x000052101f127816 */ /* 0x000fe20000000002 */
[----:B------:R-:W-:Y:S01]  /*6fdb0*/  BAR.SYNC.DEFER_BLOCKING 0x0 ;  /* 0x0000000000007b1d */ /* 0x000fe20000010000 */
[----:B------:R-:W-:-:S05]  /*6fdc0*/  LOP3.LUT R61, R93, 0xffff, RZ, 0xc0, !PT ;  /* 0x0000ffff5d3d7812 */ /* 0x000fca00078ec0ff */
[----:B------:R-:W4:Y:S01]  /*6fdd0*/  LDL.LU R93, [R1+0x160] ;  /* 0x00016000015d7983 */ /* 0x000f220000300800 */
[----:B------:R-:W-:-:S03]  /*6fde0*/  PRMT R15, R30, 0x4210, R59 ;  /* 0x000042101e0f7816 */ /* 0x000fc6000000003b */
[----:B------:R-:W0:Y:S04]  /*6fdf0*/  LDS.128 R56, [R77] ;  /* 0x000000004d387984 */ /* 0x000e280000000c00 */
[----:B------:R-:W-:Y:S01]  /*6fe00*/  LDS.128 R28, [R77+0x800] ;  /* 0x000800004d1c7984 */ /* 0x000fe20000000c00 */
[----:B------:R-:W-:Y:S06]  /*6fe10*/  BAR.SYNC.DEFER_BLOCKING 0x0 ;  /* 0x0000000000007b1d */ /* 0x000fec0000010000 */
[----:B------:R1:W-:Y:S04]  /*6fe20*/  STS.128 [R68], R12 ;  /* 0x0000000c44007388 */ /* 0x0003e80000000c00 */
[----:B------:R1:W-:Y:S01]  /*6fe30*/  STS.128 [R68+0x400], R16 ;  /* 0x0004001044007388 */ /* 0x0003e20000000c00 */
[----:B------:R-:W-:-:S03]  /*6fe40*/  LOP3.LUT R2, R89, 0xffff, RZ, 0xc0, !PT ;  /* 0x0000ffff59027812 */ /* 0x000fc600078ec0ff */
[----:B------:R-:W4:Y:S01]  /*6fe50*/  LDL.LU R89, [R1+0x15c] ;  /* 0x00015c0001597983 */ /* 0x000f220000300800 */
[--C-:B-1----:R-:W-:Y:S02]  /*6fe60*/  PRMT R12, R50, 0x4210, R61.reuse ;  /* 0x00004210320c7816 */ /* 0x102fe4000000003d */
[----:B------:R-:W-:Y:S02]  /*6fe70*/  PRMT R16, R60, 0x5210, R61 ;  /* 0x000052103c107816 */ /* 0x000fe4000000003d */
[----:B--2---:R-:W-:Y:S02]  /*6fe80*/  LOP3.LUT R50, R90, 0xffff, RZ, 0xc0, !PT ;  /* 0x0000ffff5a327812 */ /* 0x004fe400078ec0ff */
[----:B------:R-:W2:Y:S01]  /*6fe90*/  LDL.LU R90, [R1+0x158] ;  /* 0x00015800015a7983 */ /* 0x000ea20000300800 */
[----:B---3--:R-:W-:-:S03]  /*6fea0*/  LOP3.LUT R61, R91, 0xffff, RZ, 0xc0, !PT ;  /* 0x0000ffff5b3d7812 */ /* 0x008fc600078ec0ff */
[----:B------:R-:W3:Y:S01]  /*6feb0*/  LDL.LU R91, [R1+0x154] ;  /* 0x00015400015b7983 */ /* 0x000ee20000300800 */
[--C-:B------:R-:W-:Y:S02]  /*6fec0*/  PRMT R13, R27, 0x4210, R2.reuse ;  /* 0x000042101b0d7816 */ /* 0x100fe40000000002 */
[----:B------:R-:W-:Y:S02]  /*6fed0*/  PRMT R17, R51, 0x5210, R2 ;  /* 0x0000521033117816 */ /* 0x000fe40000000002 */
[----:B------:R-:W-:Y:S02]  /*6fee0*/  PRMT R26, R26, 0x5410, R85 ;  /* 0x000054101a1a7816 */ /* 0x000fe40000000055 */
[----:B------:R-:W-:Y:S02]  /*6fef0*/  PRMT R14, R25, 0x4210, R50 ;  /* 0x00004210190e7816 */ /* 0x000fe40000000032 */
[--C-:B------:R-:W-:Y:S01]  /*6ff00*/  PRMT R15, R24, 0x4210, R61.reuse ;  /* 0x00004210180f7816 */ /* 0x100fe2000000003d */
[----:B------:R-:W-:Y:S01]  /*6ff10*/  BAR.SYNC.DEFER_BLOCKING 0x0 ;  /* 0x0000000000007b1d */ /* 0x000fe20000010000 */
[----:B------:R-:W-:-:S02]  /*6ff20*/  PRMT R19, R26, 0x5210, R61 ;  /* 0x000052101a137816 */ /* 0x000fc4000000003d */
[----:B------:R-:W-:-:S03]  /*6ff30*/  PRMT R18, R49, 0x5210, R50 ;  /* 0x0000521031127816 */ /* 0x000fc60000000032 */
[----:B------:R-:W1:Y:S04]  /*6ff40*/  LDS.128 R60, [R77] ;  /* 0x000000004d3c7984 */ /* 0x000e680000000c00 */
[----:B------:R-:W-:Y:S01]  /*6ff50*/  LDS.128 R24, [R77+0x800] ;  /* 0x000800004d187984 */ /* 0x000fe20000000c00 */
[----:B------:R-:W-:Y:S01]  /*6ff60*/  BAR.SYNC.DEFER_BLOCKING 0x0 ;  /* 0x0000000000007b1d */ /* 0x000fe20000010000 */
[----:B----4-:R-:W-:-:S05]  /*6ff70*/  LOP3.LUT R2, R92, 0xffff, RZ, 0xc0, !PT ;  /* 0x0000ffff5c027812 */ /* 0x010fca00078ec0ff */
[----:B------:R-:W4:Y:S04]  /*6ff80*/  LDL.LU R92, [R1+0xfc] ;  /* 0x0000fc00015c7983 */ /* 0x000f280000300800 */
[----:B------:R0:W-:Y:S04]  /*6ff90*/  STS.128 [R68], R12 ;  /* 0x0000000c44007388 */ /* 0x0001e80000000c00 */
[----:B------:R1:W-:Y:S01]  /*6ffa0*/  STS.128 [R68+0x400], R16 ;  /* 0x0004001044007388 */ /* 0x0003e20000000c00 */
[----:B------:R-:W-:Y:S02]  /*6ffb0*/  PRMT R42, R42, 0x5410, R83 ;  /* 0x000054102a2a7816 */ /* 0x000fe40000000053 */
[----:B------:R-:W-:-:S02]  /*6ffc0*/  PRMT R40, R40, 0x5410, R82 ;  /* 0x0000541028287816 */ /* 0x000fc40000000052 */
[----:B------:R-:W-:Y:S02]  /*6ffd0*/  PRMT R22, R22, 0x5410, R80 ;  /* 0x0000541016167816 */ /* 0x000fe40000000050 */
[----:B------:R-:W-:Y:S02]  /*6ffe0*/  PRMT R20, R20, 0x5410, R78 ;  /* 0x0000541014147816 */ /* 0x000fe4000000004e */
[----:B------:R-:W-:Y:S02]  /*6fff0*/  LOP3.LUT R49, R87, 0xffff, RZ, 0xc0, !PT ;  /* 0x0000ffff57317812 */ /* 0x000fe400078ec0ff */
[--C-:B0-----:R-:W-:Y:S02]  /*70000*/  PRMT R12, R43, 0x4210, R2.reuse ;  /* 0x000042102b0c7816 */ /* 0x101fe40000000002 */
[----:B-1----:R-:W-:Y:S02]  /*70010*/  PRMT R16, R42, 0x5210, R2 ;  /* 0x000052102a107816 */ /* 0x002fe40000000002 */
[----:B------:R-:W-:-:S02]  /*70020*/  LOP3.LUT R2, R88, 0xffff, RZ, 0xc0, !PT ;  /* 0x0000ffff58027812 */ /* 0x000fc400078ec0ff */
[--C-:B------:R-:W-:Y:S02]  /*70030*/  PRMT R13, R41, 0x4210, R49.reuse ;  /* 0x00004210290d7816 */ /* 0x100fe40000000031 */
[----:B------:R-:W-:Y:S02]  /*70040*/  PRMT R17, R40, 0x5210, R49 ;  /* 0x0000521028117816 */ /* 0x000fe40000000031 */
[----:B------:R-:W-:Y:S02]  /*70050*/  LOP3.LUT R42, R93, 0xffff, RZ, 0xc0, !PT ;  /* 0x0000ffff5d2a7812 */ /* 0x000fe400078ec0ff */
[--C-:B------:R-:W-:Y:S01]  /*70060*/  PRMT R14, R23, 0x4210, R2.reuse ;  /* 0x00004210170e7816 */ /* 0x100fe20000000002 */
[----:B------:R-:W4:Y:S01]  /*70070*/  LDL.LU R93, [R1+0x150] ;  /* 0x00015000015d7983 */ /* 0x000f220000300800 */
[----:B------:R-:W-:Y:S02]  /*70080*/  PRMT R18, R22, 0x5210, R2 ;  /* 0x0000521016127816 */ /* 0x000fe40000000002 */
[--C-:B------:R-:W-:Y:S01]  /*70090*/  PRMT R15, R21, 0x4210, R42.reuse ;  /* 0x00004210150f7816 */ /* 0x100fe2000000002a */
[----:B------:R-:W-:Y:S01]  /*700a0*/  BAR.SYNC.DEFER_BLOCKING 0x0 ;  /* 0x0000000000007b1d */ /* 0x000fe20000010000 */
[----:B------:R-:W-:-:S05]  /*700b0*/  PRMT R19, R20, 0x5210, R42 ;  /* 0x0000521014137816 */ /* 0x000fca000000002a */
[----:B------:R-:W0:Y:S04]  /*700c0*/  LDS.128 R40, [R77] ;  /* 0x000000004d287984 */ /* 0x000e280000000c00 */
[----:B------:R-:W-:Y:S01]  /*700d0*/  LDS.128 R20, [R77+0x800] ;  /* 0x000800004d147984 */ /* 0x000fe20000000c00 */
[----:B------:R-:W-:Y:S01]  /*700e0*/  BAR.SYNC.DEFER_BLOCKING 0x0 ;  /* 0x0000000000007b1d */ /* 0x000fe20000010000 */
[----:B------:R-:W-:Y:S02]  /*700f0*/  LOP3.LUT R71, R70, 0xffff, RZ, 0xc0, !PT ;  /* 0x0000ffff46477812 */ /* 0x000fe400078ec0ff */
[----:B------:R-:W-:-:S03]  /*70100*/  LOP3.LUT R49, R89, 0xffff, RZ, 0xc0, !PT ;  /* 0x0000ffff59317812 */ /* 0x000fc600078ec0ff */
[----:B------:R1:W-:Y:S01]  /*70110*/  STS.128 [R68], R12 ;  /* 0x0000000c44007388 */ /* 0x0003e20000000c00 */
[--C-:B------:R-:W-:Y:S02]  /*70120*/  PRMT R44, R44, 0x5210, R49.reuse ;  /* 0x000052102c2c7816 */ /* 0x100fe40000000031 */
[----:B-1----:R-:W-:Y:S02]  /*70130*/  PRMT R12, R48, 0x4210, R49 ;  /* 0x00004210300c7816 */ /* 0x002fe40000000031 */
[----:B--2---:R-:W-:Y:S02]  /*70140*/  LOP3.LUT R2, R90, 0xffff, RZ, 0xc0, !PT ;  /* 0x0000ffff5a027812 */ /* 0x004fe400078ec0ff */
[----:B---3--:R-:W-:-:S04]  /*70150*/  LOP3.LUT R49, R91, 0xffff, RZ, 0xc0, !PT ;  /* 0x0000ffff5b317812 */ /* 0x008fc800078ec0ff */
[--C-:B------:R-:W-:Y:S02]  /*70160*/  PRMT R14, R6, 0x4210, R49.reuse ;  /* 0x00004210060e7816 */ /* 0x100fe40000000031 */
[----:B------:R-:W-:Y:S02]  /*70170*/  LOP3.LUT R6, R3, 0xffff, RZ, 0xc0, !PT ;  /* 0x0000ffff03067812 */ /* 0x000fe400078ec0ff */
[----:B------:R-:W2:Y:S01]  /*70180*/  LDL.LU R3, [R1+0x17a0] ;  /* 0x0017a00001037983 */ /* 0x000ea20000300800 */
[----:B------:R-:W-:Y:S02]  /*70190*/  PRMT R13, R7, 0x4210, R2 ;  /* 0x00004210070d7816 */ /* 0x000fe40000000002 */
[----:B------:R-:W-:Y:S02]  /*701a0*/  LOP3.LUT R7, R69, 0xffff, RZ, 0xc0, !PT ;  /* 0x0000ffff45077812 */ /* 0x000fe400078ec0ff */
[----:B------:R-:W3:Y:S04]  /*701b0*/  LDL.LU R69, [R1+0x179c] ;  /* 0x00179c0001457983 */ /* 0x000ee80000300800 */
[----:B------:R-:W3:Y:S04]  /*701c0*/  LDL.LU R70, [R1+0x1798] ;  /* 0x0017980001467983 */ /* 0x000ee80000300800 */
[----:B------:R-:W-:Y:S01]  /*701d0*/  STS.128 [R68+0x400], R16 ;  /* 0x0004001044007388 */ /* 0x000fe20000000c00 */
[----:B------:R-:W-:Y:S01]  /*701e0*/  BAR.SYNC.DEFER_BLOCKING 0x0 ;  /* 0x0000000000007b1d */ /* 0x000fe20000010000 */
[----:B------:R-:W-:-:S02]  /*701f0*/  PRMT R46, R46, 0x5210, R49 ;  /* 0x000052102e2e7816 */ /* 0x000fc40000000031 */
[----:B------:R-:W-:-:S05]  /*70200*/  PRMT R45, R45, 0x5210, R2 ;  /* 0x000052102d2d7816 */ /* 0x000fca0000000002 */
[----:B------:R-:W1:Y:S01]  /*70210*/  LDC R2, c[0x0][0x3b8] ;  /* 0x0000ee00ff027b82 */ /* 0x000e620000000800 */
[----:B------:R-:W-:Y:S01]  /*70220*/  LDS.128 R16, [R77+0x800] ;  /* 0x000800004d107984 */ /* 0x000fe20000000c00 */
[----:B----4-:R-:W-:-:S04]  /*70230*/  LOP3.LUT R48, R92, 0xffff, RZ, 0xc0, !PT ;  /* 0x0000ffff5c307812 */ /* 0x010fc800078ec0ff */
[--C-:B------:R-:W-:Y:S02]  /*70240*/  PRMT R15, R5, 0x4210, R48.reuse ;  /* 0x00004210050f7816 */ /* 0x100fe40000000030 */
[----:B------:R-:W-:Y:S02]  /*70250*/  PRMT R47, R47, 0x5210, R48 ;  /* 0x000052102f2f7816 */ /* 0x000fe40000000030 */
[----:B------:R-:W4:Y:S01]  /*70260*/  LDS.128 R48, [R77] ;  /* 0x000000004d307984 */ /* 0x000f220000000c00 */
[----:B------:R-:W-:Y:S06]  /*70270*/  BAR.SYNC.DEFER_BLOCKING 0x0 ;  /* 0x0000000000007b1d */ /* 0x000fec0000010000 */
[----:B------:R-:W-:Y:S04]  /*70280*/  STS.128 [R68], R12 ;  /* 0x0000000c44007388 */ /* 0x000fe80000000c00 */
[----:B------:R-:W-:Y:S01]  /*70290*/  STS.128 [R68+0x400], R44 ;  /* 0x0004002c44007388 */ /* 0x000fe20000000c00 */
[----:B------:R-:W-:Y:S06]  /*702a0*/  BAR.SYNC.DEFER_BLOCKING 0x0 ;  /* 0x0000000000007b1d */ /* 0x000fec0000010000 */
[----:B------:R-:W0:Y:S01]  /*702b0*/  S2R R78, SR_TID.X ;  /* 0x00000000004e7919 */ /* 0x000e220000002100 */
[----:B------:R-:W-:Y:S01]  /*702c0*/  LOP3.LUT R5, R93, 0xffff, RZ, 0xc0, !PT ;  /* 0x0000ffff5d057812 */ /* 0x000fe200078ec0ff */
[----:B------:R-:W2:Y:S04]  /*702d0*/  LDS.128 R44, [R77] ;  /* 0x000000004d2c7984 */ /* 0x000ea80000000c00 */
[----:B------:R-:W-:Y:S01]  /*702e0*/  LDS.128 R12, [R77+0x800] ;  /* 0x000800004d0c7984 */ /* 0x000fe20000000c00 */
[----:B------:R-:W-:-:S02]  /*702f0*/  PRMT R72, R74, 0x5210, R5 ;  /* 0x000052104a487816 */ /* 0x000fc40000000005 */
[----:B------:R-:W-:Y:S02]  /*70300*/  PRMT R74, R75, 0x5210, R7 ;  /* 0x000052104b4a7816 */ /* 0x000fe40000000007 */
[----:B------:R-:W-:Y:S02]  /*70310*/  PRMT R64, R64, 0x4210, R5 ;  /* 0x0000421040407816 */ /* 0x000fe40000000005 */
[--C-:B------:R-:W-:Y:S02]  /*70320*/  PRMT R65, R65, 0x4210, R6.reuse ;  /* 0x0000421041417816 */ /* 0x100fe40000000006 */
[----:B------:R-:W-:Y:S02]  /*70330*/  PRMT R66, R66, 0x4210, R7 ;  /* 0x0000421042427816 */ /* 0x000fe40000000007 */
[----:B------:R-:W-:Y:S01]  /*70340*/  PRMT R67, R4, 0x4210, R71 ;  /* 0x0000421004437816 */ /* 0x000fe20000000047 */
[----:B------:R-:W-:Y:S01]  /*70350*/  BAR.SYNC.DEFER_BLOCKING 0x0 ;  /* 0x0000000000007b1d */ /* 0x000fe20000010000 */
[----:B------:R-:W-:-:S02]  /*70360*/  PRMT R73, R73, 0x5210, R6 ;  /* 0x0000521049497816 */ /* 0x000fc40000000006 */
[----:B------:R-:W-:Y:S02]  /*70370*/  PRMT R75, R76, 0x5210, R71 ;  /* 0x000052104c4b7816 */ /* 0x000fe40000000047 */
[----:B0-----:R-:W-:-:S04]  /*70380*/  SHF.R.U32.HI R93, RZ, 0x6, R78 ;  /* 0x00000006ff5d7819 */ /* 0x001fc8000001164e */
[----:B------:R-:W-:-:S04]  /*70390*/  SGXT.U32 R93, R93, 0x1 ;  /* 0x000000015d5d781a */ /* 0x000fc80000000000 */
[--C-:B------:R-:W-:Y:S01]  /*703a0*/  LOP3.LUT R7, R0, 0x2, R93.reuse, 0xfe, !PT ;  /* 0x0000000200077812 */ /* 0x100fe200078efe5d */
[----:B------:R0:W-:Y:S04]  /*703b0*/  STS.128 [R68], R64 ;  /* 0x0000004044007388 */ /* 0x0001e80000000c00 */
[----:B------:R4:W-:Y:S01]  /*703c0*/  STS.128 [R68+0x400], R72 ;  /* 0x0004004844007388 */ /* 0x0009e20000000c00 */
[C---:B------:R-:W-:Y:S01]  /*703d0*/  ISETP.LT.AND P3, PT, R7.reuse, UR4, !P0 ;  /* 0x0000000407007c0c */ /* 0x040fe2000c761270 */
[----:B------:R-:W2:Y:S01]  /*703e0*/  LDCU UR4, c[0x0][0x39c] ;  /* 0x00007380ff0477ac */ /* 0x000ea20008000800 */
[----:B-1----:R-:W-:Y:S01]  /*703f0*/  IMAD R7, R7, R2, RZ ;  /* 0x0000000207077224 */ /* 0x002fe200078e02ff */
[----:B------:R-:W-:Y:S02]  /*70400*/  PRMT R71, R8, 0x7770, RZ ;  /* 0x0000777008477816 */ /* 0x000fe400000000ff */
[----:B0-----:R-:W-:-:S02]  /*70410*/  LOP3.LUT R65, R0, 0x4, R93, 0xfe, !PT ;  /* 0x0000000400417812 */ /* 0x001fc400078efe5d */
[----:B------:R-:W-:Y:S02]  /*70420*/  PRMT R67, R8, 0x7771, RZ ;  /* 0x0000777108437816 */ /* 0x000fe400000000ff */
[C-C-:B----4-:R-:W-:Y:S02]  /*70430*/  LOP3.LUT R73, R0.reuse, 0x6, R93.reuse, 0xfe, !PT ;  /* 0x0000000600497812 */ /* 0x150fe400078efe5d */
[----:B------:R-:W-:Y:S01]  /*70440*/  LOP3.LUT R75, R0, 0xa, R93, 0xfe, !PT ;  /* 0x0000000a004b7812 */ /* 0x000fe200078efe5d */
[----:B------:R-:W-:Y:S03]  /*70450*/  BAR.SYNC.DEFER_BLOCKING 0x0 ;  /* 0x0000000000007b1d */ /* 0x000fe60000010000 */
[----:B------:R-:W-:-:S03]  /*70460*/  ISETP.LT.AND P6, PT, R75, UR7, !P0 ;  /* 0x000000074b007c0c */ /* 0x000fc6000c7c1270 */
[----:B------:R-:W0:Y:S01]  /*70470*/  LDCU UR7, c[0x0][0x39c] ;  /* 0x00007380ff0777ac */ /* 0x000e220008000800 */
[C---:B------:R-:W-:Y:S02]  /*70480*/  PRMT R83, R9.reuse, 0x7771, RZ ;  /* 0x0000777109537816 */ /* 0x040fe400000000ff */
[C---:B------:R-:W-:Y:S02]  /*70490*/  PRMT R79, R9.reuse, 0x7773, RZ ;  /* 0x00007773094f7816 */ /* 0x040fe400000000ff */
[----:B------:R-:W-:Y:S02]  /*704a0*/  PRMT R81, R9, 0x7772, RZ ;  /* 0x0000777209517816 */ /* 0x000fe400000000ff */
[----:B------:R-:W-:Y:S01]  /*704b0*/  LOP3.LUT R85, R0, 0x14, R93, 0xfe, !PT ;  /* 0x0000001400557812 */ /* 0x000fe200078efe5d */
[----:B--2---:R-:W-:-:S05]  /*704c0*/  IMAD R5, R3, R2, RZ ;  /* 0x0000000203057224 */ /* 0x004fca00078e02ff */
[----:B---3--:R-:W-:-:S04]  /*704d0*/  IADD3 R4, P1, PT, R5, R70, RZ ;  /* 0x0000004605047210 */ /* 0x008fc80007f3e0ff */
[----:B------:R-:W-:Y:S02]  /*704e0*/  LEA.HI.X.SX32 R5, R5, R69, 0x1, P1 ;  /* 0x0000004505057211 */ /* 0x000fe400008f0eff */
[----:B------:R-:W-:-:S03]  /*704f0*/  IADD3 R6, P1, PT, R7, R70, RZ ;  /* 0x0000004607067210 */ /* 0x000fc60007f3e0ff */
[----:B------:R1:W-:Y:S01]  /*70500*/  @P2 STG.E.U8 desc[UR20][R4.64], R71 ;  /* 0x0000004704002986 */ /* 0x0003e2000c101114 */
[-C--:B------:R-:W-:Y:S02]  /*70510*/  LEA.HI.X.SX32 R7, R7, R69.reuse, 0x1, P1 ;  /* 0x0000004507077211 */ /* 0x080fe400008f0eff */
[C---:B------:R-:W-:Y:S01]  /*70520*/  ISETP.LT.AND P2, PT, R65.reuse, UR5, !P0 ;  /* 0x0000000541007c0c */ /* 0x040fe2000c741270 */
[-C--:B------:R-:W-:Y:S01]  /*70530*/  IMAD R65, R65, R2.reuse, RZ ;  /* 0x0000000241417224 */ /* 0x080fe200078e02ff */
[----:B------:R-:W2:Y:S01]  /*70540*/  LDCU UR5, c[0x0][0x39c] ;  /* 0x00007380ff0577ac */ /* 0x000ea20008000800 */
[----:B------:R3:W-:Y:S01]  /*70550*/  @P3 STG.E.U8 desc[UR20][R6.64], R67 ;  /* 0x0000004306003986 */ /* 0x0007e2000c101114 */
[----:B-1----:R-:W-:Y:S01]  /*70560*/  LOP3.LUT R71, R0, 0x8, R93, 0xfe, !PT ;  /* 0x0000000800477812 */ /* 0x002fe200078efe5d */
[----:B------:R-:W-:Y:S01]  /*70570*/  IMAD R5, R73, R2, RZ ;  /* 0x0000000249057224 */ /* 0x000fe200078e02ff */
[----:B------:R-:W-:Y:S02]  /*70580*/  IADD3 R64, P3, PT, R65, R70, RZ ;  /* 0x0000004641407210 */ /* 0x000fe40007f7e0ff */
[----:B------:R-:W-:Y:S01]  /*70590*/  ISETP.LT.AND P4, PT, R71, UR4, !P0 ;  /* 0x0000000447007c0c */ /* 0x000fe2000c781270 */
[----:B------:R-:W1:Y:S01]  /*705a0*/  LDCU UR4, c[0x0][0x39c] ;  /* 0x00007380ff0477ac */ /* 0x000e620008000800 */
[----:B------:R-:W-:Y:S01]  /*705b0*/  ISETP.LT.AND P1, PT, R73, UR6, !P0 ;  /* 0x0000000649007c0c */ /* 0x000fe2000c721270 */
[----:B------:R-:W-:Y:S01]  /*705c0*/  IMAD R66, R71, R2, RZ ;  /* 0x0000000247427224 */ /* 0x000fe200078e02ff */
[----:B------:R-:W-:Y:S01]  /*705d0*/  LEA.HI.X.SX32 R65, R65, R69, 0x1, P3 ;  /* 0x0000004541417211 */ /* 0x000fe200018f0eff */
[----:B------:R-:W4:Y:S01]  /*705e0*/  LDCU UR6, c[0x0][0x39c] ;  /* 0x00007380ff0677ac */ /* 0x000f220008000800 */
[----:B------:R-:W-:-:S02]  /*705f0*/  PRMT R73, R8, 0x7772, RZ ;  /* 0x0000777208497816 */ /* 0x000fc400000000ff */
[C---:B------:R-:W-:Y:S02]  /*70600*/  IADD3 R4, P3, PT, R5.reuse, R70, RZ ;  /* 0x0000004605047210 */ /* 0x040fe40007f7e0ff */
[----:B------:R-:W-:Y:S01]  /*70610*/  PRMT R71, R8, 0x7773, RZ ;  /* 0x0000777308477816 */ /* 0x000fe200000000ff */
[----:B------:R0:W-:Y:S01]  /*70620*/  @P2 STG.E.U8 desc[UR20][R64.64], R73 ;  /* 0x0000004940002986 */ /* 0x0001e2000c101114 */
[-C--:B------:R-:W-:Y:S01]  /*70630*/  LEA.HI.X.SX32 R5, R5, R69.reuse, 0x1, P3 ;  /* 0x0000004505057211 */ /* 0x080fe200018f0eff */
[----:B------:R-:W-:Y:S01]  /*70640*/  IMAD R8, R75, R2, RZ ;  /* 0x000000024b087224 */ /* 0x000fe200078e02ff */
[C---:B---3--:R-:W-:Y:S02]  /*70650*/  IADD3 R6, P2, PT, R66.reuse, R70, RZ ;  /* 0x0000004642067210 */ /* 0x048fe40007f5e0ff */
[----:B------:R-:W-:Y:S01]  /*70660*/  PRMT R67, R9, 0x7770, RZ ;  /* 0x0000777009437816 */ /* 0x000fe200000000ff */
[----:B------:R3:W-:Y:S01]  /*70670*/  @P1 STG.E.U8 desc[UR20][R4.64], R71 ;  /* 0x0000004704001986 */ /* 0x0007e2000c101114 */
[----:B------:R-:W-:-:S02]  /*70680*/  LEA.HI.X.SX32 R7, R66, R69, 0x1, P2 ;  /* 0x0000004542077211 */ /* 0x000fc400010f0eff */
[C-C-:B0-----:R-:W-:Y:S02]  /*70690*/  LOP3.LUT R73, R0.reuse, 0xc, R93.reuse, 0xfe, !PT ;  /* 0x0000000c00497812 */ /* 0x141fe400078efe5d */
[----:B------:R-:W-:Y:S02]  /*706a0*/  LOP3.LUT R65, R0, UR15, RZ, 0xfc, !PT ;  /* 0x0000000f00417c12 */ /* 0x000fe4000f8efcff */
[----:B------:R-:W-:Y:S02]  /*706b0*/  IADD3 R64, P1, PT, R8, R70, RZ ;  /* 0x0000004608407210 */ /* 0x000fe40007f3e0ff */
[----:B---3--:R-:W-:Y:S01]  /*706c0*/  LOP3.LUT R71, R0, 0x10, R93, 0xfe, !PT ;  /* 0x0000001000477812 */ /* 0x008fe200078efe5d */
[CC--:B------:R-:W-:Y:S01]  /*706d0*/  IMAD R5, R73.reuse, R2.reuse, RZ ;  /* 0x0000000249057224 */ /* 0x0c0fe200078e02ff */
[----:B-1----:R-:W-:Y:S01]  /*706e0*/  ISETP.LT.AND P3, PT, R73, UR4, !P0 ;  /* 0x0000000449007c0c */ /* 0x002fe2000c761270 */
[CC--:B------:R-:W-:Y:S01]  /*706f0*/  IMAD R66, R65.reuse, R2.reuse, RZ ;  /* 0x0000000241427224 */ /* 0x0c0fe200078e02ff */
[----:B--2---:R-:W-:Y:S01]  /*70700*/  ISETP.LT.AND P2, PT, R65, UR5, !P0 ;  /* 0x0000000541007c0c */ /* 0x004fe2000c741270 */
[----:B------:R-:W0:Y:S01]  /*70710*/  LDCU UR4, c[0x0][0x39c] ;  /* 0x00007380ff0477ac */ /* 0x000e220008000800 */
[----:B------:R1:W-:Y:S01]  /*70720*/  @P4 STG.E.U8 desc[UR20][R6.64], R67 ;  /* 0x0000004306004986 */ /* 0x0003e2000c101114 */
[----:B------:R-:W-:Y:S01]  /*70730*/  LEA.HI.X.SX32 R65, R8, R69, 0x1, P1 ;  /* 0x0000004508417211 */ /* 0x000fe200008f0eff */
[----:B------:R-:W-:Y:S01]  /*70740*/  IMAD R68, R71, R2, RZ ;  /* 0x0000000247447224 */ /* 0x000fe200078e02ff */
[----:B------:R-:W2:Y:S01]  /*70750*/  LDCU UR5, c[0x0][0x39c] ;  /* 0x00007380ff0577ac */ /* 0x000ea20008000800 */
[----:B------:R-:W-:-:S02]  /*70760*/  IADD3 R4, P4, PT, R5, R70, RZ ;  /* 0x0000004605047210 */ /* 0x000fc40007f9e0ff */
[----:B----4-:R-:W-:Y:S01]  /*70770*/  ISETP.LT.AND P1, PT, R71, UR6, !P0 ;  /* 0x0000000647007c0c */ /* 0x010fe2000c721270 */
[----:B------:R3:W-:Y:S01]  /*70780*/  @P6 STG.E.U8 desc[UR20][R64.64], R83 ;  /* 0x0000005340006986 */ /* 0x0007e2000c101114 */
[-C--:B------:R-:W-:Y:S01]  /*70790*/  LEA.HI.X.SX32 R5, R5, R69.reuse, 0x1, P4 ;  /* 0x0000004505057211 */ /* 0x080fe200020f0eff */
[----:B------:R-:W4:Y:S01]  /*707a0*/  LDCU UR6, c[0x0][0x39c] ;  /* 0x00007380ff0677ac */ /* 0x000f220008000800 */
[-C--:B------:R-:W-:Y:S02]  /*707b0*/  IADD3 R8, P4, PT, R68, R70.reuse, RZ ;  /* 0x0000004644087210 */ /* 0x080fe40007f9e0ff */
[----:B-1----:R-:W-:Y:S02]  /*707c0*/  IADD3 R6, P6, PT, R66, R70, RZ ;  /* 0x0000004642067210 */ /* 0x002fe40007fde0ff */
[----:B------:R-:W-:Y:S02]  /*707d0*/  LEA.HI.X.SX32 R9, R68, R69, 0x1, P4 ;  /* 0x0000004544097211 */ /* 0x000fe400020f0eff */
[----:B---3--:R-:W-:-:S02]  /*707e0*/  LOP3.LUT R83, R0, 0x12, R93, 0xfe, !PT ;  /* 0x0000001200537812 */ /* 0x008fc400078efe5d */
[----:B------:R-:W-:Y:S02]  /*707f0*/  LEA.HI.X.SX32 R7, R66, R69, 0x1, P6 ;  /* 0x0000004542077211 */ /* 0x000fe400030f0eff */
[----:B------:R-:W-:Y:S01]  /*70800*/  PRMT R73, R10, 0x7770, RZ ;  /* 0x000077700a497816 */ /* 0x000fe200000000ff */
[CC--:B------:R-:W-:Y:S01]  /*70810*/  IMAD R66, R83.reuse, R2.reuse, RZ ;  /* 0x0000000253427224 */ /* 0x0c0fe200078e02ff */
[----:B------:R-:W-:Y:S01]  /*70820*/  ISETP.LT.AND P4, PT, R83, UR7, !P0 ;  /* 0x0000000753007c0c */ /* 0x000fe2000c781270 */
[----:B------:R1:W-:Y:S01]  /*70830*/  @P3 STG.E.U8 desc[UR20][R4.64], R81 ;  /* 0x0000005104003986 */ /* 0x0003e2000c101114 */
[----:B------:R-:W-:Y:S01]  /*70840*/  LOP3.LUT R83, R0, 0x16, R93, 0xfe, !PT ;  /* 0x0000001600537812 */ /* 0x000fe200078efe5d */
[C---:B------:R-:W-:Y:S01]  /*70850*/  IMAD R68, R85.reuse, R2, RZ ;  /* 0x0000000255447224 */ /* 0x040fe200078e02ff */
[----:B------:R-:W-:Y:S01]  /*70860*/  PRMT R75, R10, 0x7771, RZ ;  /* 0x000077710a4b7816 */ /* 0x000fe200000000ff */
[----:B------:R3:W-:Y:S01]  /*70870*/  @P2 STG.E.U8 desc[UR20][R6.64], R79 ;  /* 0x0000004f06002986 */ /* 0x0007e2000c101114 */
[----:B0-----:R-:W-:Y:S01]  /*70880*/  ISETP.LT.AND P2, PT, R85, UR4, !P0 ;  /* 0x0000000455007c0c */ /* 0x001fe2000c741270 */
[----:B------:R-:W0:Y:S02]  /*70890*/  LDCU UR4, c[0x0][0x39c] ;  /* 0x00007380ff0477ac */ /* 0x000e240008000800 */
[----:B------:R4:W-:Y:S01]  /*708a0*/  @P1 STG.E.U8 desc[UR20][R8.64], R73 ;  /* 0x0000004908001986 */ /* 0x0009e2000c101114 */
[----:B--2---:R-:W-:Y:S01]  /*708b0*/  ISETP.LT.AND P1, PT, R83, UR5, !P0 ;  /* 0x0000000553007c0c */ /* 0x004fe2000c721270 */
[----:B------:R-:W2:Y:S01]  /*708c0*/  LDCU UR5, c[0x0][0x39c] ;  /* 0x00007380ff0577ac */ /* 0x000ea20008000800 */
[----:B-1----:R-:W-:-:S02]  /*708d0*/  IADD3 R4, P6, PT, R68, R70, RZ ;  /* 0x0000004644047210 */ /* 0x002fc40007fde0ff */
[----:B------:R-:W-:Y:S01]  /*708e0*/  PRMT R71, R10, 0x7772, RZ ;  /* 0x000077720a477816 */ /* 0x000fe200000000ff */
[----:B------:R-:W1:Y:S01]  /*708f0*/  LDCU UR7, c[0x0][0x39c] ;  /* 0x00007380ff0777ac */ /* 0x000e620008000800 */
[----:B---3--:R-:W-:Y:S01]  /*70900*/  IADD3 R6, P3, PT, R66, R70, RZ ;  /* 0x0000004642067210 */ /* 0x008fe20007f7e0ff */
[----:B----4-:R-:W-:-:S03]  /*70910*/  IMAD R9, R83, R2, RZ ;  /* 0x0000000253097224 */ /* 0x010fc600078e02ff */
[-C--:B------:R-:W-:Y:S02]  /*70920*/  LEA.HI.X.SX32 R7, R66, R69.reuse, 0x1, P3 ;  /* 0x0000004542077211 */ /* 0x080fe400018f0eff */
[----:B------:R-:W-:Y:S02]  /*70930*/  LOP3.LUT R73, R0, 0x18, R93, 0xfe, !PT ;  /* 0x0000001800497812 */ /* 0x000fe400078efe5d */
[----:B------:R-:W-:Y:S01]  /*70940*/  IADD3 R8, P3, PT, R9, R70, RZ ;  /* 0x0000004609087210 */ /* 0x000fe20007f7e0ff */
[----:B------:R3:W-:Y:S01]  /*70950*/  @P4 STG.E.U8 desc[UR20][R6.64], R75 ;  /* 0x0000004b06004986 */ /* 0x0007e2000c101114 */
[-C--:B------:R-:W-:Y:S01]  /*70960*/  LEA.HI.X.SX32 R5, R68, R69.reuse, 0x1, P6 ;  /* 0x0000004544057211 */ /* 0x080fe200030f0eff */
[----:B------:R-:W-:Y:S01]  /*70970*/  IMAD R66, R73, R2, RZ ;  /* 0x0000000249427224 */ /* 0x000fe200078e02ff */
[----:B------:R-:W-:Y:S02]  /*70980*/  PRMT R67, R10, 0x7773, RZ ;  /* 0x000077730a437816 */ /* 0x000fe400000000ff */
[----:B------:R-:W-:-:S02]  /*70990*/  LEA.HI.X.SX32 R9, R9, R69, 0x1, P3 ;  /* 0x0000004509097211 */ /* 0x000fc400018f0eff */
[----:B------:R-:W-:Y:S01]  /*709a0*/  ISETP.LT.AND P4, PT, R73, UR6, !P0 ;  /* 0x0000000649007c0c */ /* 0x000fe2000c781270 */
[----:B------:R-:W4:Y:S01]  /*709b0*/  LDCU UR6, c[0x0][0x39c] ;  /* 0x00007380ff0677ac */ /* 0x000f220008000800 */
[----:B------:R0:W-:Y:S01]  /*709c0*/  @P2 STG.E.U8 desc[UR20][R4.64], R71 ;  /* 0x0000004704002986 */ /* 0x0001e2000c101114 */
[C-C-:B------:R-:W-:Y:S02]  /*709d0*/  LOP3.LUT R81, R0.reuse, 0x1a, R93.reuse, 0xfe, !PT ;  /* 0x0000001a00517812 */ /* 0x140fe400078efe5d */
[----:B------:R-:W-:Y:S01]  /*709e0*/  LOP3.LUT R79, R0, 0x1c, R93, 0xfe, !PT ;  /* 0x0000001c004f7812 */ /* 0x000fe200078efe5d */
[----:B------:R0:W-:Y:S01]  /*709f0*/  @P1 STG.E.U8 desc[UR20][R8.64], R67 ;  /* 0x0000004308001986 */ /* 0x0001e2000c101114 */
[----:B------:R-:W-:Y:S01]  /*70a00*/  IADD3 R72, P1, PT, R66, R70, RZ ;  /* 0x0000004642487210 */ /* 0x000fe20007f3e0ff */
[----:B---3--:R-:W-:Y:S01]  /*70a10*/  IMAD R7, R81, R2, RZ ;  /* 0x0000000251077224 */ /* 0x008fe200078e02ff */
[C---:B------:R-:W-:Y:S02]  /*70a20*/  PRMT R10, R11.reuse, 0x7773, RZ ;  /* 0x000077730b0a7816 */ /* 0x040fe400000000ff */
[----:B------:R-:W-:-:S02]  /*70a30*/  PRMT R64, R11, 0x7772, RZ ;  /* 0x000077720b407816 */ /* 0x000fc400000000ff */
[C---:B------:R-:W-:Y:S02]  /*70a40*/  PRMT R65, R11.reuse, 0x7771, RZ ;  /* 0x000077710b417816 */ /* 0x040fe400000000ff */
[----:B------:R-:W-:Y:S02]  /*70a50*/  PRMT R11, R11, 0x7770, RZ ;  /* 0x000077700b0b7816 */ /* 0x000fe400000000ff */
[----:B------:R-:W-:Y:S01]  /*70a60*/  LEA.HI.X.SX32 R73, R66, R69, 0x1, P1 ;  /* 0x0000004542497211 */ /* 0x000fe200008f0eff */
[----:B------:R-:W-:Y:S01]  /*70a70*/  IMAD R66, R79, R2, RZ ;  /* 0x000000024f427224 */ /* 0x000fe200078e02ff */
[----:B0-----:R-:W-:Y:S01]  /*70a80*/  ISETP.LT.AND P2, PT, R81, UR4, !P0 ;  /* 0x0000000451007c0c */ /* 0x001fe2000c741270 */
[----:B------:R-:W0:Y:S01]  /*70a90*/  LDCU UR4, c[0x0][0x39c] ;  /* 0x00007380ff0477ac */ /* 0x000e220008000800 */
[----:B--2---:R-:W-:Y:S01]  /*70aa0*/  ISETP.LT.AND P1, PT, R79, UR5, !P0 ;  /* 0x000000054f007c0c */ /* 0x004fe2000c721270 */
[----:B------:R2:W-:Y:S01]  /*70ab0*/  @P4 STG.E.U8 desc[UR20][R72.64], R11 ;  /* 0x0000000b48004986 */ /* 0x0005e2000c101114 */
[----:B------:R-:W-:Y:S01]  /*70ac0*/  IADD3 R4, P3, PT, R7, R70, RZ ;  /* 0x0000004607047210 */ /* 0x000fe20007f7e0ff */
[----:B------:R-:W3:Y:S01]  /*70ad0*/  LDCU UR5, c[0x0][0x39c] ;  /* 0x00007380ff0577ac */ /* 0x000ee20008000800 */
[----:B------:R-:W-:-:S02]  /*70ae0*/  LOP3.LUT R9, R0, UR22, RZ, 0xfc, !PT ;  /* 0x0000001600097c12 */ /* 0x000fc4000f8efcff */
[C---:B------:R-:W-:Y:S02]  /*70af0*/  IADD3 R6, P4, PT, R66.reuse, R70, RZ ;  /* 0x0000004642067210 */ /* 0x040fe40007f9e0ff */
[-C--:B------:R-:W-:Y:S02]  /*70b00*/  LEA.HI.X.SX32 R5, R7, R69.reuse, 0x1, P3 ;  /* 0x0000004507057211 */ /* 0x080fe400018f0eff */
[C---:B----4-:R-:W-:Y:S01]  /*70b10*/  ISETP.LT.AND P3, PT, R9.reuse, UR6, !P0 ;  /* 0x0000000609007c0c */ /* 0x050fe2000c761270 */
[----:B------:R-:W-:Y:S01]  /*70b20*/  IMAD R9, R9, R2, RZ ;  /* 0x0000000209097224 */ /* 0x000fe200078e02ff */
[----:B------:R-:W-:Y:S01]  /*70b30*/  LEA.HI.X.SX32 R7, R66, R69, 0x1, P4 ;  /* 0x0000004542077211 */ /* 0x000fe200020f0eff */
[----:B------:R4:W-:Y:S01]  /*70b40*/  @P2 STG.E.U8 desc[UR20][R4.64], R65 ;  /* 0x0000004104002986 */ /* 0x0009e2000c101114 */
[----:B--2---:R-:W-:Y:S01]  /*70b50*/  LOP3.LUT R11, R0, 0x20, R93, 0xfe, !PT ;  /* 0x00000020000b7812 */ /* 0x004fe200078efe5d */
[----:B------:R-:W2:Y:S02]  /*70b60*/  LDCU UR6, c[0x0][0x39c] ;  /* 0x00007380ff0677ac */ /* 0x000ea40008000800 */
[----:B------:R3:W-:Y:S01]  /*70b70*/  @P1 STG.E.U8 desc[UR20][R6.64], R64 ;  /* 0x0000004006001986 */ /* 0x0007e2000c101114 */
[----:B------:R-:W-:-:S02]  /*70b80*/  IADD3 R8, P1, PT, R9, R70, RZ ;  /* 0x0000004609087210 */ /* 0x000fc40007f3e0ff */
[----:B------:R-:W-:Y:S02]  /*70b90*/  LOP3.LUT R67, R0, 0x22, R93, 0xfe, !PT ;  /* 0x0000002200437812 */ /* 0x000fe400078efe5d */
[----:B------:R-:W-:Y:S02]  /*70ba0*/  LEA.HI.X.SX32 R9, R9, R69, 0x1, P1 ;  /* 0x0000004509097211 */ /* 0x000fe400008f0eff */
[C---:B-1----:R-:W-:Y:S01]  /*70bb0*/  ISETP.LT.AND P1, PT, R11.reuse, UR7, !P0 ;  /* 0x000000070b007c0c */ /* 0x042fe2000c721270 */
[-C--:B------:R-:W-:Y:S01]  /*70bc0*/  IMAD R11, R11, R2.reuse, RZ ;  /* 0x000000020b0b7224 */ /* 0x080fe200078e02ff */
[C---:B0-----:R-:W-:Y:S01]  /*70bd0*/  ISETP.LT.AND P2, PT, R67.reuse, UR4, !P0 ;  /* 0x0000000443007c0c */ /* 0x041fe2000c741270 */
[----:B------:R-:W0:Y:S01]  /*70be0*/  LDCU UR4, c[0x0][0x39c] ;  /* 0x00007380ff0477ac */ /* 0x000e220008000800 */
[----:B------:R1:W-:Y:S01]  /*70bf0*/  @P3 STG.E.U8 desc[UR20][R8.64], R10 ;  /* 0x0000000a08003986 */ /* 0x0003e2000c101114 */
[----:B----4-:R-:W-:Y:S01]  /*70c00*/  IMAD R65, R67, R2, RZ ;  /* 0x0000000243417224 */ /* 0x010fe200078e02ff */
[----:B------:R-:W-:Y:S01]  /*70c10*/  IADD3 R4, P3, PT, R11, R70, RZ ;  /* 0x000000460b047210 */ /* 0x000fe20007f7e0ff */
[----:B------:R-:W4:Y:S01]  /*70c20*/  LDCU UR7, c[0x0][0x39c] ;  /* 0x00007380ff0777ac */ /* 0x000f220008000800 */
[----:B---3--:R-:W-:-:S02]  /*70c30*/  LOP3.LUT R7, R3, 0x84, RZ, 0xfc, !PT ;  /* 0x0000008403077812 */ /* 0x008fc400078efcff */
[-C--:B------:R-:W-:Y:S02]  /*70c40*/  LEA.HI.X.SX32 R5, R11, R69.reuse, 0x1, P3 ;  /* 0x000000450b057211 */ /* 0x080fe400018f0eff */
[----:B------:R-:W-:Y:S02]  /*70c50*/  IADD3 R6, P4, PT, R65, R70, RZ ;  /* 0x0000004641067210 */ /* 0x000fe40007f9e0ff */
[----:B------:R-:W-:Y:S02]  /*70c60*/  PRMT R11, R52, 0x7770, RZ ;  /* 0x00007770340b7816 */ /* 0x000fe400000000ff */
[----:B------:R-:W-:Y:S02]  /*70c70*/  LOP3.LUT R67, R0, 0x24, R93, 0xfe, !PT ;  /* 0x0000002400437812 */ /* 0x000fe400078efe5d */
[----:B------:R-:W-:Y:S01]  /*70c80*/  ISETP.LT.AND P6, PT, R7, UR8, !P0 ;  /* 0x0000000807007c0c */ /* 0x000fe2000c7c1270 */
[----:B------:R3:W-:Y:S01]  /*70c90*/  @P1 STG.E.U8 desc[UR20][R4.64], R11 ;  /* 0x0000000b04001986 */ /* 0x0007e2000c101114 */
[----:B------:R-:W-:Y:S01]  /*70ca0*/  LEA.HI.X.SX32 R7, R65, R69, 0x1, P4 ;  /* 0x0000004541077211 */ /* 0x000fe200020f0eff */
[C---:B-1----:R-:W-:Y:S01]  /*70cb0*/  IMAD R9, R67.reuse, R2, RZ ;  /* 0x0000000243097224 */ /* 0x042fe200078e02ff */
[----:B------:R-:W-:Y:S01]  /*70cc0*/  PRMT R65, R52, 0x7771, RZ ;  /* 0x0000777134417816 */ /* 0x000fe200000000ff */
[----:B------:R-:W1:Y:S01]  /*70cd0*/  LDCU UR8, c[0x0][0x39c] ;  /* 0x00007380ff0877ac */ /* 0x000e620008000800 */
[----:B------:R-:W-:-:S02]  /*70ce0*/  ISETP.LT.AND P1, PT, R67, UR5, !P0 ;  /* 0x0000000543007c0c */ /* 0x000fc4000c721270 */
[C-C-:B------:R-:W-:Y:S01]  /*70cf0*/  LOP3.LUT R67, R0.reuse, 0x28, R93.reuse, 0xfe, !PT ;  /* 0x0000002800437812 */ /* 0x140fe200078efe5d */
[----:B------:R1:W-:Y:S01]  /*70d00*/  @P2 STG.E.U8 desc[UR20][R6.64], R65 ;  /* 0x0000004106002986 */ /* 0x0003e2000c101114 */
[----:B------:R-:W-:Y:S01]  /*70d10*/  LOP3.LUT R71, R0, 0x26, R93, 0xfe, !PT ;  /* 0x0000002600477812 */ /* 0x000fe200078efe5d */
[----:B------:R-:W4:Y:S01]  /*70d20*/  LDCU UR5, c[0x0][0x39c] ;  /* 0x00007380ff0577ac */ /* 0x000f220008000800 */
[----:B------:R-:W-:Y:S02]  /*70d30*/  IADD3 R8, P4, PT, R9, R70, RZ ;  /* 0x0000004609087210 */ /* 0x000fe40007f9e0ff */
[----:B0-----:R-:W-:Y:S01]  /*70d40*/  ISETP.LT.AND P2, PT, R67, UR4, !P0 ;  /* 0x0000000443007c0c */ /* 0x001fe2000c741270 */
[----:B------:R-:W0:Y:S01]  /*70d50*/  LDCU UR4, c[0x0][0x39c] ;  /* 0x00007380ff0477ac */ /* 0x000e220008000800 */
[C---:B--2---:R-:W-:Y:S01]  /*70d60*/  ISETP.LT.AND P3, PT, R71.reuse, UR6, !P0 ;  /* 0x0000000647007c0c */ /* 0x044fe2000c761270 */
[-C--:B------:R-:W-:Y:S01]  /*70d70*/  IMAD R10, R71, R2.reuse, RZ ;  /* 0x00000002470a7224 */ /* 0x080fe200078e02ff */
[----:B------:R-:W-:Y:S01]  /*70d80*/  LEA.HI.X.SX32 R9, R9, R69, 0x1, P4 ;  /* 0x0000004509097211 */ /* 0x000fe200020f0eff */
[----:B---3--:R-:W-:Y:S01]  /*70d90*/  IMAD R11, R67, R2, RZ ;  /* 0x00000002430b7224 */ /* 0x008fe200078e02ff */
[----:B------:R-:W-:Y:S01]  /*70da0*/  PRMT R71, R52, 0x7772, RZ ;  /* 0x0000777234477816 */ /* 0x000fe200000000ff */
[----:B------:R-:W2:Y:S01]  /*70db0*/  LDCU UR6, c[0x0][0x39c] ;  /* 0x00007380ff0677ac */ /* 0x000ea20008000800 */
[----:B------:R-:W-:-:S03]  /*70dc0*/  IADD3 R4, P4, PT, R10, R70, RZ ;  /* 0x000000460a047210 */ /* 0x000fc60007f9e0ff */
[----:B------:R3:W-:Y:S01]  /*70dd0*/  @P1 STG.E.U8 desc[UR20][R8.64], R71 ;  /* 0x0000004708001986 */ /* 0x0007e2000c101114 */
[C---:B-1----:R-:W-:Y:S02]  /*70de0*/  IADD3 R6, P1, PT, R11.reuse, R70, RZ ;  /* 0x000000460b067210 */ /* 0x042fe40007f3e0ff */
[-C--:B------:R-:W-:Y:S02]  /*70df0*/  LEA.HI.X.SX32 R5, R10, R69.reuse, 0x1, P4 ;  /* 0x000000450a057211 */ /* 0x080fe400020f0eff */
[----:B------:R-:W-:Y:S02]  /*70e00*/  PRMT R65, R52, 0x7773, RZ ;  /* 0x0000777334417816 */ /* 0x000fe400000000ff */
[C-C-:B------:R-:W-:Y:S02]  /*70e10*/  LOP3.LUT R73, R0.reuse, 0x2a, R93.reuse, 0xfe, !PT ;  /* 0x0000002a00497812 */ /* 0x140fe400078efe5d */
[----:B------:R-:W-:Y:S02]  /*70e20*/  LEA.HI.X.SX32 R7, R11, R69, 0x1, P1 ;  /* 0x000000450b077211 */ /* 0x000fe400008f0eff */
[C---:B------:R-:W-:Y:S01]  /*70e30*/  LOP3.LUT R11, R0.reuse, 0x2c, R93, 0xfe, !PT ;  /* 0x0000002c000b7812 */ /* 0x040fe200078efe5d */
[----:B------:R1:W-:Y:S01]  /*70e40*/  @P3 STG.E.U8 desc[UR20][R4.64], R65 ;  /* 0x0000004104003986 */ /* 0x0003e2000c101114 */
[----:B----4-:R-:W-:Y:S01]  /*70e50*/  ISETP.LT.AND P1, PT, R73, UR5, !P0 ;  /* 0x0000000549007c0c */ /* 0x010fe2000c721270 */
[----:B------:R-:W4:Y:S01]  /*70e60*/  LDCU UR5, c[0x0][0x39c] ;  /* 0x00007380ff0577ac */ /* 0x000f220008000800 */
[----:B------:R-:W-:Y:S01]  /*70e70*/  PRMT R67, R53, 0x7770, RZ ;  /* 0x0000777035437816 */ /* 0x000fe200000000ff */
[-C--:B------:R-:W-:Y:S01]  /*70e80*/  IMAD R10, R73, R2.reuse, RZ ;  /* 0x00000002490a7224 */ /* 0x080fe200078e02ff */
[C---:B0-----:R-:W-:Y:S01]  /*70e90*/  ISETP.LT.AND P3, PT, R11.reuse, UR4, !P0 ;  /* 0x000000040b007c0c */ /* 0x041fe2000c761270 */
[----:B------:R-:W-:Y:S01]  /*70ea0*/  IMAD R11, R11, R2, RZ ;  /* 0x000000020b0b7224 */ /* 0x000fe200078e02ff */
[----:B---3--:R-:W-:Y:S01]  /*70eb0*/  LOP3.LUT R71, R0, UR23, RZ, 0xfc, !PT ;  /* 0x0000001700477c12 */ /* 0x008fe2000f8efcff */
[----:B------:R0:W-:Y:S01]  /*70ec0*/  @P2 STG.E.U8 desc[UR20][R6.64], R67 ;  /* 0x0000004306002986 */ /* 0x0001e2000c101114 */
[-C--:B------:R-:W-:Y:S01]  /*70ed0*/  IADD3 R8, P2, PT, R10, R70.reuse, RZ ;  /* 0x000000460a087210 */ /* 0x080fe20007f5e0ff */
[----:B------:R-:W3:Y:S01]  /*70ee0*/  LDCU UR4, c[0x0][0x39c] ;  /* 0x00007380ff0477ac */ /* 0x000ee20008000800 */
[----:B-1----:R-:W-:-:S02]  /*70ef0*/  IADD3 R4, P4, PT, R11, R70, RZ ;  /* 0x000000460b047210 */ /* 0x002fc40007f9e0ff */
[-C--:B------:R-:W-:Y:S02]  /*70f00*/  LEA.HI.X.SX32 R9, R10, R69.reuse, 0x1, P2 ;  /* 0x000000450a097211 */ /* 0x080fe400010f0eff */
[----:B------:R-:W-:Y:S02]  /*70f10*/  PRMT R65, R53, 0x7771, RZ ;  /* 0x0000777135417816 */ /* 0x000fe400000000ff */
[-C--:B------:R-:W-:Y:S01]  /*70f20*/  LEA.HI.X.SX32 R5, R11, R69.reuse, 0x1, P4 ;  /* 0x000000450b057211 */ /* 0x080fe200020f0eff */
[----:B0-----:R-:W-:Y:S01]  /*70f30*/  IMAD R7, R71, R2, RZ ;  /* 0x0000000247077224 */ /* 0x001fe200078e02ff */
[----:B------:R-:W-:Y:S02]  /*70f40*/  PRMT R11, R53, 0x7772, RZ ;  /* 0x00007772350b7816 */ /* 0x000fe400000000ff */
[----:B------:R-:W-:Y:S01]  /*70f50*/  LOP3.LUT R67, R0, 0x30, R93, 0xfe, !PT ;  /* 0x0000003000437812 */ /* 0x000fe200078efe5d */
[----:B------:R0:W-:Y:S01]  /*70f60*/  @P1 STG.E.U8 desc[UR20][R8.64], R65 ;  /* 0x0000004108001986 */ /* 0x0001e2000c101114 */
[----:B--2---:R-:W-:Y:S01]  /*70f70*/  ISETP.LT.AND P2, PT, R71, UR6, !P0 ;  /* 0x0000000647007c0c */ /* 0x004fe2000c741270 */
[----:B------:R-:W1:Y:S01]  /*70f80*/  LDCU UR6, c[0x0][0x39c] ;  /* 0x00007380ff0677ac */ /* 0x000e620008000800 */
[----:B------:R-:W-:Y:S01]  /*70f90*/  IADD3 R6, P1, PT, R7, R70, RZ ;  /* 0x0000004607067210 */ /* 0x000fe20007f3e0ff */
[----:B------:R2:W-:Y:S01]  /*70fa0*/  @P3 STG.E.U8 desc[UR20][R4.64], R11 ;  /* 0x0000000b04003986 */ /* 0x0005e2000c101114 */
[C---:B------:R-:W-:Y:S01]  /*70fb0*/  IMAD R10, R67.reuse, R2, RZ ;  /* 0x00000002430a7224 */ /* 0x040fe200078e02ff */
[----:B----4-:R-:W-:Y:S01]  /*70fc0*/  ISETP.LT.AND P3, PT, R67, UR5, !P0 ;  /* 0x0000000543007c0c */ /* 0x010fe2000c761270 */
[----:B------:R-:W4:Y:S01]  /*70fd0*/  LDCU UR5, c[0x0][0x39c] ;  /* 0x00007380ff0577ac */ /* 0x000f220008000800 */
[----:B------:R-:W-:-:S02]  /*70fe0*/  LEA.HI.X.SX32 R7, R7, R69, 0x1, P1 ;  /* 0x0000004507077211 */ /* 0x000fc400008f0eff */
[--C-:B------:R-:W-:Y:S02]  /*70ff0*/  LOP3.LUT R71, R0, 0x32, R93.reuse, 0xfe, !PT ;  /* 0x0000003200477812 */ /* 0x100fe400078efe5d */
[C---:B0-----:R-:W-:Y:S02]  /*71000*/  IADD3 R8, P1, PT, R10.reuse, R70, RZ ;  /* 0x000000460a087210 */ /* 0x041fe40007f3e0ff */
[----:B------:R-:W-:Y:S02]  /*71010*/  PRMT R53, R53, 0x7773, RZ ;  /* 0x0000777335357816 */ /* 0x000fe400000000ff */
[----:B------:R-:W-:Y:S01]  /*71020*/  LEA.HI.X.SX32 R9, R10, R69, 0x1, P1 ;  /* 0x000000450a097211 */ /* 0x000fe200008f0eff */
[C---:B--2---:R-:W-:Y:S01]  /*71030*/  IMAD R5, R71.reuse, R2, RZ ;  /* 0x0000000247057224 */ /* 0x044fe200078e02ff */
[----:B------:R-:W-:Y:S01]  /*71040*/  PRMT R67, R54, 0x7770, RZ ;  /* 0x0000777036437816 */ /* 0x000fe200000000ff */
[----:B------:R0:W-:Y:S01]  /*71050*/  @P2 STG.E.U8 desc[UR20][R6.64], R53 ;  /* 0x0000003506002986 */ /* 0x0001e2000c101114 */
[----:B---3--:R-:W-:Y:S01]  /*71060*/  ISETP.LT.AND P2, PT, R71, UR4, !P0 ;  /* 0x0000000447007c0c */ /* 0x008fe2000c741270 */
[----:B------:R-:W2:Y:S01]  /*71070*/  LDCU UR4, c[0x0][0x39c] ;  /* 0x00007380ff0477ac */ /* 0x000ea20008000800 */
[----:B------:R-:W-:Y:S01]  /*71080*/  LOP3.LUT R65, R0, 0x34, R93, 0xfe, !PT ;  /* 0x0000003400417812 */ /* 0x000fe200078efe5d */
[----:B------:R3:W-:Y:S01]  /*71090*/  @P3 STG.E.U8 desc[UR20][R8.64], R67 ;  /* 0x0000004308003986 */ /* 0x0007e2000c101114 */
[----:B------:R-:W-:-:S02]  /*710a0*/  IADD3 R4, P3, PT, R5, R70, RZ ;  /* 0x0000004605047210 */ /* 0x000fc40007f7e0ff */
[----:B------:R-:W-:Y:S01]  /*710b0*/  LOP3.LUT R11, R0, 0x36, R93, 0xfe, !PT ;  /* 0x00000036000b7812 */ /* 0x000fe200078efe5d */
[CC--:B------:R-:W-:Y:S01]  /*710c0*/  IMAD R10, R65.reuse, R2.reuse, RZ ;  /* 0x00000002410a7224 */ /* 0x0c0fe200078e02ff */
[----:B-1----:R-:W-:Y:S01]  /*710d0*/  ISETP.LT.AND P1, PT, R65, UR6, !P0 ;  /* 0x0000000641007c0c */ /* 0x002fe2000c721270 */
[----:B------:R-:W1:Y:S01]  /*710e0*/  LDCU UR6, c[0x0][0x39c] ;  /* 0x00007380ff0677ac */ /* 0x000e620008000800 */
[----:B------:R-:W-:Y:S02]  /*710f0*/  LEA.HI.X.SX32 R5, R5, R69, 0x1, P3 ;  /* 0x0000004505057211 */ /* 0x000fe400018f0eff */
[C---:B----4-:R-:W-:Y:S01]  /*71100*/  ISETP.LT.AND P3, PT, R11.reuse, UR5, !P0 ;  /* 0x000000050b007c0c */ /* 0x050fe2000c761270 */
[----:B------:R-:W-:Y:S01]  /*71110*/  IMAD R11, R11, R2, RZ ;  /* 0x000000020b0b7224 */ /* 0x000fe200078e02ff */
[----:B------:R-:W-:Y:S01]  /*71120*/  PRMT R65, R54, 0x7771, RZ ;  /* 0x0000777136417816 */ /* 0x000fe200000000ff */
[----:B------:R-:W4:Y:S01]  /*71130*/  LDCU UR5, c[0x0][0x39c] ;  /* 0x00007380ff0577ac */ /* 0x000f220008000800 */
[----:B0-----:R-:W-:-:S02]  /*71140*/  IADD3 R6, P4, PT, R10, R70, RZ ;  /* 0x000000460a067210 */ /* 0x001fc40007f9e0ff */
[--C-:B---3--:R-:W-:Y:S01]  /*71150*/  LOP3.LUT R67, R0, 0x38, R93.reuse, 0xfe, !PT ;  /* 0x0000003800437812 */ /* 0x108fe200078efe5d */
[----:B------:R0:W-:Y:S01]  /*71160*/  @P2 STG.E.U8 desc[UR20][R4.64], R65 ;  /* 0x0000004104002986 */ /* 0x0001e2000c101114 */
[----:B------:R-:W-:Y:S02]  /*71170*/  IADD3 R8, P2, PT, R11, R70, RZ ;  /* 0x000000460b087210 */ /* 0x000fe40007f5e0ff */
[-C--:B------:R-:W-:Y:S01]  /*71180*/  LEA.HI.X.SX32 R7, R10, R69.reuse, 0x1, P4 ;  /* 0x000000450a077211 */ /* 0x080fe200020f0eff */
[----:B------:R-:W-:Y:S01]  /*71190*/  IMAD R10, R67, R2, RZ ;  /* 0x00000002430a7224 */ /* 0x000fe200078e02ff */
[C---:B------:R-:W-:Y:S02]  /*711a0*/  PRMT R53, R54.reuse, 0x7772, RZ ;  /* 0x0000777236357816 */ /* 0x040fe400000000ff */
[----:B------:R-:W-:Y:S02]  /*711b0*/  LEA.HI.X.SX32 R9, R11, R69, 0x1, P2 ;  /* 0x000000450b097211 */ /* 0x000fe400010f0eff */
[----:B------:R-:W-:Y:S01]  /*711c0*/  ISETP.LT.AND P2, PT, R67, UR7, !P0 ;  /* 0x0000000743007c0c */ /* 0x000fe2000c741270 */
[----:B------:R3:W-:Y:S01]  /*711d0*/  @P1 STG.E.U8 desc[UR20][R6.64], R53 ;  /* 0x0000003506001986 */ /* 0x0007e2000c101114 */
[----:B------:R-:W-:Y:S01]  /*711e0*/  PRMT R11, R54, 0x7773, RZ ;  /* 0x00007773360b7816 */ /* 0x000fe200000000ff */
[----:B------:R-:W1:Y:S01]  /*711f0*/  LDCU UR7, c[0x0][0x39c] ;  /* 0x00007380ff0777ac */ /* 0x000e620008000800 */
[----:B0-----:R-:W-:-:S02]  /*71200*/  LOP3.LUT R5, R0, 0x3a, R93, 0xfe, !PT ;  /* 0x0000003a00057812 */ /* 0x001fc400078efe5d */
[----:B------:R-:W-:Y:S01]  /*71210*/  IADD3 R4, P1, PT, R10, R70, RZ ;  /* 0x000000460a047210 */ /* 0x000fe20007f3e0ff */
[----:B------:R0:W-:Y:S01]  /*71220*/  @P3 STG.E.U8 desc[UR20][R8.64], R11 ;  /* 0x0000000b08003986 */ /* 0x0001e2000c101114 */
[C---:B--2---:R-:W-:Y:S01]  /*71230*/  ISETP.LT.AND P3, PT, R5.reuse, UR4, !P0 ;  /* 0x0000000405007c0c */ /* 0x044fe2000c761270 */
[----:B------:R-:W2:Y:S01]  /*71240*/  LDCU UR4, c[0x0][0x39c] ;  /* 0x00007380ff0477ac */ /* 0x000ea20008000800 */
[----:B---3--:R-:W-:Y:S01]  /*71250*/  LOP3.LUT R53, R0, 0x3c, R93, 0xfe, !PT ;  /* 0x0000003c00357812 */ /* 0x008fe200078efe5d */
[-C--:B------:R-:W-:Y:S01]  /*71260*/  IMAD R7, R5, R2.reuse, RZ ;  /* 0x0000000205077224 */ /* 0x080fe200078e02ff */
[----:B------:R-:W-:Y:S02]  /*71270*/  LEA.HI.X.SX32 R5, R10, R69, 0x1, P1 ;  /* 0x000000450a057211 */ /* 0x000fe400008f0eff */
[----:B------:R-:W-:Y:S01]  /*71280*/  PRMT R65, R55, 0x7770, RZ ;  /* 0x0000777037417816 */ /* 0x000fe200000000ff */
[C---:B------:R-:W-:Y:S01]  /*71290*/  IMAD R10, R53.reuse, R2, RZ ;  /* 0x00000002350a7224 */ /* 0x040fe200078e02ff */
[----:B----4-:R-:W-:Y:S01]  /*712a0*/  ISETP.LT.AND P1, PT, R53, UR5, !P0 ;  /* 0x0000000535007c0c */ /* 0x010fe2000c721270 */
[----:B------:R-:W3:Y:S01]  /*712b0*/  LDCU UR5, c[0x0][0x39c] ;  /* 0x00007380ff0577ac */ /* 0x000ee20008000800 */
[-C--:B------:R-:W-:Y:S01]  /*712c0*/  IADD3 R6, P4, PT, R7, R70.reuse, RZ ;  /* 0x0000004607067210 */ /* 0x080fe20007f9e0ff */
[----:B------:R4:W-:Y:S01]  /*712d0*/  @P2 STG.E.U8 desc[UR20][R4.64], R65 ;  /* 0x0000004104002986 */ /* 0x0009e2000c101114 */
[----:B0-----:R-:W-:-:S02]  /*712e0*/  IADD3 R8, P2, PT, R10, R70, RZ ;  /* 0x000000460a087210 */ /* 0x001fc40007f5e0ff */
[----:B------:R-:W-:Y:S02]  /*712f0*/  LOP3.LUT R67, R0, UR24, RZ, 0xfc, !PT ;  /* 0x0000001800437c12 */ /* 0x000fe4000f8efcff */
[-C--:B------:R-:W-:Y:S02]  /*71300*/  LEA.HI.X.SX32 R7, R7, R69.reuse, 0x1, P4 ;  /* 0x0000004507077211 */ /* 0x080fe400020f0eff */
[C---:B------:R-:W-:Y:S02]  /*71310*/  PRMT R53, R55.reuse, 0x7773, RZ ;  /* 0x0000777337357816 */ /* 0x040fe400000000ff */
[C---:B------:R-:W-:Y:S02]  /*71320*/  PRMT R11, R55.reuse, 0x7771, RZ ;  /* 0x00007771370b7816 */ /* 0x040fe400000000ff */
[----:B------:R-:W-:Y:S01]  /*71330*/  PRMT R55, R55, 0x7772, RZ ;  /* 0x0000777237377816 */ /* 0x000fe200000000ff */
[C---:B----4-:R-:W-:Y:S01]  /*71340*/  IMAD R5, R67.reuse, R2, RZ ;  /* 0x0000000243057224 */ /* 0x050fe200078e02ff */
[----:B------:R-:W-:Y:S01]  /*71350*/  LEA.HI.X.SX32 R9, R10, R69, 0x1, P2 ;  /* 0x000000450a097211 */ /* 0x000fe200010f0eff */
[----:B------:R0:W-:Y:S01]  /*71360*/  @P3 STG.E.U8 desc[UR20][R6.64], R11 ;  /* 0x0000000b06003986 */ /* 0x0001e2000c101114 */
[----:B-1----:R-:W-:Y:S01]  /*71370*/  ISETP.LT.AND P2, PT, R67, UR6, !P0 ;  /* 0x0000000643007c0c */ /* 0x002fe2000c741270 */
[----:B------:R-:W1:Y:S02]  /*71380*/  LDCU UR6, c[0x0][0x39c] ;  /* 0x00007380ff0677ac */ /* 0x000e640008000800 */
[----:B------:R4:W-:Y:S01]  /*71390*/  @P1 STG.E.U8 desc[UR20][R8.64], R55 ;  /* 0x0000003708001986 */ /* 0x0009e2000c101114 */
[----:B------:R-:W-:-:S02]  /*713a0*/  IADD3 R4, P1, PT, R5, R70, RZ ;  /* 0x0000004605047210 */ /* 0x000fc40007f3e0ff */
[C-C-:B------:R-:W-:Y:S02]  /*713b0*/  LOP3.LUT R65, R0.reuse, 0x42, R93.reuse, 0xfe, !PT ;  /* 0x0000004200417812 */ /* 0x140fe400078efe5d */
[C-C-:B------:R-:W-:Y:S02]  /*713c0*/  LOP3.LUT R67, R0.reuse, 0x40, R93.reuse, 0xfe, !PT ;  /* 0x0000004000437812 */ /* 0x140fe400078efe5d */
[----:B------:R-:W-:Y:S02]  /*713d0*/  LEA.HI.X.SX32 R5, R5, R69, 0x1, P1 ;  /* 0x0000004505057211 */ /* 0x000fe400008f0eff */
[----:B--2---:R-:W-:Y:S01]  /*713e0*/  ISETP.LT.AND P1, PT, R65, UR4, !P0 ;  /* 0x0000000441007c0c */ /* 0x004fe2000c721270 */
[----:B------:R-:W2:Y:S01]  /*713f0*/  LDCU UR4, c[0x0][0x39c] ;  /* 0x00007380ff0477ac */ /* 0x000ea20008000800 */
[CC--:B------:R-:W-:Y:S01]  /*71400*/  IMAD R10, R67.reuse, R2.reuse, RZ ;  /* 0x00000002430a7224 */ /* 0x0c0fe200078e02ff */
[----:B------:R-:W-:Y:S01]  /*71410*/  ISETP.LT.AND P3, PT, R67, UR7, !P0 ;  /* 0x0000000743007c0c */ /* 0x000fe2000c761270 */
[----:B0-----:R-:W-:Y:S01]  /*71420*/  IMAD R11, R65, R2, RZ ;  /* 0x00000002410b7224 */ /* 0x001fe200078e02ff */
[----:B------:R0:W-:Y:S01]  /*71430*/  @P2 STG.E.U8 desc[UR20][R4.64], R53 ;  /* 0x0000003504002986 */ /* 0x0001e2000c101114 */
[----:B------:R-:W-:Y:S01]  /*71440*/  LOP3.LUT R67, R0, 0x44, R93, 0xfe, !PT ;  /* 0x0000004400437812 */ /* 0x000fe200078efe5d */
[----:B------:R-:W1:Y:S01]  /*71450*/  LDCU UR7, c[0x0][0x39c] ;  /* 0x00007380ff0777ac */ /* 0x000e620008000800 */
[----:B------:R-:W-:-:S02]  /*71460*/  IADD3 R6, P4, PT, R10, R70, RZ ;  /* 0x000000460a067210 */ /* 0x000fc40007f9e0ff */
[----:B----4-:R-:W-:Y:S02]  /*71470*/  IADD3 R8, P2, PT, R11, R70, RZ ;  /* 0x000000460b087210 */ /* 0x010fe40007f5e0ff */
[-C--:B------:R-:W-:Y:S02]  /*71480*/  LEA.HI.X.SX32 R7, R10, R69.reuse, 0x1, P4 ;  /* 0x000000450a077211 */ /* 0x080fe400020f0eff */
[C---:B------:R-:W-:Y:S01]  /*71490*/  PRMT R55, R56.reuse, 0x7770, RZ ;  /* 0x0000777038377816 */ /* 0x040fe200000000ff */
[----:B------:R-:W-:Y:S01]  /*714a0*/  IMAD R10, R67, R2, RZ ;  /* 0x00000002430a7224 */ /* 0x000fe200078e02ff */
[----:B------:R-:W-:Y:S02]  /*714b0*/  LEA.HI.X.SX32 R9, R11, R69, 0x1, P2 ;  /* 0x000000450b097211 */ /* 0x000fe400010f0eff */
[----:B------:R-:W-:Y:S02]  /*714c0*/  PRMT R65, R56, 0x7771, RZ ;  /* 0x0000777138417816 */ /* 0x000fe400000000ff */
[----:B---3--:R-:W-:Y:S01]  /*714d0*/  ISETP.LT.AND P2, PT, R67, UR5, !P0 ;  /* 0x0000000543007c0c */ /* 0x008fe2000c741270 */
[----:B------:R3:W-:Y:S01]  /*714e0*/  @P3 STG.E.U8 desc[UR20][R6.64], R55 ;  /* 0x0000003706003986 */ /* 0x0007e2000c101114 */
[C-C-:B------:R-:W-:Y:S01]  /*714f0*/  LOP3.LUT R11, R0.reuse, 0x46, R93.reuse, 0xfe, !PT ;  /* 0x00000046000b7812 */ /* 0x140fe200078efe5d */
[----:B------:R-:W4:Y:S01]  /*71500*/  LDCU UR5, c[0x0][0x39c] ;  /* 0x00007380ff0577ac */ /* 0x000f220008000800 */
[----:B0-----:R-:W-:Y:S01]  /*71510*/  LOP3.LUT R53, R0, 0x48, R93, 0xfe, !PT ;  /* 0x0000004800357812 */ /* 0x001fe200078efe5d */
[----:B------:R0:W-:Y:S01]  /*71520*/  @P1 STG.E.U8 desc[UR20][R8.64], R65 ;  /* 0x0000004108001986 */ /* 0x0001e2000c101114 */
[----:B------:R-:W-:-:S02]  /*71530*/  IADD3 R4, P1, PT, R10, R70, RZ ;  /* 0x000000460a047210 */ /* 0x000fc40007f3e0ff */
[C---:B--2---:R-:W-:Y:S01]  /*71540*/  ISETP.LT.AND P3, PT, R11.reuse, UR4, !P0 ;  /* 0x000000040b007c0c */ /* 0x044fe2000c761270 */
[-C--:B------:R-:W-:Y:S01]  /*71550*/  IMAD R11, R11, R2.reuse, RZ ;  /* 0x000000020b0b7224 */ /* 0x080fe200078e02ff */
[----:B------:R-:W-:Y:S01]  /*71560*/  LEA.HI.X.SX32 R5, R10, R69, 0x1, P1 ;  /* 0x000000450a057211 */ /* 0x000fe200008f0eff */
[----:B------:R-:W2:Y:S01]  /*71570*/  LDCU UR4, c[0x0][0x39c] ;  /* 0x00007380ff0477ac */ /* 0x000ea20008000800 */
[C---:B---3--:R-:W-:Y:S02]  /*71580*/  PRMT R55, R56.reuse, 0x7772, RZ ;  /* 0x0000777238377816 */ /* 0x048fe400000000ff */
[C---:B-1----:R-:W-:Y:S01]  /*71590*/  ISETP.LT.AND P1, PT, R53.reuse, UR6, !P0 ;  /* 0x0000000635007c0c */ /* 0x042fe2000c721270 */
[----:B------:R-:W1:Y:S01]  /*715a0*/  LDCU UR6, c[0x0][0x39c] ;  /* 0x00007380ff0677ac */ /* 0x000e620008000800 */
[----:B0-----:R-:W-:Y:S01]  /*715b0*/  IMAD R9, R53, R2, RZ ;  /* 0x0000000235097224 */ /* 0x001fe200078e02ff */
[----:B------:R-:W-:Y:S01]  /*715c0*/  IADD3 R6, P4, PT, R11, R70, RZ ;  /* 0x000000460b067210 */ /* 0x000fe20007f9e0ff */
[----:B------:R0:W-:Y:S01]  /*715d0*/  @P2 STG.E.U8 desc[UR20][R4.64], R55 ;  /* 0x0000003704002986 */ /* 0x0001e2000c101114 */
[----:B------:R-:W-:-:S02]  /*715e0*/  PRMT R53, R56, 0x7773, RZ ;  /* 0x0000777338357816 */ /* 0x000fc400000000ff */
[-C--:B------:R-:W-:Y:S02]  /*715f0*/  LEA.HI.X.SX32 R7, R11, R69.reuse, 0x1, P4 ;  /* 0x000000450b077211 */ /* 0x080fe400020f0eff */
[C---:B------:R-:W-:Y:S02]  /*71600*/  IADD3 R8, P2, PT, R9.reuse, R70, RZ ;  /* 0x0000004609087210 */ /* 0x040fe40007f5e0ff */
[C-C-:B------:R-:W-:Y:S01]  /*71610*/  LOP3.LUT R65, R0.reuse, 0x4a, R93.reuse, 0xfe, !PT ;  /* 0x0000004a00417812 */ /* 0x140fe200078efe5d */
[----:B------:R3:W-:Y:S01]  /*71620*/  @P3 STG.E.U8 desc[UR20][R6.64], R53 ;  /* 0x0000003506003986 */ /* 0x0007e2000c101114 */
[----:B------:R-:W-:Y:S02]  /*71630*/  LEA.HI.X.SX32 R9, R9, R69, 0x1, P2 ;  /* 0x0000004509097211 */ /* 0x000fe400010f0eff */
[----:B------:R-:W-:Y:S01]  /*71640*/  PRMT R11, R57, 0x7770, RZ ;  /* 0x00007770390b7816 */ /* 0x000fe200000000ff */
[C---:B------:R-:W-:Y:S01]  /*71650*/  IMAD R10, R65.reuse, R2, RZ ;  /* 0x00000002410a7224 */ /* 0x040fe200078e02ff */
[----:B----4-:R-:W-:Y:S01]  /*71660*/  ISETP.LT.AND P3, PT, R65, UR5, !P0 ;  /* 0x0000000541007c0c */ /* 0x010fe2000c761270 */
[----:B------:R-:W4:Y:S01]  /*71670*/  LDCU UR5, c[0x0][0x39c] ;  /* 0x00007380ff0577ac */ /* 0x000f220008000800 */
[----:B------:R-:W-:Y:S01]  /*71680*/  LOP3.LUT R67, R0, 0x4c, R93, 0xfe, !PT ;  /* 0x0000004c00437812 */ /* 0x000fe200078efe5d */
[----:B------:R1:W-:Y:S01]  /*71690*/  @P1 STG.E.U8 desc[UR20][R8.64], R11 ;  /* 0x0000000b08001986 */ /* 0x0003e2000c101114 */
[----:B0-----:R-:W-:-:S02]  /*716a0*/  IADD3 R4, P1, PT, R10, R70, RZ ;  /* 0x000000460a047210 */ /* 0x001fc40007f3e0ff */
[----:B------:R-:W-:Y:S01]  /*716b0*/  PRMT R55, R57, 0x7771, RZ ;  /* 0x0000777139377816 */ /* 0x000fe200000000ff */
[C---:B---3--:R-:W-:Y:S01]  /*716c0*/  IMAD R7, R67.reuse, R2, RZ ;  /* 0x0000000243077224 */ /* 0x048fe200078e02ff */
[----:B------:R-:W-:Y:S02]  /*716d0*/  LEA.HI.X.SX32 R5, R10, R69, 0x1, P1 ;  /* 0x000000450a057211 */ /* 0x000fe400008f0eff */
[C---:B------:R-:W-:Y:S02]  /*716e0*/  LOP3.LUT R65, R0.reuse, UR25, RZ, 0xfc, !PT ;  /* 0x0000001900417c12 */ /* 0x040fe4000f8efcff */
[----:B--2---:R-:W-:Y:S01]  /*716f0*/  ISETP.LT.AND P2, PT, R67, UR4, !P0 ;  /* 0x0000000443007c0c */ /* 0x004fe2000c741270 */
[----:B------:R0:W-:Y:S01]  /*71700*/  @P3 STG.E.U8 desc[UR20][R4.64], R55 ;  /* 0x0000003704003986 */ /* 0x0001e2000c101114 */
[----:B------:R-:W-:Y:S01]  /*71710*/  IADD3 R6, P3, PT, R7, R70, RZ ;  /* 0x0000004607067210 */ /* 0x000fe20007f7e0ff */
[C---:B------:R-:W-:Y:S01]  /*71720*/  IMAD R10, R65.reuse, R2, RZ ;  /* 0x00000002410a7224 */ /* 0x040fe200078e02ff */
[----:B-1----:R-:W-:Y:S01]  /*71730*/  LOP3.LUT R11, R0, 0x50, R93, 0xfe, !PT ;  /* 0x00000050000b7812 */ /* 0x002fe200078efe5d */
[----:B------:R-:W1:Y:S01]  /*71740*/  LDCU UR4, c[0x0][0x39c] ;  /* 0x00007380ff0477ac */ /* 0x000e620008000800 */
[----:B------:R-:W-:-:S02]  /*71750*/  ISETP.LT.AND P1, PT, R65, UR6, !P0 ;  /* 0x0000000641007c0c */ /* 0x000fc4000c721270 */
[-C--:B------:R-:W-:Y:S01]  /*71760*/  LEA.HI.X.SX32 R7, R7, R69.reuse, 0x1, P3 ;  /* 0x0000004507077211 */ /* 0x080fe200018f0eff */
[----:B------:R-:W2:Y:S01]  /*71770*/  LDCU UR6, c[0x0][0x39c] ;  /* 0x00007380ff0677ac */ /* 0x000ea20008000800 */
[C---:B----4-:R-:W-:Y:S01]  /*71780*/  ISETP.LT.AND P3, PT, R11.reuse, UR5, !P0 ;  /* 0x000000050b007c0c */ /* 0x050fe2000c761270 */
[----:B------:R-:W-:Y:S01]  /*71790*/  IMAD R11, R11, R2, RZ ;  /* 0x000000020b0b7224 */ /* 0x000fe200078e02ff */
[----:B------:R-:W-:Y:S01]  /*717a0*/  PRMT R53, R57, 0x7772, RZ ;  /* 0x0000777239357816 */ /* 0x000fe200000000ff */
[----:B------:R-:W3:Y:S01]  /*717b0*/  LDCU UR5, c[0x0][0x39c] ;  /* 0x00007380ff0577ac */ /* 0x000ee20008000800 */
[----:B------:R-:W-:Y:S02]  /*717c0*/  IADD3 R8, P4, PT, R10, R70, RZ ;  /* 0x000000460a087210 */ /* 0x000fe40007f9e0ff */
[----:B0-----:R-:W-:Y:S01]  /*717d0*/  LOP3.LUT R55, R0, 0x52, R93, 0xfe, !PT ;  /* 0x0000005200377812 */ /* 0x001fe200078efe5d */
[----:B------:R-:W-:Y:S01]  /*717e0*/  @P2 STG.E.U8 desc[UR20][R6.64], R53 ;  /* 0x0000003506002986 */ /* 0x000fe2000c101114 */
[----:B------:R-:W-:-:S02]  /*717f0*/  LEA.HI.X.SX32 R9, R10, R69, 0x1, P4 ;  /* 0x000000450a097211 */ /* 0x000fc400020f0eff */
[----:B------:R-:W-:Y:S01]  /*71800*/  PRMT R57, R57, 0x7773, RZ ;  /* 0x0000777339397816 */ /* 0x000fe200000000ff */
[----:B------:R-:W-:Y:S01]  /*71810*/  IMAD R10, R55, R2, RZ ;  /* 0x00000002370a7224 */ /* 0x000fe200078e02ff */
[----:B------:R-:W-:Y:S02]  /*71820*/  IADD3 R4, P2, PT, R11, R70, RZ ;  /* 0x000000460b047210 */ /* 0x000fe40007f5e0ff */
[----:B------:R-:W-:Y:S01]  /*71830*/  ISETP.LT.AND P4, PT, R55, UR7, !P0 ;  /* 0x0000000737007c0c */ /* 0x000fe2000c781270 */
[----:B------:R0:W-:Y:S01]  /*71840*/  @P1 STG.E.U8 desc[UR20][R8.64], R57 ;  /* 0x0000003908001986 */ /* 0x0001e2000c101114 */
[----:B------:R-:W-:Y:S01]  /*71850*/  LOP3.LUT R55, R0, 0x54, R93, 0xfe, !PT ;  /* 0x0000005400377812 */ /* 0x000fe200078efe5d */
[----:B------:R-:W4:Y:S01]  /*71860*/  LDCU UR7, c[0x0][0x39c] ;  /* 0x00007380ff0777ac */ /* 0x000f220008000800 */
[----:B------:R-:W-:Y:S02]  /*71870*/  LEA.HI.X.SX32 R5, R11, R69, 0x1, P2 ;  /* 0x000000450b057211 */ /* 0x000fe400010f0eff */
[----:B------:R-:W-:-:S02]  /*71880*/  PRMT R11, R58, 0x7770, RZ ;  /* 0x000077703a0b7816 */ /* 0x000fc400000000ff */
[C---:B-1----:R-:W-:Y:S01]  /*71890*/  ISETP.LT.AND P2, PT, R55.reuse, UR4, !P0 ;  /* 0x0000000437007c0c */ /* 0x042fe2000c741270 */
[----:B------:R-:W1:Y:S01]  /*718a0*/  LDCU UR4, c[0x0][0x39c] ;  /* 0x00007380ff0477ac */ /* 0x000e620008000800 */
[----:B0-----:R-:W-:Y:S01]  /*718b0*/  IMAD R9, R55, R2, RZ ;  /* 0x0000000237097224 */ /* 0x001fe200078e02ff */
[----:B------:R0:W-:Y:S01]  /*718c0*/  @P3 STG.E.U8 desc[UR20][R4.64], R11 ;  /* 0x0000000b04003986 */ /* 0x0001e2000c101114 */
[----:B------:R-:W-:Y:S02]  /*718d0*/  IADD3 R6, P1, PT, R10, R70, RZ ;  /* 0x000000460a067210 */ /* 0x000fe40007f3e0ff */
[----:B------:R-:W-:Y:S02]  /*718e0*/  LOP3.LUT R53, R0, 0x56, R93, 0xfe, !PT ;  /* 0x0000005600357812 */ /* 0x000fe400078efe5d */
[----:B------:R-:W-:Y:S02]  /*718f0*/  LEA.HI.X.SX32 R7, R10, R69, 0x1, P1 ;  /* 0x000000450a077211 */ /* 0x000fe400008f0eff */
[----:B------:R-:W-:-:S02]  /*71900*/  PRMT R57, R58, 0x7771, RZ ;  /* 0x000077713a397816 */ /* 0x000fc400000000ff */
[C---:B0-----:R-:W-:Y:S02]  /*71910*/  IADD3 R4, P3, PT, R9.reuse, R70, RZ ;  /* 0x0000004609047210 */ /* 0x041fe40007f7e0ff */
[----:B------:R-:W-:Y:S02]  /*71920*/  LOP3.LUT R11, R0, 0x58, R93, 0xfe, !PT ;  /* 0x00000058000b7812 */ /* 0x000fe400078efe5d */
[-C--:B------:R-:W-:Y:S01]  /*71930*/  LEA.HI.X.SX32 R5, R9, R69.reuse, 0x1, P3 ;  /* 0x0000004509057211 */ /* 0x080fe200018f0eff */
[-C--:B------:R-:W-:Y:S01]  /*71940*/  IMAD R10, R53, R2.reuse, RZ ;  /* 0x00000002350a7224 */ /* 0x080fe200078e02ff */
[C---:B--2---:R-:W-:Y:S01]  /*71950*/  ISETP.LT.AND P3, PT, R11.reuse, UR6, !P0 ;  /* 0x000000060b007c0c */ /* 0x044fe2000c761270 */
[----:B------:R-:W-:Y:S01]  /*71960*/  IMAD R11, R11, R2, RZ ;  /* 0x000000020b0b7224 */ /* 0x000fe200078e02ff */
[----:B------:R-:W-:Y:S02]  /*71970*/  PRMT R55, R58, 0x7772, RZ ;  /* 0x000077723a377816 */ /* 0x000fe400000000ff */
[----:B---3--:R-:W-:Y:S01]  /*71980*/  ISETP.LT.AND P1, PT, R53, UR5, !P0 ;  /* 0x0000000535007c0c */ /* 0x008fe2000c721270 */
[----:B------:R0:W-:Y:S01]  /*71990*/  @P4 STG.E.U8 desc[UR20][R6.64], R57 ;  /* 0x0000003906004986 */ /* 0x0001e2000c101114 */
[C---:B------:R-:W-:Y:S01]  /*719a0*/  IADD3 R8, P4, PT, R10.reuse, R70, RZ ;  /* 0x000000460a087210 */ /* 0x040fe20007f9e0ff */
[----:B------:R-:W2:Y:S02]  /*719b0*/  LDCU UR5, c[0x0][0x39c] ;  /* 0x00007380ff0577ac */ /* 0x000ea40008000800 */
[----:B------:R3:W-:Y:S01]  /*719c0*/  @P2 STG.E.U8 desc[UR20][R4.64], R55 ;  /* 0x0000003704002986 */ /* 0x0007e2000c101114 */
[----:B------:R-:W-:Y:S01]  /*719d0*/  LEA.HI.X.SX32 R9, R10, R69, 0x1, P4 ;  /* 0x000000450a097211 */ /* 0x000fe200020f0eff */
[----:B------:R-:W1:Y:S01]  /*719e0*/  LDCU UR6, c[0x0][0x39c] ;  /* 0x00007380ff0677ac */ /* 0x000e620008000800 */
[----:B------:R-:W-:-:S02]  /*719f0*/  PRMT R53, R58, 0x7773, RZ ;  /* 0x000077733a357816 */ /* 0x000fc400000000ff */
[C---:B0-----:R-:W-:Y:S02]  /*71a00*/  IADD3 R6, P2, PT, R11.reuse, R70, RZ ;  /* 0x000000460b067210 */ /* 0x041fe40007f5e0ff */
[C-C-:B------:R-:W-:Y:S02]  /*71a10*/  LOP3.LUT R57, R0.reuse, 0x5a, R93.reuse, 0xfe, !PT ;  /* 0x0000005a00397812 */ /* 0x140fe400078efe5d */
[----:B------:R-:W-:Y:S02]  /*71a20*/  LEA.HI.X.SX32 R7, R11, R69, 0x1, P2 ;  /* 0x000000450b077211 */ /* 0x000fe400010f0eff */
[----:B------:R-:W-:Y:S01]  /*71a30*/  PRMT R11, R59, 0x7770, RZ ;  /* 0x000077703b0b7816 */ /* 0x000fe200000000ff */
[C---:B------:R-:W-:Y:S01]  /*71a40*/  IMAD R10, R57.reuse, R2, RZ ;  /* 0x00000002390a7224 */ /* 0x040fe200078e02ff */
[C---:B---3--:R-:W-:Y:S02]  /*71a50*/  LOP3.LUT R5, R0.reuse, 0x5c, R93, 0xfe, !PT ;  /* 0x0000005c00057812 */ /* 0x048fe400078efe5d */
[----:B----4-:R-:W-:Y:S01]  /*71a60*/  ISETP.LT.AND P4, PT, R57, UR7, !P0 ;  /* 0x0000000739007c0c */ /* 0x010fe2000c781270 */
[----:B------:R0:W-:Y:S01]  /*71a70*/  @P1 STG.E.U8 desc[UR20][R8.64], R53 ;  /* 0x0000003508001986 */ /* 0x0001e2000c101114 */
[----:B------:R-:W-:Y:S01]  /*71a80*/  LOP3.LUT R57, R0, UR26, RZ, 0xfc, !PT ;  /* 0x0000001a00397c12 */ /* 0x000fe2000f8efcff */
[----:B------:R-:W3:Y:S02]  /*71a90*/  LDCU UR7, c[0x0][0x39c] ;  /* 0x00007380ff0777ac */ /* 0x000ee40008000800 */
[----:B------:R4:W-:Y:S01]  /*71aa0*/  @P3 STG.E.U8 desc[UR20][R6.64], R11 ;  /* 0x0000000b06003986 */ /* 0x0009e2000c101114 */
[----:B------:R-:W-:-:S02]  /*71ab0*/  IADD3 R4, P3, PT, R10, R70, RZ ;  /* 0x000000460a047210 */ /* 0x000fc40007f7e0ff */
[C---:B------:R-:W-:Y:S01]  /*71ac0*/  ISETP.LT.AND P2, PT, R5.reuse, UR8, !P0 ;  /* 0x0000000805007c0c */ /* 0x040fe2000c741270 */
[-C--:B0-----:R-:W-:Y:S01]  /*71ad0*/  IMAD R8, R5, R2.reuse, RZ ;  /* 0x0000000205087224 */ /* 0x081fe200078e02ff */
[-C--:B------:R-:W-:Y:S01]  /*71ae0*/  LEA.HI.X.SX32 R5, R10, R69.reuse, 0x1, P3 ;  /* 0x000000450a057211 */ /* 0x080fe200018f0eff */
[----:B------:R-:W-:Y:S01]  /*71af0*/  IMAD R9, R57, R2, RZ ;  /* 0x0000000239097224 */ /* 0x000fe200078e02ff */
[----:B------:R-:W-:Y:S02]  /*71b00*/  PRMT R55, R59, 0x7771, RZ ;  /* 0x000077713b377816 */ /* 0x000fe400000000ff */
[----:B----4-:R-:W-:Y:S02]  /*71b10*/  IADD3 R6, P3, PT, R8, R70, RZ ;  /* 0x0000004608067210 */ /* 0x010fe40007f7e0ff */
[----:B-1----:R-:W-:Y:S02]  /*71b20*/  ISETP.LT.AND P1, PT, R57, UR4, !P0 ;  /* 0x0000000439007c0c */ /* 0x002fe4000c721270 */
[----:B------:R-:W-:Y:S01]  /*71b30*/  LOP3.LUT R11, R0, 0x60, R93, 0xfe, !PT ;  /* 0x00000060000b7812 */ /* 0x000fe200078efe5d */
[----:B------:R0:W-:Y:S01]  /*71b40*/  @P4 STG.E.U8 desc[UR20][R4.64], R55 ;  /* 0x0000003704004986 */ /* 0x0001e2000c101114 */
[----:B------:R-:W1:Y:S01]  /*71b50*/  LDCU UR4, c[0x0][0x39c] ;  /* 0x00007380ff0477ac */ /* 0x000e620008000800 */
[----:B------:R-:W-:-:S02]  /*71b60*/  LEA.HI.X.SX32 R7, R8, R69, 0x1, P3 ;  /* 0x0000004508077211 */ /* 0x000fc400018f0eff */
[C---:B--2---:R-:W-:Y:S01]  /*71b70*/  ISETP.LT.AND P4, PT, R11.reuse, UR5, !P0 ;  /* 0x000000050b007c0c */ /* 0x044fe2000c781270 */
[----:B------:R-:W-:Y:S01]  /*71b80*/  IMAD R11, R11, R2, RZ ;  /* 0x000000020b0b7224 */ /* 0x000fe200078e02ff */
[-C--:B------:R-:W-:Y:S01]  /*71b90*/  IADD3 R8, P3, PT, R9, R70.reuse, RZ ;  /* 0x0000004609087210 */ /* 0x080fe20007f7e0ff */
[----:B------:R-:W2:Y:S01]  /*71ba0*/  LDCU UR5, c[0x0][0x39c] ;  /* 0x00007380ff0577ac */ /* 0x000ea20008000800 */
[----:B------:R-:W-:Y:S02]  /*71bb0*/  PRMT R53, R59, 0x7772, RZ ;  /* 0x000077723b357816 */ /* 0x000fe400000000ff */
[----:B------:R-:W-:Y:S02]  /*71bc0*/  LEA.HI.X.SX32 R9, R9, R69, 0x1, P3 ;  /* 0x0000004509097211 */ /* 0x000fe400018f0eff */
[----:B------:R-:W-:Y:S01]  /*71bd0*/  PRMT R59, R59, 0x7773, RZ ;  /* 0x000077733b3b7816 */ /* 0x000fe200000000ff */
[----:B------:R4:W-:Y:S01]  /*71be0*/  @P2 STG.E.U8 desc[UR20][R6.64], R53 ;  /* 0x0000003506002986 */ /* 0x0009e2000c101114 */
[----:B------:R-:W-:-:S02]  /*71bf0*/  IADD3 R10, P2, PT, R11, R70, RZ ;  /* 0x000000460b0a7210 */ /* 0x000fc40007f5e0ff */
[--C-:B0-----:R-:W-:Y:S01]  /*71c00*/  LOP3.LUT R5, R0, 0x62, R93.reuse, 0xfe, !PT ;  /* 0x0000006200057812 */ /* 0x101fe200078efe5d */
[----:B------:R0:W-:Y:S01]  /*71c10*/  @P1 STG.E.U8 desc[UR20][R8.64], R59 ;  /* 0x0000003b08001986 */ /* 0x0001e2000c101114 */
[----:B------:R-:W-:Y:S02]  /*71c20*/  LEA.HI.X.SX32 R11, R11, R69, 0x1, P2 ;  /* 0x000000450b0b7211 */ /* 0x000fe400010f0eff */
[----:B------:R-:W-:Y:S02]  /*71c30*/  PRMT R55, R60, 0x7770, RZ ;  /* 0x000077703c377816 */ /* 0x000fe400000000ff */
[C---:B------:R-:W-:Y:S01]  /*71c40*/  ISETP.LT.AND P1, PT, R5.reuse, UR6, !P0 ;  /* 0x0000000605007c0c */ /* 0x040fe2000c721270 */
[----:B------:R-:W-:Y:S01]  /*71c50*/  IMAD R5, R5, R2, RZ ;  /* 0x0000000205057224 */ /* 0x000fe200078e02ff */
[C-C-:B------:R-:W-:Y:S01]  /*71c60*/  LOP3.LUT R57, R0.reuse, 0x64, R93.reuse, 0xfe, !PT ;  /* 0x0000006400397812 */ /* 0x140fe200078efe5d */
[----:B------:R-:W3:Y:S01]  /*71c70*/  LDCU UR6, c[0x0][0x39c] ;  /* 0x00007380ff0677ac */ /* 0x000ee20008000800 */
[----:B------:R2:W-:Y:S01]  /*71c80*/  @P4 STG.E.U8 desc[UR20][R10.64], R55 ;  /* 0x000000370a004986 */ /* 0x0005e2000c101114 */
[----:B----4-:R-:W-:-:S02]  /*71c90*/  LOP3.LUT R53, R0, 0x66, R93, 0xfe, !PT ;  /* 0x0000006600357812 */ /* 0x010fc400078efe5d */
[----:B------:R-:W-:Y:S02]  /*71ca0*/  IADD3 R4, P4, PT, R5, R70, RZ ;  /* 0x0000004605047210 */ /* 0x000fe40007f9e0ff */
[C---:B-1----:R-:W-:Y:S01]  /*71cb0*/  ISETP.LT.AND P3, PT, R57.reuse, UR4, !P0 ;  /* 0x0000000439007c0c */ /* 0x042fe2000c761270 */
[----:B------:R-:W1:Y:S01]  /*71cc0*/  LDCU UR4, c[0x0][0x39c] ;  /* 0x00007380ff0477ac */ /* 0x000e620008000800 */
[-C--:B------:R-:W-:Y:S01]  /*71cd0*/  IMAD R7, R57, R2.reuse, RZ ;  /* 0x0000000239077224 */ /* 0x080fe200078e02ff */
[----:B------:R-:W-:Y:S01]  /*71ce0*/  LEA.HI.X.SX32 R5, R5, R69, 0x1, P4 ;  /* 0x0000004505057211 */ /* 0x000fe200020f0eff */
[C---:B0-----:R-:W-:Y:S01]  /*71cf0*/  IMAD R9, R53.reuse, R2, RZ ;  /* 0x0000000235097224 */ /* 0x041fe200078e02ff */
[----:B------:R-:W-:Y:S02]  /*71d00*/  PRMT R57, R60, 0x7771, RZ ;  /* 0x000077713c397816 */ /* 0x000fe400000000ff */
[----:B--2---:R-:W-:Y:S01]  /*71d10*/  ISETP.LT.AND P2, PT, R53, UR5, !P0 ;  /* 0x0000000535007c0c */ /* 0x004fe2000c741270 */
[----:B------:R-:W0:Y:S01]  /*71d20*/  LDCU UR5, c[0x0][0x39c] ;  /* 0x00007380ff0577ac */ /* 0x000e220008000800 */
[-C--:B------:R-:W-:Y:S01]  /*71d30*/  IADD3 R6, P4, PT, R7, R70.reuse, RZ ;  /* 0x0000004607067210 */ /* 0x080fe20007f9e0ff */
[----:B------:R2:W-:Y:S01]  /*71d40*/  @P1 STG.E.U8 desc[UR20][R4.64], R57 ;  /* 0x0000003904001986 */ /* 0x0005e2000c101114 */
[----:B------:R-:W-:-:S02]  /*71d50*/  IADD3 R8, P1, PT, R9, R70, RZ ;  /* 0x0000004609087210 */ /* 0x000fc40007f3e0ff */
[--C-:B------:R-:W-:Y:S02]  /*71d60*/  LOP3.LUT R11, R0, 0x68, R93.reuse, 0xfe, !PT ;  /* 0x00000068000b7812 */ /* 0x100fe400078efe5d */
[-C--:B------:R-:W-:Y:S02]  /*71d70*/  LEA.HI.X.SX32 R7, R7, R69.reuse, 0x1, P4 ;  /* 0x0000004507077211 */ /* 0x080fe400020f0eff */
[----:B------:R-:W-:Y:S01]  /*71d80*/  PRMT R55, R60, 0x7772, RZ ;  /* 0x000077723c377816 */ /* 0x000fe200000000ff */
[----:B------:R-:W-:Y:S01]  /*71d90*/  IMAD R10, R11, R2, RZ ;  /* 0x000000020b0a7224 */ /* 0x000fe200078e02ff */
[----:B------:R-:W-:Y:S02]  /*71da0*/  LEA.HI.X.SX32 R9, R9, R69, 0x1, P1 ;  /* 0x0000004509097211 */ /* 0x000fe400008f0eff */
[----:B---3--:R-:W-:Y:S01]  /*71db0*/  ISETP.LT.AND P1, PT, R11, UR6, !P0 ;  /* 0x000000060b007c0c */ /* 0x008fe2000c721270 */
[----:B------:R-:W3:Y:S01]  /*71dc0*/  LDCU UR6, c[0x0][0x39c] ;  /* 0x00007380ff0677ac */ /* 0x000ee20008000800 */
[----:B------:R-:W-:Y:S01]  /*71dd0*/  LOP3.LUT R11, R0, 0x6a, R93, 0xfe, !PT ;  /* 0x0000006a000b7812 */ /* 0x000fe200078efe5d */
[----:B------:R4:W-:Y:S01]  /*71de0*/  @P3 STG.E.U8 desc[UR20][R6.64], R55 ;  /* 0x0000003706003986 */ /* 0x0009e2000c101114 */
[----:B------:R-:W-:-:S02]  /*71df0*/  PRMT R53, R60, 0x7773, RZ ;  /* 0x000077733c357816 */ /* 0x000fc400000000ff */
[C---:B-1----:R-:W-:Y:S01]  /*71e00*/  ISETP.LT.AND P3, PT, R11.reuse, UR4, !P0 ;  /* 0x000000040b007c0c */ /* 0x042fe2000c761270 */
[----:B------:R-:W-:Y:S01]  /*71e10*/  IMAD R11, R11, R2, RZ ;  /* 0x000000020b0b7224 */ /* 0x000fe200078e02ff */
[----:B--2---:R-:W-:Y:S01]  /*71e20*/  LOP3.LUT R57, R0, 0x6c, R93, 0xfe, !PT ;  /* 0x0000006c00397812 */ /* 0x004fe200078efe5d */
[----:B------:R1:W-:Y:S01]  /*71e30*/  @P2 STG.E.U8 desc[UR20][R8.64], R53 ;  /* 0x0000003508002986 */ /* 0x0003e2000c101114 */
[CC--:B------:R-:W-:Y:S01]  /*71e40*/  IADD3 R4, P2, PT, R10.reuse, R70.reuse, RZ ;  /* 0x000000460a047210 */ /* 0x0c0fe20007f5e0ff */
[----:B------:R-:W2:Y:S01]  /*71e50*/  LDCU UR4, c[0x0][0x39c] ;  /* 0x00007380ff0477ac */ /* 0x000ea20008000800 */
[----:B----4-:R-:W-:Y:S02]  /*71e60*/  IADD3 R6, P4, PT, R11, R70, RZ ;  /* 0x000000460b067210 */ /* 0x010fe40007f9e0ff */
[----:B------:R-:W-:Y:S02]  /*71e70*/  LEA.HI.X.SX32 R5, R10, R69, 0x1, P2 ;  /* 0x000000450a057211 */ /* 0x000fe400010f0eff */
[----:B------:R-:W-:-:S02]  /*71e80*/  PRMT R55, R61, 0x7770, RZ ;  /* 0x000077703d377816 */ /* 0x000fc400000000ff */
[C---:B0-----:R-:W-:Y:S01]  /*71e90*/  ISETP.LT.AND P2, PT, R57.reuse, UR5, !P0 ;  /* 0x0000000539007c0c */ /* 0x041fe2000c741270 */
[----:B-1----:R-:W-:Y:S01]  /*71ea0*/  IMAD R9, R57, R2, RZ ;  /* 0x0000000239097224 */ /* 0x002fe200078e02ff */
[-C--:B------:R-:W-:Y:S02]  /*71eb0*/  LEA.HI.X.SX32 R7, R11, R69.reuse, 0x1, P4 ;  /* 0x000000450b077211 */ /* 0x080fe400020f0eff */
[----:B------:R-:W-:Y:S01]  /*71ec0*/  PRMT R53, R61, 0x7771, RZ ;  /* 0x000077713d357816 */ /* 0x000fe200000000ff */
[----:B------:R0:W-:Y:S01]  /*71ed0*/  @P1 STG.E.U8 desc[UR20][R4.64], R55 ;  /* 0x0000003704001986 */ /* 0x0001e2000c101114 */
[----:B------:R-:W-:Y:S01]  /*71ee0*/  LOP3.LUT R57, R0, UR27, RZ, 0xfc, !PT ;  /* 0x0000001b00397c12 */ /* 0x000fe2000f8efcff */
[----:B------:R-:W1:Y:S01]  /*71ef0*/  LDCU UR5, c[0x0][0x39c] ;  /* 0x00007380ff0577ac */ /* 0x000e620008000800 */
[----:B------:R-:W-:Y:S01]  /*71f00*/  IADD3 R8, P1, PT, R9, R70, RZ ;  /* 0x0000004609087210 */ /* 0x000fe20007f3e0ff */
[----:B------:R4:W-:Y:S01]  /*71f10*/  @P3 STG.E.U8 desc[UR20][R6.64], R53 ;  /* 0x0000003506003986 */ /* 0x0009e2000c101114 */
[C---:B---3--:R-:W-:Y:S01]  /*71f20*/  ISETP.LT.AND P3, PT, R57.reuse, UR6, !P0 ;  /* 0x0000000639007c0c */ /* 0x048fe2000c761270 */
[----:B------:R-:W-:Y:S01]  /*71f30*/  IMAD R10, R57, R2, RZ ;  /* 0x00000002390a7224 */ /* 0x000fe200078e02ff */
[----:B------:R-:W3:Y:S01]  /*71f40*/  LDCU UR6, c[0x0][0x39c] ;  /* 0x00007380ff0677ac */ /* 0x000ee20008000800 */
[----:B------:R-:W-:-:S02]  /*71f50*/  LEA.HI.X.SX32 R9, R9, R69, 0x1, P1 ;  /* 0x0000004509097211 */ /* 0x000fc400008f0eff */
[----:B------:R-:W-:Y:S02]  /*71f60*/  LOP3.LUT R57, R0, 0x70, R93, 0xfe, !PT ;  /* 0x0000007000397812 */ /* 0x000fe400078efe5d */
[C---:B0-----:R-:W-:Y:S02]  /*71f70*/  IADD3 R4, P1, PT, R10.reuse, R70, RZ ;  /* 0x000000460a047210 */ /* 0x041fe40007f3e0ff */
[----:B------:R-:W-:Y:S02]  /*71f80*/  PRMT R11, R61, 0x7772, RZ ;  /* 0x000077723d0b7816 */ /* 0x000fe400000000ff */
[----:B------:R-:W-:Y:S01]  /*71f90*/  LEA.HI.X.SX32 R5, R10, R69, 0x1, P1 ;  /* 0x000000450a057211 */ /* 0x000fe200008f0eff */
[----:B----4-:R-:W-:Y:S01]  /*71fa0*/  IMAD R7, R57, R2, RZ ;  /* 0x0000000239077224 */ /* 0x010fe200078e02ff */
[----:B------:R-:W-:Y:S01]  /*71fb0*/  PRMT R61, R61, 0x7773, RZ ;  /* 0x000077733d3d7816 */ /* 0x000fe200000000ff */
[----:B------:R0:W-:Y:S01]  /*71fc0*/  @P2 STG.E.U8 desc[UR20][R8.64], R11 ;  /* 0x0000000b08002986 */ /* 0x0001e2000c101114 */
[----:B--2---:R-:W-:Y:S01]  /*71fd0*/  ISETP.LT.AND P2, PT, R57, UR4, !P0 ;  /* 0x0000000439007c0c */ /* 0x004fe2000c741270 */
[----:B------:R-:W2:Y:S02]  /*71fe0*/  LDCU UR4, c[0x0][0x39c] ;  /* 0x00007380ff0477ac */ /* 0x000ea40008000800 */
[----:B------:R4:W-:Y:S01]  /*71ff0*/  @P3 STG.E.U8 desc[UR20][R4.64], R61 ;  /* 0x0000003d04003986 */ /* 0x0009e2000c101114 */
[----:B------:R-:W-:-:S02]  /*72000*/  IADD3 R6, P3, PT, R7, R70, RZ ;  /* 0x0000004607067210 */ /* 0x000fc40007f7e0ff */
[C-C-:B------:R-:W-:Y:S02]  /*72010*/  LOP3.LUT R55, R0.reuse, 0x72, R93.reuse, 0xfe, !PT ;  /* 0x0000007200377812 */ /* 0x140fe400078efe5d */
[----:B------:R-:W-:Y:S02]  /*72020*/  LEA.HI.X.SX32 R7, R7, R69, 0x1, P3 ;  /* 0x0000004507077211 */ /* 0x000fe400018f0eff */
[--C-:B0-----:R-:W-:Y:S02]  /*72030*/  LOP3.LUT R11, R0, 0x74, R93.reuse, 0xfe, !PT ;  /* 0x00000074000b7812 */ /* 0x101fe400078efe5d */
[----:B------:R-:W-:Y:S02]  /*72040*/  PRMT R59, R62, 0x7770, RZ ;  /* 0x000077703e3b7816 */ /* 0x000fe400000000ff */
[C---:B---3--:R-:W-:Y:S01]  /*72050*/  ISETP.LT.AND P3, PT, R11.reuse, UR6, !P0 ;  /* 0x000000060b007c0c */ /* 0x048fe2000c761270 */
[-C--:B------:R-:W-:Y:S01]  /*72060*/  IMAD R11, R11, R2.reuse, RZ ;  /* 0x000000020b0b7224 */ /* 0x080fe200078e02ff */
[C---:B-1----:R-:W-:Y:S01]  /*72070*/  ISETP.LT.AND P1, PT, R55.reuse, UR5, !P0 ;  /* 0x0000000537007c0c */ /* 0x042fe2000c721270 */
[----:B------:R-:W-:Y:S01]  /*72080*/  IMAD R10, R55, R2, RZ ;  /* 0x00000002370a7224 */ /* 0x000fe200078e02ff */
[----:B------:R-:W-:Y:S01]  /*72090*/  @P2 STG.E.U8 desc[UR20][R6.64], R59 ;  /* 0x0000003b06002986 */ /* 0x000fe2000c101114 */
[----:B----4-:R-:W-:Y:S01]  /*720a0*/  LOP3.LUT R61, R0, 0x78, R93, 0xfe, !PT ;  /* 0x00000078003d7812 */ /* 0x010fe200078efe5d */
[----:B------:R-:W0:Y:S01]  /*720b0*/  LDCU UR5, c[0x0][0x39c] ;  /* 0x00007380ff0577ac */ /* 0x000e220008000800 */
[----:B------:R-:W-:-:S02]  /*720c0*/  IADD3 R4, P2, PT, R11, R70, RZ ;  /* 0x000000460b047210 */ /* 0x000fc40007f5e0ff */
[C---:B------:R-:W-:Y:S01]  /*720d0*/  IADD3 R8, P4, PT, R10.reuse, R70, RZ ;  /* 0x000000460a087210 */ /* 0x040fe20007f9e0ff */
[----:B------:R-:W1:Y:S01]  /*720e0*/  LDCU UR6, c[0x0][0x39c] ;  /* 0x00007380ff0677ac */ /* 0x000e620008000800 */
[-C--:B------:R-:W-:Y:S02]  /*720f0*/  LEA.HI.X.SX32 R5, R11, R69.reuse, 0x1, P2 ;  /* 0x000000450b057211 */ /* 0x080fe400010f0eff */
[----:B------:R-:W-:Y:S02]  /*72100*/  LEA.HI.X.SX32 R9, R10, R69, 0x1, P4 ;  /* 0x000000450a097211 */ /* 0x000fe400020f0eff */
[----:B------:R-:W-:Y:S02]  /*72110*/  PRMT R57, R62, 0x7771, RZ ;  /* 0x000077713e397816 */ /* 0x000fe400000000ff */
[----:B--2---:R-:W-:Y:S01]  /*72120*/  ISETP.LT.AND P2, PT, R61, UR4, !P0 ;  /* 0x000000043d007c0c */ /* 0x004fe2000c741270 */
[----:B------:R-:W2:Y:S01]  /*72130*/  LDCU UR4, c[0x0][0x39c] ;  /* 0x00007380ff0477ac */ /* 0x000ea20008000800 */
[----:B------:R-:W-:Y:S01]  /*72140*/  LOP3.LUT R53, R0, 0x76, R93, 0xfe, !PT ;  /* 0x0000007600357812 */ /* 0x000fe200078efe5d */
[----:B------:R3:W-:Y:S01]  /*72150*/  @P1 STG.E.U8 desc[UR20][R8.64], R57 ;  /* 0x0000003908001986 */ /* 0x0007e2000c101114 */
[----:B------:R-:W-:-:S02]  /*72160*/  PRMT R55, R62, 0x7772, RZ ;  /* 0x000077723e377816 */ /* 0x000fc400000000ff */
[C---:B------:R-:W-:Y:S01]  /*72170*/  ISETP.LT.AND P1, PT, R53.reuse, UR7, !P0 ;  /* 0x0000000735007c0c */ /* 0x040fe2000c721270 */
[-C--:B------:R-:W-:Y:S01]  /*72180*/  IMAD R53, R53, R2.reuse, RZ ;  /* 0x0000000235357224 */ /* 0x080fe200078e02ff */
[----:B------:R-:W-:Y:S01]  /*72190*/  LOP3.LUT R65, R0, 0x7a, R93, 0xfe, !PT ;  /* 0x0000007a00417812 */ /* 0x000fe200078efe5d */
[----:B------:R-:W-:Y:S01]  /*721a0*/  IMAD R54, R61, R2, RZ ;  /* 0x000000023d367224 */ /* 0x000fe200078e02ff */
[----:B------:R4:W-:Y:S01]  /*721b0*/  @P3 STG.E.U8 desc[UR20][R4.64], R55 ;  /* 0x0000003704003986 */ /* 0x0009e2000c101114 */
[----:B------:R-:W-:Y:S01]  /*721c0*/  PRMT R75, R63, 0x7773, RZ ;  /* 0x000077733f4b7816 */ /* 0x000fe200000000ff */
[----:B------:R-:W0:Y:S01]  /*721d0*/  LDCU UR7, c[0x0][0x39c] ;  /* 0x00007380ff0777ac */ /* 0x000e220008000800 */
[CC--:B------:R-:W-:Y:S02]  /*721e0*/  IADD3 R10, P4, PT, R53.reuse, R70.reuse, RZ ;  /* 0x00000046350a7210 */ /* 0x0c0fe40007f9e0ff */
[----:B------:R-:W-:Y:S02]  /*721f0*/  IADD3 R52, P3, PT, R54, R70, RZ ;  /* 0x0000004636347210 */ /* 0x000fe40007f7e0ff */
[----:B------:R-:W-:-:S02]  /*72200*/  LEA.HI.X.SX32 R11, R53, R69, 0x1, P4 ;  /* 0x00000045350b7211 */ /* 0x000fc400020f0eff */
[----:B---3--:R-:W-:Y:S02]  /*72210*/  PRMT R9, R62, 0x7773, RZ ;  /* 0x000077733e097816 */ /* 0x008fe400000000ff */
[C---:B------:R-:W-:Y:S02]  /*72220*/  PRMT R79, R63.reuse, 0x7772, RZ ;  /* 0x000077723f4f7816 */ /* 0x040fe400000000ff */
[C---:B------:R-:W-:Y:S02]  /*72230*/  PRMT R83, R63.reuse, 0x7771, RZ ;  /* 0x000077713f537816 */ /* 0x040fe400000000ff */
[----:B------:R-:W-:Y:S02]  /*72240*/  PRMT R63, R63, 0x7770, RZ ;  /* 0x000077703f3f7816 */ /* 0x000fe400000000ff */
[----:B------:R-:W-:Y:S02]  /*72250*/  LEA.HI.X.SX32 R53, R54, R69, 0x1, P3 ;  /* 0x0000004536357211 */ /* 0x000fe400018f0eff */
[----:B------:R-:W-:-:S02]  /*72260*/  SHF.R.U32.HI R73, RZ, 0x6, R78 ;  /* 0x00000006ff497819 */ /* 0x000fc4000001164e */
[C---:B--2---:R-:W-:Y:S01]  /*72270*/  ISETP.LT.AND P4, PT, R65.reuse, UR4, !P0 ;  /* 0x0000000441007c0c */ /* 0x044fe2000c781270 */
[----:B------:R-:W-:Y:S01]  /*72280*/  IMAD R65, R65, R2, RZ ;  /* 0x0000000241417224 */ /* 0x000fe200078e02ff */
[C---:B------:R-:W-:Y:S01]  /*72290*/  LOP3.LUT R81, R0.reuse, 0x7c, R93, 0xfe, !PT ;  /* 0x0000007c00517812 */ /* 0x040fe200078efe5d */
[----:B------:R2:W-:Y:S01]  /*722a0*/  @P1 STG.E.U8 desc[UR20][R10.64], R9 ;  /* 0x000000090a001986 */ /* 0x0005e2000c101114 */
[----:B------:R-:W3:Y:S01]  /*722b0*/  LDCU UR4, c[0x0][0x39c] ;  /* 0x00007380ff0477ac */ /* 0x000ee20008000800 */
[C-C-:B------:R-:W-:Y:S02]  /*722c0*/  LOP3.LUT R72, R0.reuse, 0x1fe, R73.reuse, 0xfe, !PT ;  /* 0x000001fe00487812 */ /* 0x140fe400078efe49 */
[----:B------:R0:W-:Y:S01]  /*722d0*/  @P2 STG.E.U8 desc[UR20][R52.64], R63 ;  /* 0x0000003f34002986 */ /* 0x0001e2000c101114 */
[C-C-:B------:R-:W-:Y:S02]  /*722e0*/  LOP3.LUT R71, R0.reuse, 0x1ee, R73.reuse, 0xfe, !PT ;  /* 0x000001ee00477812 */ /* 0x140fe400078efe49 */
[----:B----4-:R-:W-:-:S02]  /*722f0*/  LOP3.LUT R4, R0, 0x1de, R73, 0xfe, !PT ;  /* 0x000001de00047812 */ /* 0x010fc400078efe49 */
[C-C-:B------:R-:W-:Y:S02]  /*72300*/  LOP3.LUT R5, R0.reuse, 0x1ce, R73.reuse, 0xfe, !PT ;  /* 0x000001ce00057812 */ /* 0x140fe400078efe49 */
[C-C-:B------:R-:W-:Y:S02]  /*72310*/  LOP3.LUT R6, R0.reuse, 0x1be, R73.reuse, 0xfe, !PT ;  /* 0x000001be00067812 */ /* 0x140fe400078efe49 */
[C-C-:B------:R-:W-:Y:S02]  /*72320*/  LOP3.LUT R7, R0.reuse, 0x1ae, R73.reuse, 0xfe, !PT ;  /* 0x000001ae00077812 */ /* 0x140fe400078efe49 */
[C-C-:B------:R-:W-:Y:S02]  /*72330*/  LOP3.LUT R8, R0.reuse, 0x19e, R73.reuse, 0xfe, !PT ;  /* 0x0000019e00087812 */ /* 0x140fe400078efe49 */
[C-C-:B--2---:R-:W-:Y:S02]  /*72340*/  LOP3.LUT R9, R0.reuse, 0x18e, R73.reuse, 0xfe, !PT ;  /* 0x0000018e00097812 */ /* 0x144fe400078efe49 */
[----:B------:R-:W-:-:S02]  /*72350*/  LOP3.LUT R10, R0, 0x17e, R73, 0xfe, !PT ;  /* 0x0000017e000a7812 */ /* 0x000fc400078efe49 */
[C-C-:B------:R-:W-:Y:S02]  /*72360*/  LOP3.LUT R11, R0.reuse, 0x16e, R73.reuse, 0xfe, !PT ;  /* 0x0000016e000b7812 */ /* 0x140fe400078efe49 */
[C-C-:B0-----:R-:W-:Y:S02]  /*72370*/  LOP3.LUT R52, R0.reuse, 0x15e, R73.reuse, 0xfe, !PT ;  /* 0x0000015e00347812 */ /* 0x141fe400078efe49 */
[C-C-:B------:R-:W-:Y:S02]  /*72380*/  LOP3.LUT R53, R0.reuse, 0x14e, R73.reuse, 0xfe, !PT ;  /* 0x0000014e00357812 */ /* 0x140fe400078efe49 */
[C-C-:B------:R-:W-:Y:S02]  /*72390*/  LOP3.LUT R54, R0.reuse, 0x13e, R73.reuse, 0xfe, !PT ;  /* 0x0000013e00367812 */ /* 0x140fe400078efe49 */
[C-C-:B------:R-:W-:Y:S02]  /*723a0*/  LOP3.LUT R55, R0.reuse, 0x12e, R73.reuse, 0xfe, !PT ;  /* 0x0000012e00377812 */ /* 0x140fe400078efe49 */
[----:B------:R-:W-:-:S02]  /*723b0*/  LOP3.LUT R56, R0, 0x11e, R73, 0xfe, !PT ;  /* 0x0000011e00387812 */ /* 0x000fc400078efe49 */
[C-C-:B------:R-:W-:Y:S02]  /*723c0*/  LOP3.LUT R57, R0.reuse, 0x10e, R73.reuse, 0xfe, !PT ;  /* 0x0000010e00397812 */ /* 0x140fe400078efe49 */
[C-C-:B------:R-:W-:Y:S02]  /*723d0*/  LOP3.LUT R58, R0.reuse, 0xfe, R73.reuse, 0xfe, !PT ;  /* 0x000000fe003a7812 */ /* 0x140fe400078efe49 */
[C-C-:B------:R-:W-:Y:S02]  /*723e0*/  LOP3.LUT R60, R0.reuse, 0xee, R73.reuse, 0xfe, !PT ;  /* 0x000000ee003c7812 */ /* 0x140fe400078efe49 */
[C-C-:B------:R-:W-:Y:S02]  /*723f0*/  LOP3.LUT R59, R0.reuse, 0xde, R73.reuse, 0xfe, !PT ;  /* 0x000000de003b7812 */ /* 0x140fe400078efe49 */
[C-C-:B------:R-:W-:Y:S02]  /*72400*/  LOP3.LUT R61, R0.reuse, 0xce, R73.reuse, 0xfe, !PT ;  /* 0x000000ce003d7812 */ /* 0x140fe400078efe49 */
[----:B------:R-:W-:-:S02]  /*72410*/  LOP3.LUT R62, R0, 0xbe, R73, 0xfe, !PT ;  /* 0x000000be003e7812 */ /* 0x000fc400078efe49 */
[C-C-:B------:R-:W-:Y:S02]  /*72420*/  LOP3.LUT R68, R0.reuse, 0xae, R73.reuse, 0xfe, !PT ;  /* 0x000000ae00447812 */ /* 0x140fe400078efe49 */
[C-C-:B------:R-:W-:Y:S02]  /*72430*/  LOP3.LUT R63, R0.reuse, 0x9e, R73.reuse, 0xfe, !PT ;  /* 0x0000009e003f7812 */ /* 0x140fe400078efe49 */
[C---:B------:R-:W-:Y:S02]  /*72440*/  LOP3.LUT R73, R0.reuse, 0x8e, R73, 0xfe, !PT ;  /* 0x0000008e00497812 */ /* 0x040fe400078efe49 */
[----:B------:R-:W-:Y:S01]  /*72450*/  LOP3.LUT R67, R0, UR12, RZ, 0xfc, !PT ;  /* 0x0000000c00437c12 */ /* 0x000fe2000f8efcff */
[----:B------:R-:W-:Y:S01]  /*72460*/  IMAD R0, R81, R2, RZ ;  /* 0x0000000251007224 */ /* 0x000fe200078e02ff */
[----:B------:R-:W-:Y:S02]  /*72470*/  IADD3 R64, P1, PT, R65, R70, RZ ;  /* 0x0000004641407210 */ /* 0x000fe40007f3e0ff */
[----:B------:R-:W-:Y:S01]  /*72480*/  ISETP.LT.AND P2, PT, R81, UR5, !P0 ;  /* 0x0000000551007c0c */ /* 0x000fe2000c741270 */
[----:B------:R-:W-:Y:S01]  /*72490*/  IMAD R74, R67, R2, RZ ;  /* 0x00000002434a7224 */ /* 0x000fe200078e02ff */
[----:B------:R-:W-:Y:S01]  /*724a0*/  LEA.HI.X.SX32 R65, R65, R69, 0x1, P1 ;  /* 0x0000004541417211 */ /* 0x000fe200008f0eff */
[----:B------:R-:W0:Y:S01]  /*724b0*/  LDCU UR5, c[0x0][0x39c] ;  /* 0x00007380ff0577ac */ /* 0x000e220008000800 */
[----:B------:R-:W-:-:S02]  /*724c0*/  IADD3 R66, P1, PT, R0, R70, RZ ;  /* 0x0000004600427210 */ /* 0x000fc40007f3e0ff */
[----:B-1----:R-:W-:Y:S01]  /*724d0*/  ISETP.LT.AND P3, PT, R67, UR6, !P0 ;  /* 0x0000000643007c0c */ /* 0x002fe2000c761270 */
[----:B------:R1:W-:Y:S01]  /*724e0*/  @P4 STG.E.U8 desc[UR20][R64.64], R83 ;  /* 0x0000005340004986 */ /* 0x0003e2000c101114 */
[-C--:B------:R-:W-:Y:S01]  /*724f0*/  LEA.HI.X.SX32 R67, R0, R69.reuse, 0x1, P1 ;  /* 0x0000004500437211 */ /* 0x080fe200008f0eff */
[----:B------:R-:W2:Y:S01]  /*72500*/  LDCU UR6, c[0x0][0x39c] ;  /* 0x00007380ff0677ac */ /* 0x000ea20008000800 */
[C---:B------:R-:W-:Y:S02]  /*72510*/  LOP3.LUT R0, R3.reuse, 0x86, RZ, 0xfc, !PT ;  /* 0x0000008603007812 */ /* 0x040fe400078efcff */
[----:B------:R-:W-:Y:S01]  /*72520*/  LOP3.LUT R81, R3, 0x80, RZ, 0xfc, !PT ;  /* 0x0000008003517812 */ /* 0x000fe200078efcff */
[----:B------:R4:W-:Y:S01]  /*72530*/  @P2 STG.E.U8 desc[UR20][R66.64], R79 ;  /* 0x0000004f42002986 */ /* 0x0009e2000c101114 */
[----:B---3--:R-:W-:Y:S01]  /*72540*/  ISETP.LT.AND P2, PT, R0, UR4, !P0 ;  /* 0x0000000400007c0c */ /* 0x008fe2000c741270 */
[----:B------:R-:W3:Y:S01]  /*72550*/  LDCU UR4, c[0x0][0x39c] ;  /* 0x00007380ff0477ac */ /* 0x000ee20008000800 */
[C---:B------:R-:W-:Y:S01]  /*72560*/  ISETP.LT.AND P1, PT, R81.reuse, UR7, !P0 ;  /* 0x0000000751007c0c */ /* 0x040fe2000c721270 */
[----:B------:R-:W-:Y:S01]  /*72570*/  IMAD R81, R81, R2, RZ ;  /* 0x0000000251517224 */ /* 0x000fe200078e02ff */
[----:B-1----:R-:W-:Y:S01]  /*72580*/  IADD3 R64, P4, PT, R74, R70, RZ ;  /* 0x000000464a407210 */ /* 0x002fe20007f9e0ff */
[----:B------:R-:W1:Y:S02]  /*72590*/  LDCU UR7, c[0x0][0x39c] ;  /* 0x00007380ff0777ac */ /* 0x000e640008000800 */
[----:B------:R-:W-:Y:S01]  /*725a0*/  IMAD R83, R2, 0x2, R81 ;  /* 0x0000000202537824 */ /* 0x000fe200078e0251 */
[----:B------:R-:W-:-:S02]  /*725b0*/  LEA.HI.X.SX32 R65, R74, R69, 0x1, P4 ;  /* 0x000000454a417211 */ /* 0x000fc400020f0eff */
[-C--:B----4-:R-:W-:Y:S02]  /*725c0*/  IADD3 R66, P4, PT, R81, R70.reuse, RZ ;  /* 0x0000004651427210 */ /* 0x090fe40007f9e0ff */
[----:B------:R-:W-:Y:S01]  /*725d0*/  LOP3.LUT R0, R3, 0x88, RZ, 0xfc, !PT ;  /* 0x0000008803007812 */ /* 0x000fe200078efcff */
[----:B------:R4:W-:Y:S01]  /*725e0*/  @P3 STG.E.U8 desc[UR20][R64.64], R75 ;  /* 0x0000004b40003986 */ /* 0x0009e2000c101114 */
[----:B------:R-:W-:Y:S01]  /*725f0*/  LEA.HI.X.SX32 R67, R81, R69, 0x1, P4 ;  /* 0x0000004551437211 */ /* 0x000fe200020f0eff */
[----:B------:R-:W-:Y:S01]  /*72600*/  IMAD R79, R2, 0x2, R83 ;  /* 0x00000002024f7824 */ /* 0x000fe200078e0253 */
[----:B------:R-:W-:Y:S02]  /*72610*/  PRMT R85, R40, 0x7770, RZ ;  /* 0x0000777028557816 */ /* 0x000fe400000000ff */
[----:B0-----:R-:W-:Y:S01]  /*72620*/  ISETP.LT.AND P3, PT, R0, UR5, !P0 ;  /* 0x0000000500007c0c */ /* 0x001fe2000c761270 */
[----:B------:R-:W0:Y:S01]  /*72630*/  LDCU UR5, c[0x0][0x39c] ;  /* 0x00007380ff0577ac */ /* 0x000e220008000800 */
[----:B------:R-:W-:Y:S01]  /*72640*/  LOP3.LUT R0, R3, 0x8a, RZ, 0xfc, !PT ;  /* 0x0000008a03007812 */ /* 0x000fe200078efcff */
[----:B------:R1:W-:Y:S01]  /*72650*/  @P1 STG.E.U8 desc[UR20][R66.64], R85 ;  /* 0x0000005542001986 */ /* 0x0003e2000c101114 */
[----:B----4-:R-:W-:Y:S01]  /*72660*/  IADD3 R64, P4, PT, R83, R70, RZ ;  /* 0x0000004653407210 */ /* 0x010fe20007f9e0ff */
[----:B------:R-:W-:Y:S01]  /*72670*/  IMAD R75, R2, 0x2, R79 ;  /* 0x00000002024b7824 */ /* 0x000fe200078e024f */
[----:B------:R-:W-:-:S02]  /*72680*/  PRMT R81, R40, 0x7771, RZ ;  /* 0x0000777128517816 */ /* 0x000fc400000000ff */
[-C--:B------:R-:W-:Y:S02]  /*72690*/  LEA.HI.X.SX32 R65, R83, R69.reuse, 0x1, P4 ;  /* 0x0000004553417211 */ /* 0x080fe400020f0eff */
[----:B---3--:R-:W-:Y:S01]  /*726a0*/  ISETP.LT.AND P4, PT, R0, UR4, !P0 ;  /* 0x0000000400007c0c */ /* 0x008fe2000c781270 */
[----:B------:R-:W3:Y:S01]  /*726b0*/  LDCU UR4, c[0x0][0x39c] ;  /* 0x00007380ff0477ac */ /* 0x000ee20008000800 */
[----:B-1----:R-:W-:Y:S02]  /*726c0*/  IADD3 R66, P1, PT, R79, R70, RZ ;  /* 0x000000464f427210 */ /* 0x002fe40007f3e0ff */
[----:B------:R-:W-:Y:S02]  /*726d0*/  LOP3.LUT R0, R3, 0x8c, RZ, 0xfc, !PT ;  /* 0x0000008c03007812 */ /* 0x000fe400078efcff */
[----:B------:R-:W-:Y:S01]  /*726e0*/  LEA.HI.X.SX32 R67, R79, R69, 0x1, P1 ;  /* 0x000000454f437211 */ /* 0x000fe200008f0eff */
[----:B------:R1:W-:Y:S01]  /*726f0*/  @P5 STG.E.U8 desc[UR20][R64.64], R81 ;  /* 0x0000005140005986 */ /* 0x0003e2000c101114 */
[----:B--2---:R-:W-:Y:S01]  /*72700*/  ISETP.LT.AND P1, PT, R0, UR6, !P0 ;  /* 0x0000000600007c0c */ /* 0x004fe2000c721270 */
[----:B------:R-:W2:Y:S01]  /*72710*/  LDCU UR6, c[0x0][0x39c] ;  /* 0x00007380ff0677ac */ /* 0x000ea20008000800 */
[----:B------:R-:W-:Y:S01]  /*72720*/  PRMT R83, R40, 0x7772, RZ ;  /* 0x0000777228537816 */ /* 0x000fe200000000ff */
[----:B------:R-:W-:Y:S01]  /*72730*/  IMAD R79, R2, 0x2, R75 ;  /* 0x00000002024f7824 */ /* 0x000fe200078e024b */
[----:B------:R-:W-:-:S03]  /*72740*/  LOP3.LUT R0, R3, 0x90, RZ, 0xfc, !PT ;  /* 0x0000009003007812 */ /* 0x000fc600078efcff */
[----:B------:R4:W-:Y:S01]  /*72750*/  @P6 STG.E.U8 desc[UR20][R66.64], R83 ;  /* 0x0000005342006986 */ /* 0x0009e2000c101114 */
[CC--:B-1----:R-:W-:Y:S02]  /*72760*/  IADD3 R64, P5, PT, R75.reuse, R70.reuse, RZ ;  /* 0x000000464b407210 */ /* 0x0c2fe40007fbe0ff */
[----:B------:R-:W-:Y:S02]  /*72770*/  PRMT R81, R40, 0x7773, RZ ;  /* 0x0000777328517816 */ /* 0x000fe400000000ff */
[----:B------:R-:W-:Y:S01]  /*72780*/  LEA.HI.X.SX32 R65, R75, R69, 0x1, P5 ;  /* 0x000000454b417211 */ /* 0x000fe200028f0eff */
[----:B------:R-:W-:Y:S01]  /*72790*/  IMAD R75, R2, 0x2, R79 ;  /* 0x00000002024b7824 */ /* 0x000fe200078e024f */
[----:B----4-:R-:W-:-:S03]  /*727a0*/  IADD3 R66, P6, PT, R79, R70, RZ ;  /* 0x000000464f427210 */ /* 0x010fc60007fde0ff */
[----:B------:R1:W-:Y:S01]  /*727b0*/  @P2 STG.E.U8 desc[UR20][R64.64], R81 ;  /* 0x0000005140002986 */ /* 0x0003e2000c101114 */
[----:B0-----:R-:W-:Y:S01]  /*727c0*/  ISETP.LT.AND P5, PT, R0, UR5, !P0 ;  /* 0x0000000500007c0c */ /* 0x001fe2000c7a1270 */
[----:B------:R-:W0:Y:S01]  /*727d0*/  LDCU UR5, c[0x0][0x39c] ;  /* 0x00007380ff0577ac */ /* 0x000e220008000800 */
[----:B------:R-:W-:Y:S02]  /*727e0*/  LEA.HI.X.SX32 R67, R79, R69, 0x1, P6 ;  /* 0x000000454f437211 */ /* 0x000fe400030f0eff */
[----:B------:R-:W-:Y:S02]  /*727f0*/  LOP3.LUT R0, R3, 0x92, RZ, 0xfc, !PT ;  /* 0x0000009203007812 */ /* 0x000fe400078efcff */
[----:B------:R-:W-:Y:S02]  /*72800*/  PRMT R83, R41, 0x7770, RZ ;  /* 0x0000777029537816 */ /* 0x000fe400000000ff */
[----:B-1----:R-:W-:Y:S02]  /*72810*/  IADD3 R64, P6, PT, R75, R70, RZ ;  /* 0x000000464b407210 */ /* 0x002fe40007fde0ff */
[----:B------:R-:W-:-:S02]  /*72820*/  PRMT R79, R41, 0x7771, RZ ;  /* 0x00007771294f7816 */ /* 0x000fc400000000ff */
[----:B------:R-:W-:Y:S01]  /*72830*/  LEA.HI.X.SX32 R65, R75, R69, 0x1, P6 ;  /* 0x000000454b417211 */ /* 0x000fe200030f0eff */
[----:B------:R-:W-:Y:S01]  /*72840*/  IMAD R75, R2, 0x2, R75 ;  /* 0x00000002024b7824 */ /* 0x000fe200078e024b */
[----:B--2---:R-:W-:Y:S01]  /*72850*/  ISETP.LT.AND P2, PT, R0, UR6, !P0 ;  /* 0x0000000600007c0c */ /* 0x004fe2000c741270 */
[----:B------:R-:W-:Y:S01]  /*72860*/  @P3 STG.E.U8 desc[UR20][R66.64], R83 ;  /* 0x0000005342003986 */ /* 0x000fe2000c101114 */
[----:B------:R-:W1:Y:S01]  /*72870*/  LDCU UR6, c[0x0][0x39c] ;  /* 0x00007380ff0677ac */ /* 0x000e620008000800 */
[C---:B---3--:R-:W-:Y:S01]  /*72880*/  ISETP.LT.AND P3, PT, R73.reuse, UR4, !P0 ;  /* 0x0000000449007c0c */ /* 0x048fe2000c761270 */
[----:B------:R-:W-:Y:S01]  /*72890*/  IMAD R73, R73, R2, RZ ;  /* 0x0000000249497224 */ /* 0x000fe200078e02ff */
[----:B------:R2:W-:Y:S01]  /*728a0*/  @P4 STG.E.U8 desc[UR20][R64.64], R79 ;  /* 0x0000004f40004986 */ /* 0x0005e2000c101114 */
[----:B------:R-:W-:Y:S01]  /*728b0*/  LOP3.LUT R0, R3, 0x94, RZ, 0xfc, !PT ;  /* 0x0000009403007812 */ /* 0x000fe200078efcff */
[----:B------:R-:W3:Y:S01]  /*728c0*/  LDCU UR4, c[0x0][0x39c] ;  /* 0x00007380ff0477ac */ /* 0x000ee20008000800 */
[----:B--2---:R-:W-:-:S02]  /*728d0*/  IADD3 R64, P4, PT, R75, R70, RZ ;  /* 0x000000464b407210 */ /* 0x004fc40007f9e0ff */
[-C--:B------:R-:W-:Y:S02]  /*728e0*/  IADD3 R66, P6, PT, R73, R70.reuse, RZ ;  /* 0x0000004649427210 */ /* 0x080fe40007fde0ff */
[-C--:B------:R-:W-:Y:S01]  /*728f0*/  LEA.HI.X.SX32 R65, R75, R69.reuse, 0x1, P4 ;  /* 0x000000454b417211 */ /* 0x080fe200020f0eff */
[----:B------:R-:W-:Y:S01]  /*72900*/  IMAD R75, R2, 0x4, R75 ;  /* 0x00000004024b7824 */ /* 0x000fe200078e024b */
[----:B0-----:R-:W-:Y:S01]  /*72910*/  ISETP.LT.AND P4, PT, R0, UR5, !P0 ;  /* 0x0000000500007c0c */ /* 0x001fe2000c781270 */
[----:B------:R-:W0:Y:S01]  /*72920*/  LDCU UR5, c[0x0][0x39c] ;  /* 0x00007380ff0577ac */ /* 0x000e220008000800 */
[----:B------:R-:W-:Y:S02]  /*72930*/  LEA.HI.X.SX32 R67, R73, R69, 0x1, P6 ;  /* 0x0000004549437211 */ /* 0x000fe400030f0eff */
[----:B------:R-:W-:Y:S02]  /*72940*/  PRMT R81, R41, 0x7772, RZ ;  /* 0x0000777229517816 */ /* 0x000fe400000000ff */
[----:B------:R-:W-:-:S02]  /*72950*/  IADD3 R40, P6, PT, R75, R70, RZ ;  /* 0x000000464b287210 */ /* 0x000fc40007fde0ff */
[----:B------:R-:W-:Y:S02]  /*72960*/  LOP3.LUT R0, R3, 0x96, RZ, 0xfc, !PT ;  /* 0x0000009603007812 */ /* 0x000fe400078efcff */
[----:B------:R-:W-:Y:S01]  /*72970*/  PRMT R79, R41, 0x7773, RZ ;  /* 0x00007773294f7816 */ /* 0x000fe200000000ff */
[----:B------:R-:W-:Y:S01]  /*72980*/  @P1 STG.E.U8 desc[UR20][R64.64], R81 ;  /* 0x0000005140001986 */ /* 0x000fe2000c101114 */
[----:B------:R-:W-:Y:S01]  /*72990*/  LEA.HI.X.SX32 R41, R75, R69, 0x1, P6 ;  /* 0x000000454b297211 */ /* 0x000fe200030f0eff */
[----:B------:R-:W-:Y:S01]  /*729a0*/  IMAD R75, R2, 0x2, R75 ;  /* 0x00000002024b7824 */ /* 0x000fe200078e024b */
[----:B------:R-:W-:Y:S02]  /*729b0*/  PRMT R73, R42, 0x7770, RZ ;  /* 0x000077702a497816 */ /* 0x000fe400000000ff */
[----:B-1----:R-:W-:Y:S01]  /*729c0*/  ISETP.LT.AND P1, PT, R0, UR6, !P0 ;  /* 0x0000000600007c0c */ /* 0x002fe2000c721270 */
[----:B------:R-:W1:Y:S01]  /*729d0*/  LDCU UR6, c[0x0][0x39c] ;  /* 0x00007380ff0677ac */ /* 0x000e620008000800 */
[C---:B------:R-:W-:Y:S01]  /*729e0*/  LOP3.LUT R0, R3.reuse, 0x98, RZ, 0xfc, !PT ;  /* 0x0000009803007812 */ /* 0x040fe200078efcff */
[----:B------:R2:W-:Y:S03]  /*729f0*/  @P3 STG.E.U8 desc[UR20][R66.64], R79 ;  /* 0x0000004f42003986 */ /* 0x0005e6000c101114 */
[----:B---3--:R-:W-:Y:S01]  /*72a00*/  ISETP.LT.AND P3, PT, R0, UR4, !P0 ;  /* 0x0000000400007c0c */ /* 0x008fe2000c761270 */
[----:B------:R3:W-:Y:S01]  /*72a10*/  @P5 STG.E.U8 desc[UR20][R40.64], R73 ;  /* 0x0000004928005986 */ /* 0x0007e2000c101114 */
[----:B------:R-:W-:Y:S01]  /*72a20*/  LOP3.LUT R0, R3, 0x9a, RZ, 0xfc, !PT ;  /* 0x0000009a03007812 */ /* 0x000fe200078efcff */
[----:B------:R-:W4:Y:S01]  /*72a30*/  LDCU UR4, c[0x0][0x39c] ;  /* 0x00007380ff0477ac */ /* 0x000f220008000800 */
[----:B--2---:R-:W-:Y:S01]  /*72a40*/  IMAD R67, R2, 0x2, R75 ;  /* 0x0000000202437824 */ /* 0x004fe200078e024b */
[----:B---3--:R-:W-:-:S04]  /*72a50*/  IADD3 R40, P5, PT, R75, R70, RZ ;  /* 0x000000464b287210 */ /* 0x008fc80007fbe0ff */
[----:B------:R-:W-:Y:S02]  /*72a60*/  IADD3 R64, P6, PT, R67, R70, RZ ;  /* 0x0000004643407210 */ /* 0x000fe40007fde0ff */
[-C--:B------:R-:W-:Y:S02]  /*72a70*/  LEA.HI.X.SX32 R41, R75, R69.reuse, 0x1, P5 ;  /* 0x000000454b297211 */ /* 0x080fe400028f0eff */
[----:B0-----:R-:W-:Y:S01]  /*72a80*/  ISETP.LT.AND P5, PT, R0, UR5, !P0 ;  /* 0x0000000500007c0c */ /* 0x001fe2000c7a1270 */
[----:B------:R-:W0:Y:S01]  /*72a90*/  LDCU UR5, c[0x0][0x39c] ;  /* 0x00007380ff0577ac */ /* 0x000e220008000800 */
[----:B------:R-:W-:Y:S02]  /*72aa0*/  PRMT R79, R42, 0x7771, RZ ;  /* 0x000077712a4f7816 */ /* 0x000fe400000000ff */
[----:B------:R-:W-:Y:S01]  /*72ab0*/  LEA.HI.X.SX32 R65, R67, R69, 0x1, P6 ;  /* 0x0000004543417211 */ /* 0x000fe200030f0eff */
[----:B------:R-:W-:Y:S01]  /*72ac0*/  IMAD R67, R2, 0x2, R67 ;  /* 0x0000000202437824 */ /* 0x000fe200078e0243 */
[C---:B------:R-:W-:Y:S01]  /*72ad0*/  LOP3.LUT R0, R3.reuse, 0x9c, RZ, 0xfc, !PT ;  /* 0x0000009c03007812 */ /* 0x040fe200078efcff */
[----:B------:R2:W-:Y:S01]  /*72ae0*/  @P2 STG.E.U8 desc[UR20][R40.64], R79 ;  /* 0x0000004f28002986 */ /* 0x0005e2000c101114 */
[----:B------:R-:W-:Y:S01]  /*72af0*/  PRMT R75, R42, 0x7772, RZ ;  /* 0x000077722a4b7816 */ /* 0x000fe200000000ff */
[----:B------:R-:W-:Y:S01]  /*72b00*/  IMAD R73, R2, 0x2, R67 ;  /* 0x0000000202497824 */ /* 0x000fe200078e0243 */
[----:B-1----:R-:W-:Y:S01]  /*72b10*/  ISETP.LT.AND P2, PT, R0, UR6, !P0 ;  /* 0x0000000600007c0c */ /* 0x002fe2000c741270 */
[----:B------:R-:W1:Y:S01]  /*72b20*/  LDCU UR6, c[0x0][0x39c] ;  /* 0x00007380ff0677ac */ /* 0x000e620008000800 */
[----:B------:R-:W-:Y:S01]  /*72b30*/  LOP3.LUT R0, R3, 0xa0, RZ, 0xfc, !PT ;  /* 0x000000a003007812 */ /* 0x000fe200078efcff */
[----:B------:R3:W-:Y:S01]  /*72b40*/  @P4 STG.E.U8 desc[UR20][R64.64], R75 ;  /* 0x0000004b40004986 */ /* 0x0007e2000c101114 */
[----:B------:R-:W-:-:S02]  /*72b50*/  PRMT R81, R42, 0x7773, RZ ;  /* 0x000077732a517816 */ /* 0x000fc400000000ff */
[CC--:B--2---:R-:W-:Y:S02]  /*72b60*/  IADD3 R40, P6, PT, R67.reuse, R70.reuse, RZ ;  /* 0x0000004643287210 */ /* 0x0c4fe40007fde0ff */
[----:B------:R-:W-:Y:S01]  /*72b70*/  ISETP.LT.AND P4, PT, R0, UR7, !P0 ;  /* 0x0000000700007c0c */ /* 0x000fe2000c781270 */
[----:B------:R-:W2:Y:S01]  /*72b80*/  LDCU UR7, c[0x0][0x39c] ;  /* 0x00007380ff0777ac */ /* 0x000ea20008000800 */
[-C--:B------:R-:W-:Y:S02]  /*72b90*/  LEA.HI.X.SX32 R41, R67, R69.reuse, 0x1, P6 ;  /* 0x0000004543297211 */ /* 0x080fe400030f0eff */
[----:B---3--:R-:W-:Y:S02]  /*72ba0*/  IADD3 R64, P6, PT, R73, R70, RZ ;  /* 0x0000004649407210 */ /* 0x008fe40007fde0ff */
[----:B------:R-:W-:Y:S01]  /*72bb0*/  LOP3.LUT R0, R3, 0xa2, RZ, 0xfc, !PT ;  /* 0x000000a203007812 */ /* 0x000fe200078efcff */
[----:B------:R3:W-:Y:S01]  /*72bc0*/  @P1 STG.E.U8 desc[UR20][R40.64], R81 ;  /* 0x0000005128001986 */ /* 0x0007e2000c101114 */
[----:B------:R-:W-:Y:S01]  /*72bd0*/  LEA.HI.X.SX32 R65, R73, R69, 0x1, P6 ;  /* 0x0000004549417211 */ /* 0x000fe200030f0eff */
[----:B------:R-:W-:Y:S01]  /*72be0*/  IMAD R73, R2, 0x2, R73 ;  /* 0x0000000202497824 */ /* 0x000fe200078e0249 */
[----:B0-----:R-:W-:Y:S01]  /*72bf0*/  ISETP.LT.AND P1, PT, R0, UR5, !P0 ;  /* 0x0000000500007c0c */ /* 0x001fe2000c721270 */
[----:B------:R-:W0:Y:S01]  /*72c00*/  LDCU UR5, c[0x0][0x39c] ;  /* 0x00007380ff0577ac */ /* 0x000e220008000800 */
[C---:B------:R-:W-:Y:S01]  /*72c10*/  PRMT R75, R43.reuse, 0x7770, RZ ;  /* 0x000077702b4b7816 */ /* 0x040fe200000000ff */
[----:B------:R-:W-:Y:S01]  /*72c20*/  IMAD R67, R2, 0x2, R73 ;  /* 0x0000000202437824 */ /* 0x000fe200078e0249 */
[----:B------:R-:W-:-:S02]  /*72c30*/  PRMT R79, R43, 0x7771, RZ ;  /* 0x000077712b4f7816 */ /* 0x000fc400000000ff */
[----:B---3--:R-:W-:Y:S01]  /*72c40*/  IADD3 R40, P6, PT, R73, R70, RZ ;  /* 0x0000004649287210 */ /* 0x008fe20007fde0ff */
[----:B------:R3:W-:Y:S01]  /*72c50*/  @P3 STG.E.U8 desc[UR20][R64.64], R75 ;  /* 0x0000004b40003986 */ /* 0x0007e2000c101114 */
[----:B----4-:R-:W-:Y:S01]  /*72c60*/  ISETP.LT.AND P3, PT, R63, UR4, !P0 ;  /* 0x000000043f007c0c */ /* 0x010fe2000c761270 */
[----:B------:R-:W4:Y:S01]  /*72c70*/  LDCU UR4, c[0x0][0x39c] ;  /* 0x00007380ff0477ac */ /* 0x000f220008000800 */
[----:B------:R-:W-:Y:S02]  /*72c80*/  LEA.HI.X.SX32 R41, R73, R69, 0x1, P6 ;  /* 0x0000004549297211 */ /* 0x000fe400030f0eff */
[----:B------:R-:W-:Y:S01]  /*72c90*/  LOP3.LUT R0, R3, 0xa4, RZ, 0xfc, !PT ;  /* 0x000000a403007812 */ /* 0x000fe200078efcff */
[----:B------:R-:W-:Y:S02]  /*72ca0*/  IMAD R63, R63, R2, RZ ;  /* 0x000000023f3f7224 */ /* 0x000fe400078e02ff */
[----:B------:R0:W-:Y:S01]  /*72cb0*/  @P5 STG.E.U8 desc[UR20][R40.64], R79 ;  /* 0x0000004f28005986 */ /* 0x0001e2000c101114 */
[----:B---3--:R-:W-:-:S02]  /*72cc0*/  IADD3 R64, P6, PT, R67, R70, RZ ;  /* 0x0000004643407210 */ /* 0x008fc40007fde0ff */
[----:B------:R-:W-:Y:S02]  /*72cd0*/  PRMT R75, R43, 0x7772, RZ ;  /* 0x000077722b4b7816 */ /* 0x000fe400000000ff */
[----:B------:R-:W-:Y:S02]  /*72ce0*/  LEA.HI.X.SX32 R65, R67, R69, 0x1, P6 ;  /* 0x0000004543417211 */ /* 0x000fe400030f0eff */
[----:B-1----:R-:W-:Y:S01]  /*72cf0*/  ISETP.LT.AND P5, PT, R0, UR6, !P0 ;  /* 0x0000000600007c0c */ /* 0x002fe2000c7a1270 */
[----:B------:R-:W-:Y:S01]  /*72d00*/  IMAD R67, R2, 0x4, R67 ;  /* 0x0000000402437824 */ /* 0x000fe200078e0243 */
[----:B------:R-:W-:Y:S01]  /*72d10*/  LOP3.LUT R0, R3, 0xa6, RZ, 0xfc, !PT ;  /* 0x000000a603007812 */ /* 0x000fe200078efcff */
[----:B------:R1:W-:Y:S01]  /*72d20*/  @P2 STG.E.U8 desc[UR20][R64.64], R75 ;  /* 0x0000004b40002986 */ /* 0x0003e2000c101114 */
[----:B0-----:R-:W-:Y:S01]  /*72d30*/  IADD3 R40, P6, PT, R63, R70, RZ ;  /* 0x000000463f287210 */ /* 0x001fe20007fde0ff */
[----:B------:R-:W0:Y:S01]  /*72d40*/  LDCU UR6, c[0x0][0x39c] ;  /* 0x00007380ff0677ac */ /* 0x000e220008000800 */
[----:B------:R-:W-:Y:S01]  /*72d50*/  ISETP.LT.AND P2, PT, R0, UR5, !P0 ;  /* 0x0000000500007c0c */ /* 0x000fe2000c741270 */
[----:B------:R-:W3:Y:S01]  /*72d60*/  LDCU UR5, c[0x0][0x39c] ;  /* 0x00007380ff0577ac */ /* 0x000ee20008000800 */
[----:B------:R-:W-:-:S02]  /*72d70*/  PRMT R73, R43, 0x7773, RZ ;  /* 0x000077732b497816 */ /* 0x000fc400000000ff */
[-C--:B------:R-:W-:Y:S02]  /*72d80*/  LEA.HI.X.SX32 R41, R63, R69.reuse, 0x1, P6 ;  /* 0x000000453f297211 */ /* 0x080fe400030f0eff */
[----:B------:R-:W-:Y:S01]  /*72d90*/  LOP3.LUT R0, R3, 0xa8, RZ, 0xfc, !PT ;  /* 0x000000a803007812 */ /* 0x000fe200078efcff */
[----:B------:R-:W-:Y:S01]  /*72da0*/  IMAD R63, R2, 0x2, R67 ;  /* 0x00000002023f7824 */ /* 0x000fe200078e0243 */
[C---:B------:R-:W-:Y:S01]  /*72db0*/  IADD3 R42, P6, PT, R67.reuse, R70, RZ ;  /* 0x00000046432a7210 */ /* 0x040fe20007fde0ff */
[----:B------:R0:W-:Y:S01]  /*72dc0*/  @P3 STG.E.U8 desc[UR20][R40.64], R73 ;  /* 0x0000004928003986 */ /* 0x0001e2000c101114 */
[----:B----4-:R-:W-:Y:S01]  /*72dd0*/  ISETP.LT.AND P3, PT, R0, UR4, !P0 ;  /* 0x0000000400007c0c */ /* 0x010fe2000c761270 */
[----:B------:R-:W4:Y:S01]  /*72de0*/  LDCU UR4, c[0x0][0x39c] ;  /* 0x00007380ff0477ac */ /* 0x000f220008000800 */
[----:B------:R-:W-:Y:S01]  /*72df0*/  LEA.HI.X.SX32 R43, R67, R69, 0x1, P6 ;  /* 0x00000045432b7211 */ /* 0x000fe200030f0eff */
[----:B-1----:R-:W-:Y:S01]  /*72e00*/  IMAD R65, R2, 0x2, R63 ;  /* 0x0000000202417824 */ /* 0x002fe200078e023f */
[----:B------:R-:W-:-:S02]  /*72e10*/  PRMT R79, R48, 0x7770, RZ ;  /* 0x00007770304f7816 */ /* 0x000fc400000000ff */
[----:B------:R-:W-:Y:S02]  /*72e20*/  LOP3.LUT R0, R3, 0xaa, RZ, 0xfc, !PT ;  /* 0x000000aa03007812 */ /* 0x000fe400078efcff */
[CC--:B0-----:R-:W-:Y:S01]  /*72e30*/  IADD3 R40, P6, PT, R63.reuse, R70.reuse, RZ ;  /* 0x000000463f287210 */ /* 0x0c1fe20007fde0ff */
[----:B------:R0:W-:Y:S01]  /*72e40*/  @P4 STG.E.U8 desc[UR20][R42.64], R79 ;  /* 0x0000004f2a004986 */ /* 0x0001e2000c101114 */
[----:B------:R-:W-:Y:S02]  /*72e50*/  PRMT R67, R48, 0x7771, RZ ;  /* 0x0000777130437816 */ /* 0x000fe400000000ff */
[----:B------:R-:W-:Y:S02]  /*72e60*/  LEA.HI.X.SX32 R41, R63, R69, 0x1, P6 ;  /* 0x000000453f297211 */ /* 0x000fe400030f0eff */
[----:B---3--:R-:W-:Y:S01]  /*72e70*/  ISETP.LT.AND P4, PT, R0, UR5, !P0 ;  /* 0x0000000500007c0c */ /* 0x008fe2000c781270 */
[----:B------:R-:W1:Y:S01]  /*72e80*/  LDCU UR5, c[0x0][0x39c] ;  /* 0x00007380ff0577ac */ /* 0x000e620008000800 */
[----:B------:R-:W-:Y:S01]  /*72e90*/  LOP3.LUT R0, R3, 0xac, RZ, 0xfc, !PT ;  /* 0x000000ac03007812 */ /* 0x000fe200078efcff */
[----:B------:R3:W-:Y:S01]  /*72ea0*/  @P1 STG.E.U8 desc[UR20][R40.64], R67 ;  /* 0x0000004328001986 */ /* 0x0007e2000c101114 */
[----:B0-----:R-:W-:Y:S01]  /*72eb0*/  IADD3 R42, P6, PT, R65, R70, RZ ;  /* 0x00000046412a7210 */ /* 0x001fe20007fde0ff */
[----:B------:R-:W-:Y:S01]  /*72ec0*/  IMAD R63, R2, 0x2, R65 ;  /* 0x00000002023f7824 */ /* 0x000fe200078e0241 */
[----:B------:R-:W-:-:S02]  /*72ed0*/  PRMT R73, R48, 0x7772, RZ ;  /* 0x0000777230497816 */ /* 0x000fc400000000ff */
[-C--:B------:R-:W-:Y:S02]  /*72ee0*/  LEA.HI.X.SX32 R43, R65, R69.reuse, 0x1, P6 ;  /* 0x00000045412b7211 */ /* 0x080fe400030f0eff */
[----:B------:R-:W-:Y:S01]  /*72ef0*/  ISETP.LT.AND P1, PT, R0, UR6, !P0 ;  /* 0x0000000600007c0c */ /* 0x000fe2000c721270 */
[----:B------:R-:W-:Y:S01]  /*72f00*/  IMAD R65, R2, 0x2, R63 ;  /* 0x0000000202417824 */ /* 0x000fe200078e023f */
[----:B------:R-:W-:Y:S01]  /*72f10*/  LOP3.LUT R0, R3, 0xb0, RZ, 0xfc, !PT ;  /* 0x000000b003007812 */ /* 0x000fe200078efcff */
[----:B------:R0:W-:Y:S01]  /*72f20*/  @P5 STG.E.U8 desc[UR20][R42.64], R73 ;  /* 0x000000492a005986 */ /* 0x0001e2000c101114 */
[C---:B---3--:R-:W-:Y:S01]  /*72f30*/  IADD3 R40, P6, PT, R63.reuse, R70, RZ ;  /* 0x000000463f287210 */ /* 0x048fe20007fde0ff */
[----:B------:R-:W3:Y:S01]  /*72f40*/  LDCU UR6, c[0x0][0x39c] ;  /* 0x00007380ff0677ac */ /* 0x000ee20008000800 */
[----:B----4-:R-:W-:Y:S01]  /*72f50*/  ISETP.LT.AND P5, PT, R0, UR4, !P0 ;  /* 0x0000000400007c0c */ /* 0x010fe2000c7a1270 */
[----:B------:R-:W4:Y:S01]  /*72f60*/  LDCU UR4, c[0x0][0x39c] ;  /* 0x00007380ff0477ac */ /* 0x000f220008000800 */
[----:B------:R-:W-:Y:S01]  /*72f70*/  LEA.HI.X.SX32 R41, R63, R69, 0x1, P6 ;  /* 0x000000453f297211 */ /* 0x000fe200030f0eff */
[----:B------:R-:W-:Y:S01]  /*72f80*/  IMAD R63, R2, 0x2, R65 ;  /* 0x00000002023f7824 */ /* 0x000fe200078e0241 */
[----:B------:R-:W-:-:S02]  /*72f90*/  PRMT R67, R48, 0x7773, RZ ;  /* 0x0000777330437816 */ /* 0x000fc400000000ff */
[-C--:B0-----:R-:W-:Y:S02]  /*72fa0*/  IADD3 R42, P6, PT, R65, R70.reuse, RZ ;  /* 0x00000046412a7210 */ /* 0x081fe40007fde0ff */
[----:B------:R-:W-:Y:S01]  /*72fb0*/  LOP3.LUT R0, R3, 0xb2, RZ, 0xfc, !PT ;  /* 0x000000b203007812 */ /* 0x000fe200078efcff */
[----:B------:R0:W-:Y:S01]  /*72fc0*/  @P2 STG.E.U8 desc[UR20][R40.64], R67 ;  /* 0x0000004328002986 */ /* 0x0001e2000c101114 */
[----:B------:R-:W-:Y:S02]  /*72fd0*/  LEA.HI.X.SX32 R43, R65, R69, 0x1, P6 ;  /* 0x00000045412b7211 */ /* 0x000fe400030f0eff */
[----:B-1----:R-:W-:Y:S01]  /*72fe0*/  ISETP.LT.AND P2, PT, R0, UR5, !P0 ;  /* 0x0000000500007c0c */ /* 0x002fe2000c741270 */
[----:B------:R-:W1:Y:S01]  /*72ff0*/  LDCU UR5, c[0x0][0x39c] ;  /* 0x00007380ff0577ac */ /* 0x000e620008000800 */
[----:B------:R-:W-:Y:S02]  /*73000*/  PRMT R75, R49, 0x7770, RZ ;  /* 0x00007770314b7816 */ /* 0x000fe400000000ff */
[----:B0-----:R-:W-:-:S04]  /*73010*/  IADD3 R40, P6, PT, R63, R70, RZ ;  /* 0x000000463f287210 */ /* 0x001fc80007fde0ff */
[-C--:B------:R-:W-:Y:S01]  /*73020*/  LEA.HI.X.SX32 R41, R63, R69.reuse, 0x1, P6 ;  /* 0x000000453f297211 */ /* 0x080fe200030f0eff */
[----:B------:R-:W-:Y:S01]  /*73030*/  IMAD R63, R2, 0x2, R63 ;  /* 0x00000002023f7824 */ /* 0x000fe200078e023f */
[----:B------:R-:W-:Y:S01]  /*73040*/  PRMT R73, R49, 0x7771, RZ ;  /* 0x0000777131497816 */ /* 0x000fe200000000ff */
[----:B------:R0:W-:Y:S01]  /*73050*/  @P3 STG.E.U8 desc[UR20][R42.64], R75 ;  /* 0x0000004b2a003986 */ /* 0x0001e2000c101114 */
[C---:B----4-:R-:W-:Y:S01]  /*73060*/  ISETP.LT.AND P6, PT, R68.reuse, UR4, !P0 ;  /* 0x0000000444007c0c */ /* 0x050fe2000c7c1270 */
[----:B------:R-:W-:Y:S01]  /*73070*/  IMAD R68, R68, R2, RZ ;  /* 0x0000000244447224 */ /* 0x000fe200078e02ff */
[----:B------:R-:W-:Y:S02]  /*73080*/  IADD3 R64, P3, PT, R63, R70, RZ ;  /* 0x000000463f407210 */ /* 0x000fe40007f7e0ff */
[----:B------:R-:W-:Y:S01]  /*73090*/  LOP3.LUT R0, R3, 0xb4, RZ, 0xfc, !PT ;  /* 0x000000b403007812 */ /* 0x000fe200078efcff */
[----:B------:R4:W-:Y:S01]  /*730a0*/  @P4 STG.E.U8 desc[UR20][R40.64], R73 ;  /* 0x0000004928004986 */ /* 0x0009e2000c101114 */
[----:B------:R-:W-:Y:S01]  /*730b0*/  LEA.HI.X.SX32 R65, R63, R69, 0x1, P3 ;  /* 0x000000453f417211 */ /* 0x000fe200018f0eff */
[----:B------:R-:W2:Y:S01]  /*730c0*/  LDCU UR4, c[0x0][0x39c] ;  /* 0x00007380ff0477ac */ /* 0x000ea20008000800 */
[----:B---3--:R-:W-:-:S02]  /*730d0*/  ISETP.LT.AND P3, PT, R0, UR6, !P0 ;  /* 0x0000000600007c0c */ /* 0x008fc4000c761270 */
[----:B------:R-:W-:Y:S02]  /*730e0*/  LOP3.LUT R0, R3, 0xb6, RZ, 0xfc, !PT ;  /* 0x000000b603007812 */ /* 0x000fe400078efcff */
[-C--:B0-----:R-:W-:Y:S01]  /*730f0*/  IADD3 R42, P4, PT, R68, R70.reuse, RZ ;  /* 0x00000046442a7210 */ /* 0x081fe20007f9e0ff */
[----:B------:R-:W-:Y:S01]  /*73100*/  IMAD R63, R2, 0x4, R63 ;  /* 0x00000004023f7824 */ /* 0x000fe200078e023f */
[----:B------:R-:W-:Y:S01]  /*73110*/  PRMT R67, R49, 0x7772, RZ ;  /* 0x0000777231437816 */ /* 0x000fe200000000ff */
[----:B------:R-:W0:Y:S01]  /*73120*/  LDCU UR6, c[0x0][0x39c] ;  /* 0x00007380ff0677ac */ /* 0x000e220008000800 */
[----:B------:R-:W-:Y:S02]  /*73130*/  LEA.HI.X.SX32 R43, R68, R69, 0x1, P4 ;  /* 0x00000045442b7211 */ /* 0x000fe400020f0eff */
[----:B-1----:R-:W-:Y:S01]  /*73140*/  ISETP.LT.AND P4, PT, R0, UR5, !P0 ;  /* 0x0000000500007c0c */ /* 0x002fe2000c781270 */
[----:B------:R-:W1:Y:S01]  /*73150*/  LDCU UR5, c[0x0][0x39c] ;  /* 0x00007380ff0577ac */ /* 0x000e620008000800 */
[----:B------:R3:W-:Y:S01]  /*73160*/  @P1 STG.E.U8 desc[UR20][R64.64], R67 ;  /* 0x0000004340001986 */ /* 0x0007e2000c101114 */
[----:B----4-:R-:W-:-:S02]  /*73170*/  IADD3 R40, P1, PT, R63, R70, RZ ;  /* 0x000000463f287210 */ /* 0x010fc40007f3e0ff */
[----:B------:R-:W-:Y:S02]  /*73180*/  PRMT R73, R49, 0x7773, RZ ;  /* 0x0000777331497816 */ /* 0x000fe400000000ff */
[----:B------:R-:W-:Y:S01]  /*73190*/  LEA.HI.X.SX32 R41, R63, R69, 0x1, P1 ;  /* 0x000000453f297211 */ /* 0x000fe200008f0eff */
[----:B------:R-:W-:Y:S01]  /*731a0*/  IMAD R63, R2, 0x2, R63 ;  /* 0x00000002023f7824 */ /* 0x000fe200078e023f */
[----:B------:R-:W-:Y:S01]  /*731b0*/  LOP3.LUT R0, R3, 0xb8, RZ, 0xfc, !PT ;  /* 0x000000b803007812 */ /* 0x000fe200078efcff */
[----:B------:R4:W-:Y:S01]  /*731c0*/  @P6 STG.E.U8 desc[UR20][R42.64], R73 ;  /* 0x000000492a006986 */ /* 0x0009e2000c101114 */
[----:B---3--:R-:W-:Y:S01]  /*731d0*/  PRMT R67, R50, 0x7770, RZ ;  /* 0x0000777032437816 */ /* 0x008fe200000000ff */
[----:B------:R-:W-:Y:S01]  /*731e0*/  IMAD R65, R2, 0x2, R63 ;  /* 0x0000000202417824 */ /* 0x000fe200078e023f */
[----:B--2---:R-:W-:Y:S01]  /*731f0*/  ISETP.LT.AND P1, PT, R0, UR4, !P0 ;  /* 0x0000000400007c0c */ /* 0x004fe2000c721270 */
[----:B------:R-:W2:Y:S02]  /*73200*/  LDCU UR4, c[0x0][0x39c] ;  /* 0x00007380ff0477ac */ /* 0x000ea40008000800 */
[----:B------:R3:W-:Y:S01]  /*73210*/  @P5 STG.E.U8 desc[UR20][R40.64], R67 ;  /* 0x0000004328005986 */ /* 0x0007e2000c101114 */
[----:B------:R-:W-:-:S02]  /*73220*/  IADD3 R48, P5, PT, R63, R70, RZ ;  /* 0x000000463f307210 */ /* 0x000fc40007fbe0ff */
[----:B------:R-:W-:Y:S02]  /*73230*/  LOP3.LUT R0, R3, 0xba, RZ, 0xfc, !PT ;  /* 0x000000ba03007812 */ /* 0x000fe400078efcff */
[----:B----4-:R-:W-:Y:S02]  /*73240*/  IADD3 R42, P6, PT, R65, R70, RZ ;  /* 0x00000046412a7210 */ /* 0x010fe40007fde0ff */
[-C--:B------:R-:W-:Y:S02]  /*73250*/  LEA.HI.X.SX32 R49, R63, R69.reuse, 0x1, P5 ;  /* 0x000000453f317211 */ /* 0x080fe400028f0eff */
[----:B-1----:R-:W-:Y:S01]  /*73260*/  ISETP.LT.AND P5, PT, R0, UR5, !P0 ;  /* 0x0000000500007c0c */ /* 0x002fe2000c7a1270 */
[----:B------:R-:W1:Y:S01]  /*73270*/  LDCU UR5, c[0x0][0x39c] ;  /* 0x00007380ff0577ac */ /* 0x000e620008000800 */
[----:B------:R-:W-:Y:S01]  /*73280*/  LEA.HI.X.SX32 R43, R65, R69, 0x1, P6 ;  /* 0x00000045412b7211 */ /* 0x000fe200030f0eff */
[----:B------:R-:W-:Y:S01]  /*73290*/  IMAD R65, R2, 0x2, R65 ;  /* 0x0000000202417824 */ /* 0x000fe200078e0241 */
[----:B------:R-:W-:-:S02]  /*732a0*/  PRMT R73, R50, 0x7771, RZ ;  /* 0x0000777132497816 */ /* 0x000fc400000000ff */
[----:B------:R-:W-:Y:S01]  /*732b0*/  LOP3.LUT R0, R3, 0xbc, RZ, 0xfc, !PT ;  /* 0x000000bc03007812 */ /* 0x000fe200078efcff */
[----:B------:R-:W-:Y:S01]  /*732c0*/  IMAD R63, R2, 0x2, R65 ;  /* 0x00000002023f7824 */ /* 0x000fe200078e0241 */
[----:B---3--:R-:W-:Y:S01]  /*732d0*/  PRMT R67, R50, 0x7772, RZ ;  /* 0x0000777232437816 */ /* 0x008fe200000000ff */
[----:B------:R3:W-:Y:S01]  /*732e0*/  @P2 STG.E.U8 desc[UR20][R48.64], R73 ;  /* 0x0000004930002986 */ /* 0x0007e2000c101114 */
[----:B------:R-:W-:Y:S02]  /*732f0*/  IADD3 R40, P6, PT, R65, R70, RZ ;  /* 0x0000004641287210 */ /* 0x000fe40007fde0ff */
[----:B0-----:R-:W-:Y:S01]  /*73300*/  ISETP.LT.AND P2, PT, R0, UR6, !P0 ;  /* 0x0000000600007c0c */ /* 0x001fe2000c741270 */
[----:B------:R0:W-:Y:S01]  /*73310*/  @P3 STG.E.U8 desc[UR20][R42.64], R67 ;  /* 0x000000432a003986 */ /* 0x0001e2000c101114 */
[----:B------:R-:W-:Y:S01]  /*73320*/  LOP3.LUT R0, R3, 0xc0, RZ, 0xfc, !PT ;  /* 0x000000c003007812 */ /* 0x000fe200078efcff */
[----:B------:R-:W4:Y:S01]  /*73330*/  LDCU UR6, c[0x0][0x39c] ;  /* 0x00007380ff0677ac */ /* 0x000f220008000800 */
[----:B------:R-:W-:-:S02]  /*73340*/  LEA.HI.X.SX32 R41, R65, R69, 0x1, P6 ;  /* 0x0000004541297211 */ /* 0x000fc400030f0eff */
[----:B------:R-:W-:Y:S02]  /*73350*/  PRMT R75, R50, 0x7773, RZ ;  /* 0x00007773324b7816 */ /* 0x000fe400000000ff */
[----:B------:R-:W-:Y:S01]  /*73360*/  ISETP.LT.AND P3, PT, R0, UR7, !P0 ;  /* 0x0000000700007c0c */ /* 0x000fe2000c761270 */
[----:B------:R-:W2:Y:S01]  /*73370*/  LDCU UR7, c[0x0][0x39c] ;  /* 0x00007380ff0777ac */ /* 0x000ea20008000800 */
[-C--:B---3--:R-:W-:Y:S02]  /*73380*/  IADD3 R48, P6, PT, R63, R70.reuse, RZ ;  /* 0x000000463f307210 */ /* 0x088fe40007fde0ff */
[----:B------:R-:W-:Y:S01]  /*73390*/  LOP3.LUT R0, R3, 0xc2, RZ, 0xfc, !PT ;  /* 0x000000c203007812 */ /* 0x000fe200078efcff */
[----:B------:R3:W-:Y:S01]  /*733a0*/  @P4 STG.E.U8 desc[UR20][R40.64], R75 ;  /* 0x0000004b28004986 */ /* 0x0007e2000c101114 */
[----:B------:R-:W-:Y:S01]  /*733b0*/  LEA.HI.X.SX32 R49, R63, R69, 0x1, P6 ;  /* 0x000000453f317211 */ /* 0x000fe200030f0eff */
[----:B------:R-:W-:Y:S01]  /*733c0*/  IMAD R63, R2, 0x2, R63 ;  /* 0x00000002023f7824 */ /* 0x000fe200078e023f */
[----:B-1----:R-:W-:Y:S01]  /*733d0*/  ISETP.LT.AND P4, PT, R0, UR5, !P0 ;  /* 0x0000000500007c0c */ /* 0x002fe2000c781270 */
[----:B------:R-:W1:Y:S01]  /*733e0*/  LDCU UR5, c[0x0][0x39c] ;  /* 0x00007380ff0577ac */ /* 0x000e620008000800 */
[----:B0-----:R-:W-:Y:S01]  /*733f0*/  PRMT R67, R51, 0x7770, RZ ;  /* 0x0000777033437816 */ /* 0x001fe200000000ff */
[----:B------:R-:W-:Y:S01]  /*73400*/  IMAD R65, R2, 0x2, R63 ;  /* 0x0000000202417824 */ /* 0x000fe200078e023f */
[----:B------:R-:W-:-:S02]  /*73410*/  IADD3 R42, P6, PT, R63, R70, RZ ;  /* 0x000000463f2a7210 */ /* 0x000fc40007fde0ff */
[----:B------:R-:W-:Y:S01]  /*73420*/  PRMT R73, R51, 0x7771, RZ ;  /* 0x0000777133497816 */ /* 0x000fe200000000ff */
[----:B------:R0:W-:Y:S01]  /*73430*/  @P1 STG.E.U8 desc[UR20][R48.64], R67 ;  /* 0x0000004330001986 */ /* 0x0001e2000c101114 */
[-C--:B------:R-:W-:Y:S02]  /*73440*/  LEA.HI.X.SX32 R43, R63, R69.reuse, 0x1, P6 ;  /* 0x000000453f2b7211 */ /* 0x080fe400030f0eff */
[----:B---3--:R-:W-:Y:S02]  /*73450*/  IADD3 R40, P6, PT, R65, R70, RZ ;  /* 0x0000004641287210 */ /* 0x008fe40007fde0ff */
[C---:B--2---:R-:W-:Y:S01]  /*73460*/  ISETP.LT.AND P1, PT, R62.reuse, UR4, !P0 ;  /* 0x000000043e007c0c */ /* 0x044fe2000c721270 */
[----:B------:R-:W2:Y:S01]  /*73470*/  LDCU UR4, c[0x0][0x39c] ;  /* 0x00007380ff0477ac */ /* 0x000ea20008000800 */
[----:B------:R-:W-:Y:S01]  /*73480*/  LOP3.LUT R0, R3, 0xc4, RZ, 0xfc, !PT ;  /* 0x000000c403007812 */ /* 0x000fe200078efcff */
[----:B------:R-:W-:Y:S01]  /*73490*/  IMAD R62, R62, R2, RZ ;  /* 0x000000023e3e7224 */ /* 0x000fe200078e02ff */
[----:B------:R3:W-:Y:S01]  /*734a0*/  @P5 STG.E.U8 desc[UR20][R42.64], R73 ;  /* 0x000000492a005986 */ /* 0x0007e2000c101114 */
[----:B------:R-:W-:-:S02]  /*734b0*/  LEA.HI.X.SX32 R41, R65, R69, 0x1, P6 ;  /* 0x0000004541297211 */ /* 0x000fc400030f0eff */
[----:B0-----:R-:W-:Y:S02]  /*734c0*/  PRMT R67, R51, 0x7772, RZ ;  /* 0x0000777233437816 */ /* 0x001fe400000000ff */
[----:B----4-:R-:W-:Y:S01]  /*734d0*/  ISETP.LT.AND P5, PT, R0, UR6, !P0 ;  /* 0x0000000600007c0c */ /* 0x010fe2000c7a1270 */
[----:B------:R-:W-:Y:S01]  /*734e0*/  IMAD R65, R2, 0x4, R65 ;  /* 0x0000000402417824 */ /* 0x000fe200078e0241 */
[----:B------:R-:W-:Y:S01]  /*734f0*/  LOP3.LUT R0, R3, 0xc6, RZ, 0xfc, !PT ;  /* 0x000000c603007812 */ /* 0x000fe200078efcff */
[----:B------:R0:W-:Y:S01]  /*73500*/  @P2 STG.E.U8 desc[UR20][R40.64], R67 ;  /* 0x0000004328002986 */ /* 0x0001e2000c101114 */
[----:B------:R-:W-:Y:S01]  /*73510*/  IADD3 R48, P6, PT, R62, R70, RZ ;  /* 0x000000463e307210 */ /* 0x000fe20007fde0ff */
[----:B------:R-:W4:Y:S01]  /*73520*/  LDCU UR6, c[0x0][0x39c] ;  /* 0x00007380ff0677ac */ /* 0x000f220008000800 */
[----:B-1----:R-:W-:Y:S01]  /*73530*/  ISETP.LT.AND P2, PT, R0, UR5, !P0 ;  /* 0x0000000500007c0c */ /* 0x002fe2000c741270 */
[----:B------:R-:W1:Y:S01]  /*73540*/  LDCU UR5, c[0x0][0x39c] ;  /* 0x00007380ff0577ac */ /* 0x000e620008000800 */
[----:B------:R-:W-:Y:S01]  /*73550*/  PRMT R63, R51, 0x7773, RZ ;  /* 0x00007773333f7816 */ /* 0x000fe200000000ff */
[----:B------:R-:W-:Y:S01]  /*73560*/  IMAD R51, R2, 0x2, R65 ;  /* 0x0000000202337824 */ /* 0x000fe200078e0241 */
[----:B------:R-:W-:-:S02]  /*73570*/  LEA.HI.X.SX32 R49, R62, R69, 0x1, P6 ;  /* 0x000000453e317211 */ /* 0x000fc400030f0eff */
[-C--:B---3--:R-:W-:Y:S02]  /*73580*/  IADD3 R42, P6, PT, R65, R70.reuse, RZ ;  /* 0x00000046412a7210 */ /* 0x088fe40007fde0ff */
[----:B------:R-:W-:Y:S01]  /*73590*/  LOP3.LUT R0, R3, 0xc8, RZ, 0xfc, !PT ;  /* 0x000000c803007812 */ /* 0x000fe200078efcff */
[----:B------:R3:W-:Y:S01]  /*735a0*/  @P1 STG.E.U8 desc[UR20][R48.64], R63 ;  /* 0x0000003f30001986 */ /* 0x0007e2000c101114 */
[----:B------:R-:W-:Y:S02]  /*735b0*/  LEA.HI.X.SX32 R43, R65, R69, 0x1, P6 ;  /* 0x00000045412b7211 */ /* 0x000fe400030f0eff */
[----:B0-----:R-:W-:Y:S02]  /*735c0*/  IADD3 R40, P6, PT, R51, R70, RZ ;  /* 0x0000004633287210 */ /* 0x001fe40007fde0ff */
[----:B--2---:R-:W-:Y:S01]  /*735d0*/  ISETP.LT.AND P1, PT, R0, UR4, !P0 ;  /* 0x0000000400007c0c */ /* 0x004fe2000c721270 */
[----:B------:R-:W0:Y:S01]  /*735e0*/  LDCU UR4, c[0x0][0x39c] ;  /* 0x00007380ff0477ac */ /* 0x000e220008000800 */
[----:B------:R-:W-:-:S02]  /*735f0*/  PRMT R73, R44, 0x7770, RZ ;  /* 0x000077702c497816 */ /* 0x000fc400000000ff */
[----:B------:R-:W-:Y:S01]  /*73600*/  LEA.HI.X.SX32 R41, R51, R69, 0x1, P6 ;  /* 0x0000004533297211 */ /* 0x000fe200030f0eff */
[----:B------:R-:W-:Y:S01]  /*73610*/  IMAD R51, R2, 0x2, R51 ;  /* 0x0000000202337824 */ /* 0x000fe200078e0233 */
[----:B------:R-:W-:Y:S02]  /*73620*/  PRMT R65, R44, 0x7771, RZ ;  /* 0x000077712c417816 */ /* 0x000fe400000000ff */
[----:B------:R-:W-:Y:S01]  /*73630*/  LOP3.LUT R0, R3, 0xca, RZ, 0xfc, !PT ;  /* 0x000000ca03007812 */ /* 0x000fe200078efcff */
[----:B------:R2:W-:Y:S01]  /*73640*/  @P3 STG.E.U8 desc[UR20][R42.64], R73 ;  /* 0x000000492a003986 */ /* 0x0005e2000c101114 */
[----:B---3--:R-:W-:Y:S02]  /*73650*/  IMAD R63, R2, 0x2, R51 ;  /* 0x00000002023f7824 */ /* 0x008fe400078e0233 */
[----:B-1----:R-:W-:Y:S01]  /*73660*/  ISETP.LT.AND P3, PT, R0, UR5, !P0 ;  /* 0x0000000500007c0c */ /* 0x002fe2000c761270 */
[----:B------:R1:W-:Y:S01]  /*73670*/  @P4 STG.E.U8 desc[UR20][R40.64], R65 ;  /* 0x0000004128004986 */ /* 0x0003e2000c101114 */
[----:B------:R-:W-:Y:S01]  /*73680*/  IADD3 R50, P4, PT, R51, R70, RZ ;  /* 0x0000004633327210 */ /* 0x000fe20007f9e0ff */
[----:B------:R-:W3:Y:S01]  /*73690*/  LDCU UR5, c[0x0][0x39c] ;  /* 0x00007380ff0577ac */ /* 0x000ee20008000800 */
[----:B------:R-:W-:-:S02]  /*736a0*/  LOP3.LUT R0, R3, 0xcc, RZ, 0xfc, !PT ;  /* 0x000000cc03007812 */ /* 0x000fc400078efcff */
[-C--:B------:R-:W-:Y:S02]  /*736b0*/  LEA.HI.X.SX32 R51, R51, R69.reuse, 0x1, P4 ;  /* 0x0000004533337211 */ /* 0x080fe400020f0eff */
[----:B------:R-:W-:Y:S02]  /*736c0*/  PRMT R67, R44, 0x7772, RZ ;  /* 0x000077722c437816 */ /* 0x000fe400000000ff */
[-C--:B------:R-:W-:Y:S02]  /*736d0*/  IADD3 R48, P6, PT, R63, R70.reuse, RZ ;  /* 0x000000463f307210 */ /* 0x080fe40007fde0ff */
[----:B----4-:R-:W-:Y:S01]  /*736e0*/  ISETP.LT.AND P4, PT, R0, UR6, !P0 ;  /* 0x0000000600007c0c */ /* 0x010fe2000c781270 */
[----:B------:R4:W-:Y:S01]  /*736f0*/  @P5 STG.E.U8 desc[UR20][R50.64], R67 ;  /* 0x0000004332005986 */ /* 0x0009e2000c101114 */
[----:B------:R-:W-:Y:S01]  /*73700*/  LOP3.LUT R0, R3, 0xd0, RZ, 0xfc, !PT ;  /* 0x000000d003007812 */ /* 0x000fe200078efcff */
[----:B------:R-:W3:Y:S01]  /*73710*/  LDCU UR6, c[0x0][0x39c] ;  /* 0x00007380ff0677ac */ /* 0x000ee20008000800 */
[----:B------:R-:W-:Y:S01]  /*73720*/  LEA.HI.X.SX32 R49, R63, R69, 0x1, P6 ;  /* 0x000000453f317211 */ /* 0x000fe200030f0eff */
[----:B------:R-:W-:Y:S01]  /*73730*/  IMAD R63, R2, 0x2, R63 ;  /* 0x00000002023f7824 */ /* 0x000fe200078e023f */
[----:B0-----:R-:W-:Y:S01]  /*73740*/  ISETP.LT.AND P5, PT, R0, UR4, !P0 ;  /* 0x0000000400007c0c */ /* 0x001fe2000c7a1270 */
[----:B------:R-:W0:Y:S02]  /*73750*/  LDCU UR4, c[0x0][0x39c] ;  /* 0x00007380ff0477ac */ /* 0x000e240008000800 */
[----:B--2---:R-:W-:Y:S01]  /*73760*/  IMAD R43, R2, 0x2, R63 ;  /* 0x00000002022b7824 */ /* 0x004fe200078e023f */
[----:B-1----:R-:W-:-:S02]  /*73770*/  IADD3 R40, P6, PT, R63, R70, RZ ;  /* 0x000000463f287210 */ /* 0x002fc40007fde0ff */
[----:B------:R-:W-:Y:S02]  /*73780*/  PRMT R65, R44, 0x7773, RZ ;  /* 0x000077732c417816 */ /* 0x000fe400000000ff */
[-C--:B------:R-:W-:Y:S02]  /*73790*/  LEA.HI.X.SX32 R41, R63, R69.reuse, 0x1, P6 ;  /* 0x000000453f297211 */ /* 0x080fe400030f0eff */
[----:B------:R-:W-:Y:S01]  /*737a0*/  IADD3 R42, P6, PT, R43, R70, RZ ;  /* 0x000000462b2a7210 */ /* 0x000fe20007fde0ff */
[----:B----4-:R-:W-:Y:S01]  /*737b0*/  IMAD R51, R2, 0x2, R43 ;  /* 0x0000000202337824 */ /* 0x010fe200078e022b */
[----:B------:R-:W-:Y:S02]  /*737c0*/  LOP3.LUT R0, R3, 0xd2, RZ, 0xfc, !PT ;  /* 0x000000d203007812 */ /* 0x000fe400078efcff */
[----:B------:R-:W-:Y:S01]  /*737d0*/  PRMT R67, R45, 0x7770, RZ ;  /* 0x000077702d437816 */ /* 0x000fe200000000ff */
[----:B------:R1:W-:Y:S01]  /*737e0*/  @P2 STG.E.U8 desc[UR20][R48.64], R65 ;  /* 0x0000004130002986 */ /* 0x0003e2000c101114 */
[----:B------:R-:W-:-:S02]  /*737f0*/  LEA.HI.X.SX32 R43, R43, R69, 0x1, P6 ;  /* 0x000000452b2b7211 */ /* 0x000fc400030f0eff */
[----:B------:R-:W-:Y:S02]  /*73800*/  PRMT R63, R45, 0x7771, RZ ;  /* 0x000077712d3f7816 */ /* 0x000fe400000000ff */
[----:B---3--:R-:W-:Y:S01]  /*73810*/  ISETP.LT.AND P2, PT, R0, UR5, !P0 ;  /* 0x0000000500007c0c */ /* 0x008fe2000c741270 */
[----:B------:R-:W2:Y:S01]  /*73820*/  LDCU UR5, c[0x0][0x39c] ;  /* 0x00007380ff0577ac */ /* 0x000ea20008000800 */
[----:B------:R3:W-:Y:S04]  /*73830*/  @P1 STG.E.U8 desc[UR20][R40.64], R67 ;  /* 0x0000004328001986 */ /* 0x0007e8000c101114 */
[----:B------:R4:W-:Y:S01]  /*73840*/  @P3 STG.E.U8 desc[UR20][R42.64], R63 ;  /* 0x0000003f2a003986 */ /* 0x0009e2000c101114 */
[C---:B0-----:R-:W-:Y:S01]  /*73850*/  ISETP.LT.AND P3, PT, R61.reuse, UR4, !P0 ;  /* 0x000000043d007c0c */ /* 0x041fe2000c761270 */
[----:B------:R-:W-:Y:S01]  /*73860*/  IMAD R61, R61, R2, RZ ;  /* 0x000000023d3d7224 */ /* 0x000fe200078e02ff */
[----:B-1----:R-:W-:Y:S01]  /*73870*/  IADD3 R48, P6, PT, R51, R70, RZ ;  /* 0x0000004633307210 */ /* 0x002fe20007fde0ff */
[----:B------:R-:W0:Y:S01]  /*73880*/  LDCU UR4, c[0x0][0x39c] ;  /* 0x00007380ff0477ac */ /* 0x000e220008000800 */
[----:B------:R-:W-:-:S02]  /*73890*/  LOP3.LUT R0, R3, 0xd4, RZ, 0xfc, !PT ;  /* 0x000000d403007812 */ /* 0x000fc400078efcff */
[-C--:B------:R-:W-:Y:S01]  /*738a0*/  LEA.HI.X.SX32 R49, R51, R69.reuse, 0x1, P6 ;  /* 0x0000004533317211 */ /* 0x080fe200030f0eff */
[----:B------:R-:W-:Y:S01]  /*738b0*/  IMAD R51, R2, 0x4, R51 ;  /* 0x0000000402337824 */ /* 0x000fe200078e0233 */
[----:B---3--:R-:W-:Y:S02]  /*738c0*/  IADD3 R40, P6, PT, R61, R70, RZ ;  /* 0x000000463d287210 */ /* 0x008fe40007fde0ff */
[----:B------:R-:W-:Y:S02]  /*738d0*/  PRMT R65, R45, 0x7772, RZ ;  /* 0x000077722d417816 */ /* 0x000fe400000000ff */
[----:B------:R-:W-:Y:S01]  /*738e0*/  ISETP.LT.AND P1, PT, R0, UR6, !P0 ;  /* 0x0000000600007c0c */ /* 0x000fe2000c721270 */
[----:B------:R-:W1:Y:S01]  /*738f0*/  LDCU UR6, c[0x0][0x39c] ;  /* 0x00007380ff0677ac */ /* 0x000e620008000800 */
[----:B------:R-:W-:Y:S01]  /*73900*/  LEA.HI.X.SX32 R41, R61, R69, 0x1, P6 ;  /* 0x000000453d297211 */ /* 0x000fe200030f0eff */
[----:B------:R-:W-:Y:S01]  /*73910*/  IMAD R61, R2, 0x2, R51 ;  /* 0x00000002023d7824 */ /* 0x000fe200078e0233 */
[----:B------:R-:W-:-:S02]  /*73920*/  LOP3.LUT R0, R3, 0xd6, RZ, 0xfc, !PT ;  /* 0x000000d603007812 */ /* 0x000fc400078efcff */
[CC--:B----4-:R-:W-:Y:S01]  /*73930*/  IADD3 R42, P6, PT, R51.reuse, R70.reuse, RZ ;  /* 0x00000046332a7210 */ /* 0x0d0fe20007fde0ff */
[----:B------:R3:W-:Y:S01]  /*73940*/  @P4 STG.E.U8 desc[UR20][R48.64], R65 ;  /* 0x0000004130004986 */ /* 0x0007e2000c101114 */
[----:B--2---:R-:W-:Y:S01]  /*73950*/  ISETP.LT.AND P4, PT, R0, UR5, !P0 ;  /* 0x0000000500007c0c */ /* 0x004fe2000c781270 */
[----:B------:R-:W2:Y:S01]  /*73960*/  LDCU UR5, c[0x0][0x39c] ;  /* 0x00007380ff0577ac */ /* 0x000ea20008000800 */
[----:B------:R-:W-:Y:S02]  /*73970*/  LEA.HI.X.SX32 R43, R51, R69, 0x1, P6 ;  /* 0x00000045332b7211 */ /* 0x000fe400030f0eff */
[----:B------:R-:W-:Y:S02]  /*73980*/  IADD3 R44, P6, PT, R61, R70, RZ ;  /* 0x000000463d2c7210 */ /* 0x000fe40007fde0ff */
[----:B------:R-:W-:Y:S02]  /*73990*/  PRMT R63, R45, 0x7773, RZ ;  /* 0x000077732d3f7816 */ /* 0x000fe400000000ff */
[----:B------:R-:W-:-:S02]  /*739a0*/  LOP3.LUT R0, R3, 0xd8, RZ, 0xfc, !PT ;  /* 0x000000d803007812 */ /* 0x000fc400078efcff */
[----:B------:R-:W-:Y:S01]  /*739b0*/  LEA.HI.X.SX32 R45, R61, R69, 0x1, P6 ;  /* 0x000000453d2d7211 */ /* 0x000fe200030f0eff */
[----:B------:R-:W-:Y:S01]  /*739c0*/  IMAD R61, R2, 0x2, R61 ;  /* 0x00000002023d7824 */ /* 0x000fe200078e023d */
[----:B------:R4:W-:Y:S01]  /*739d0*/  @P3 STG.E.U8 desc[UR20][R40.64], R63 ;  /* 0x0000003f28003986 */ /* 0x0009e2000c101114 */
[----:B------:R-:W-:Y:S02]  /*739e0*/  PRMT R51, R46, 0x7770, RZ ;  /* 0x000077702e337816 */ /* 0x000fe400000000ff */
[----:B0-----:R-:W-:Y:S01]  /*739f0*/  ISETP.LT.AND P3, PT, R0, UR4, !P0 ;  /* 0x0000000400007c0c */ /* 0x001fe2000c761270 */
[----:B------:R-:W0:Y:S01]  /*73a00*/  LDCU UR4, c[0x0][0x39c] ;  /* 0x00007380ff0477ac */ /* 0x000e220008000800 */
[----:B------:R-:W-:Y:S02]  /*73a10*/  LOP3.LUT R0, R3, 0xda, RZ, 0xfc, !PT ;  /* 0x000000da03007812 */ /* 0x000fe400078efcff */
[----:B---3--:R-:W-:Y:S01]  /*73a20*/  IADD3 R48, P6, PT, R61, R70, RZ ;  /* 0x000000463d307210 */ /* 0x008fe20007fde0ff */
[----:B------:R3:W-:Y:S01]  /*73a30*/  @P5 STG.E.U8 desc[UR20][R42.64], R51 ;  /* 0x000000332a005986 */ /* 0x0007e2000c101114 */
[----:B------:R-:W-:Y:S01]  /*73a40*/  PRMT R67, R46, 0x7771, RZ ;  /* 0x000077712e437816 */ /* 0x000fe200000000ff */
[----:B----4-:R-:W-:Y:S01]  /*73a50*/  IMAD R41, R2, 0x2, R61 ;  /* 0x0000000202297824 */ /* 0x010fe200078e023d */
[----:B-1----:R-:W-:-:S02]  /*73a60*/  ISETP.LT.AND P5, PT, R0, UR6, !P0 ;  /* 0x0000000600007c0c */ /* 0x002fc4000c7a1270 */
[-C--:B------:R-:W-:Y:S01]  /*73a70*/  LEA.HI.X.SX32 R49, R61, R69.reuse, 0x1, P6 ;  /* 0x000000453d317211 */ /* 0x080fe200030f0eff */
[----:B------:R1:W-:Y:S01]  /*73a80*/  @P2 STG.E.U8 desc[UR20][R44.64], R67 ;  /* 0x000000432c002986 */ /* 0x0003e2000c101114 */
[----:B------:R-:W-:Y:S01]  /*73a90*/  LOP3.LUT R0, R3, 0xdc, RZ, 0xfc, !PT ;  /* 0x000000dc03007812 */ /* 0x000fe200078efcff */
[----:B------:R-:W4:Y:S01]  /*73aa0*/  LDCU UR6, c[0x0][0x39c] ;  /* 0x00007380ff0677ac */ /* 0x000f220008000800 */
[C---:B------:R-:W-:Y:S02]  /*73ab0*/  IADD3 R50, P6, PT, R41.reuse, R70, RZ ;  /* 0x0000004629327210 */ /* 0x040fe40007fde0ff */
[----:B--2---:R-:W-:Y:S01]  /*73ac0*/  ISETP.LT.AND P2, PT, R0, UR5, !P0 ;  /* 0x0000000500007c0c */ /* 0x004fe2000c741270 */
[----:B------:R-:W2:Y:S01]  /*73ad0*/  LDCU UR5, c[0x0][0x39c] ;  /* 0x00007380ff0577ac */ /* 0x000ea20008000800 */
[----:B---3--:R-:W-:Y:S02]  /*73ae0*/  LEA.HI.X.SX32 R51, R41, R69, 0x1, P6 ;  /* 0x0000004529337211 */ /* 0x008fe400030f0eff */
[----:B------:R-:W-:Y:S01]  /*73af0*/  PRMT R65, R46, 0x7772, RZ ;  /* 0x000077722e417816 */ /* 0x000fe200000000ff */
[----:B-1----:R-:W-:-:S02]  /*73b00*/  IMAD R45, R2, 0x2, R41 ;  /* 0x00000002022d7824 */ /* 0x002fc400078e0229 */
[----:B------:R-:W1:Y:S01]  /*73b10*/  LDS.128 R40, [R77] ;  /* 0x000000004d287984 */ /* 0x000e620000000c00 */
[----:B------:R-:W-:Y:S01]  /*73b20*/  LOP3.LUT R0, R3, 0xe0, RZ, 0xfc, !PT ;  /* 0x000000e003007812 */ /* 0x000fe200078efcff */
[----:B------:R-:W-:Y:S01]  /*73b30*/  IMAD R61, R2, 0x2, R45 ;  /* 0x00000002023d7824 */ /* 0x000fe200078e022d */
[----:B------:R-:W-:Y:S01]  /*73b40*/  PRMT R63, R46, 0x7773, RZ ;  /* 0x000077732e3f7816 */ /* 0x000fe200000000ff */
[----:B------:R3:W-:Y:S01]  /*73b50*/  @P1 STG.E.U8 desc[UR20][R48.64], R65 ;  /* 0x0000004130001986 */ /* 0x0007e2000c101114 */
[----:B0-----:R-:W-:Y:S01]  /*73b60*/  ISETP.LT.AND P1, PT, R0, UR4, !P0 ;  /* 0x0000000400007c0c */ /* 0x001fe2000c721270 */
[----:B------:R-:W0:Y:S02]  /*73b70*/  LDCU UR4, c[0x0][0x39c] ;  /* 0x00007380ff0477ac */ /* 0x000e240008000800 */
[----:B------:R0:W-:Y:S01]  /*73b80*/  @P4 STG.E.U8 desc[UR20][R50.64], R63 ;  /* 0x0000003f32004986 */ /* 0x0001e2000c101114 */
[-C--:B------:R-:W-:Y:S02]  /*73b90*/  IADD3 R44, P4, PT, R45, R70.reuse, RZ ;  /* 0x000000462d2c7210 */ /* 0x080fe40007f9e0ff */
[----:B------:R-:W-:Y:S01]  /*73ba0*/  LOP3.LUT R0, R3, 0xe2, RZ, 0xfc, !PT ;  /* 0x000000e203007812 */ /* 0x000fe200078efcff */
[----:B------:R-:W1:Y:S01]  /*73bb0*/  LDS.128 R76, [R77+0x800] ;  /* 0x000800004d4c7984 */ /* 0x000e620000000c00 */
[----:B---3--:R-:W-:-:S02]  /*73bc0*/  IADD3 R48, P6, PT, R61, R70, RZ ;  /* 0x000000463d307210 */ /* 0x008fc40007fde0ff */
[-C--:B------:R-:W-:Y:S02]  /*73bd0*/  LEA.HI.X.SX32 R45, R45, R69.reuse, 0x1, P4 ;  /* 0x000000452d2d7211 */ /* 0x080fe400020f0eff */
[----:B------:R-:W-:Y:S02]  /*73be0*/  PRMT R67, R47, 0x7770, RZ ;  /* 0x000077702f437816 */ /* 0x000fe400000000ff */
[----:B------:R-:W-:Y:S01]  /*73bf0*/  LEA.HI.X.SX32 R49, R61, R69, 0x1, P6 ;  /* 0x000000453d317211 */ /* 0x000fe200030f0eff */
[----:B------:R-:W-:Y:S01]  /*73c00*/  IMAD R61, R2, 0x2, R61 ;  /* 0x00000002023d7824 */ /* 0x000fe200078e023d */
[----:B--2---:R-:W-:Y:S01]  /*73c10*/  ISETP.LT.AND P4, PT, R0, UR5, !P0 ;  /* 0x0000000500007c0c */ /* 0x004fe2000c781270 */
[----:B------:R-:W2:Y:S01]  /*73c20*/  LDCU UR5, c[0x0][0x39c] ;  /* 0x00007380ff0577ac */ /* 0x000ea20008000800 */
[----:B------:R-:W-:Y:S01]  /*73c30*/  PRMT R65, R47, 0x7771, RZ ;  /* 0x000077712f417816 */ /* 0x000fe200000000ff */
[----:B------:R-:W-:Y:S01]  /*73c40*/  @P3 STG.E.U8 desc[UR20][R44.64], R67 ;  /* 0x000000432c003986 */ /* 0x000fe2000c101114 */
[----:B0-----:R-:W-:-:S02]  /*73c50*/  IADD3 R50, P3, PT, R61, R70, RZ ;  /* 0x000000463d327210 */ /* 0x001fc40007f7e0ff */
[----:B------:R-:W-:Y:S01]  /*73c60*/  PRMT R63, R47, 0x7772, RZ ;  /* 0x000077722f3f7816 */ /* 0x000fe200000000ff */
[----:B------:R0:W-:Y:S01]  /*73c70*/  @P5 STG.E.U8 desc[UR20][R48.64], R65 ;  /* 0x0000004130005986 */ /* 0x0001e2000c101114 */
[C---:B------:R-:W-:Y:S01]  /*73c80*/  ISETP.LT.AND P5, PT, R59.reuse, UR4, !P0 ;  /* 0x000000043b007c0c */ /* 0x040fe2000c7a1270 */
[----:B------:R-:W-:Y:S01]  /*73c90*/  IMAD R59, R59, R2, RZ ;  /* 0x000000023b3b7224 */ /* 0x000fe200078e02ff */
[----:B------:R-:W-:Y:S02]  /*73ca0*/  LEA.HI.X.SX32 R51, R61, R69, 0x1, P3 ;  /* 0x000000453d337211 */ /* 0x000fe400018f0eff */
[----:B------:R-:W-:Y:S01]  /*73cb0*/  LOP3.LUT R0, R3, 0xe4, RZ, 0xfc, !PT ;  /* 0x000000e403007812 */ /* 0x000fe200078efcff */
[----:B------:R-:W-:Y:S01]  /*73cc0*/  IMAD R61, R2, 0x4, R61 ;  /* 0x00000004023d7824 */ /* 0x000fe200078e023d */
[----:B------:R-:W3:Y:S01]  /*73cd0*/  LDCU UR4, c[0x0][0x39c] ;  /* 0x00007380ff0477ac */ /* 0x000ee20008000800 */
[----:B------:R1:W-:Y:S01]  /*73ce0*/  @P2 STG.E.U8 desc[UR20][R50.64], R63 ;  /* 0x0000003f32002986 */ /* 0x0003e2000c101114 */
[----:B----4-:R-:W-:-:S02]  /*73cf0*/  ISETP.LT.AND P6, PT, R0, UR6, !P0 ;  /* 0x0000000600007c0c */ /* 0x010fc4000c7c1270 */
[----:B------:R-:W-:Y:S01]  /*73d00*/  LOP3.LUT R0, R3, 0xe6, RZ, 0xfc, !PT ;  /* 0x000000e603007812 */ /* 0x000fe200078efcff */
[----:B------:R-:W4:Y:S01]  /*73d10*/  LDCU UR6, c[0x0][0x39c] ;  /* 0x00007380ff0677ac */ /* 0x000f220008000800 */
[CC--:B0-----:R-:W-:Y:S02]  /*73d20*/  IADD3 R48, P2, PT, R59.reuse, R70.reuse, RZ ;  /* 0x000000463b307210 */ /* 0x0c1fe40007f5e0ff */
[----:B--2---:R-:W-:Y:S01]  /*73d30*/  ISETP.LT.AND P3, PT, R0, UR5, !P0 ;  /* 0x0000000500007c0c */ /* 0x004fe2000c761270 */
[----:B------:R-:W0:Y:S01]  /*73d40*/  LDCU UR5, c[0x0][0x39c] ;  /* 0x00007380ff0577ac */ /* 0x000e220008000800 */
[----:B------:R-:W-:Y:S02]  /*73d50*/  LEA.HI.X.SX32 R49, R59, R69, 0x1, P2 ;  /* 0x000000453b317211 */ /* 0x000fe400010f0eff */
[----:B------:R-:W-:Y:S02]  /*73d60*/  IADD3 R44, P2, PT, R61, R70, RZ ;  /* 0x000000463d2c7210 */ /* 0x000fe40007f5e0ff */
[----:B------:R-:W-:-:S02]  /*73d70*/  PRMT R59, R47, 0x7773, RZ ;  /* 0x000077732f3b7816 */ /* 0x000fc400000000ff */
[----:B------:R-:W-:Y:S01]  /*73d80*/  LEA.HI.X.SX32 R45, R61, R69, 0x1, P2 ;  /* 0x000000453d2d7211 */ /* 0x000fe200010f0eff */
[----:B------:R-:W-:Y:S01]  /*73d90*/  IMAD R61, R2, 0x2, R61 ;  /* 0x00000002023d7824 */ /* 0x000fe200078e023d */
[----:B-1----:R-:W-:Y:S02]  /*73da0*/  PRMT R63, R40, 0x7770, RZ ;  /* 0x00007770283f7816 */ /* 0x002fe400000000ff */
[C---:B------:R-:W-:Y:S01]  /*73db0*/  LOP3.LUT R0, R3.reuse, 0xe8, RZ, 0xfc, !PT ;  /* 0x000000e803007812 */ /* 0x040fe200078efcff */
[----:B------:R1:W-:Y:S03]  /*73dc0*/  @P5 STG.E.U8 desc[UR20][R48.64], R59 ;  /* 0x0000003b30005986 */ /* 0x0003e6000c101114 */
[----:B------:R-:W-:Y:S01]  /*73dd0*/  ISETP.LT.AND P5, PT, R0, UR7, !P0 ;  /* 0x0000000700007c0c */ /* 0x000fe2000c7a1270 */
[----:B------:R2:W-:Y:S01]  /*73de0*/  @P1 STG.E.U8 desc[UR20][R44.64], R63 ;  /* 0x0000003f2c001986 */ /* 0x0005e2000c101114 */
[----:B------:R-:W-:Y:S01]  /*73df0*/  LOP3.LUT R0, R3, 0xea, RZ, 0xfc, !PT ;  /* 0x000000ea03007812 */ /* 0x000fe200078efcff */
[----:B------:R-:W4:Y:S01]  /*73e00*/  LDCU UR7, c[0x0][0x39c] ;  /* 0x00007380ff0777ac */ /* 0x000f220008000800 */
[----:B------:R-:W-:-:S02]  /*73e10*/  IADD3 R46, P1, PT, R61, R70, RZ ;  /* 0x000000463d2e7210 */ /* 0x000fc40007f3e0ff */
[----:B---3--:R-:W-:Y:S01]  /*73e20*/  ISETP.LT.AND P2, PT, R0, UR4, !P0 ;  /* 0x0000000400007c0c */ /* 0x008fe2000c741270 */
[----:B------:R-:W3:Y:S01]  /*73e30*/  LDCU UR4, c[0x0][0x39c] ;  /* 0x00007380ff0477ac */ /* 0x000ee20008000800 */
[----:B------:R-:W-:Y:S01]  /*73e40*/  LEA.HI.X.SX32 R47, R61, R69, 0x1, P1 ;  /* 0x000000453d2f7211 */ /* 0x000fe200008f0eff */
[----:B------:R-:W-:Y:S01]  /*73e50*/  IMAD R61, R2, 0x2, R61 ;  /* 0x00000002023d7824 */ /* 0x000fe200078e023d */
[----:B------:R-:W-:Y:S02]  /*73e60*/  PRMT R51, R40, 0x7771, RZ ;  /* 0x0000777128337816 */ /* 0x000fe400000000ff */
[----:B------:R-:W-:Y:S01]  /*73e70*/  LOP3.LUT R0, R3, 0xec, RZ, 0xfc, !PT ;  /* 0x000000ec03007812 */ /* 0x000fe200078efcff */
[----:B-1----:R-:W-:Y:S02]  /*73e80*/  IMAD R49, R2, 0x2, R61 ;  /* 0x0000000202317824 */ /* 0x002fe400078e023d */
[----:B------:R1:W-:Y:S01]  /*73e90*/  @P4 STG.E.U8 desc[UR20][R46.64], R51 ;  /* 0x000000332e004986 */ /* 0x0003e2000c101114 */
[----:B0-----:R-:W-:Y:S01]  /*73ea0*/  ISETP.LT.AND P1, PT, R0, UR5, !P0 ;  /* 0x0000000500007c0c */ /* 0x001fe2000c721270 */
[----:B------:R-:W0:Y:S01]  /*73eb0*/  LDCU UR5, c[0x0][0x39c] ;  /* 0x00007380ff0577ac */ /* 0x000e220008000800 */
[----:B--2---:R-:W-:Y:S01]  /*73ec0*/  IADD3 R44, P4, PT, R61, R70, RZ ;  /* 0x000000463d2c7210 */ /* 0x004fe20007f9e0ff */
[----:B------:R-:W-:Y:S01]  /*73ed0*/  IMAD R59, R2, 0x2, R49 ;  /* 0x00000002023b7824 */ /* 0x000fe200078e0231 */
[----:B------:R-:W-:-:S02]  /*73ee0*/  PRMT R63, R40, 0x7772, RZ ;  /* 0x00007772283f7816 */ /* 0x000fc400000000ff */
[-C--:B------:R-:W-:Y:S02]  /*73ef0*/  LEA.HI.X.SX32 R45, R61, R69.reuse, 0x1, P4 ;  /* 0x000000453d2d7211 */ /* 0x080fe400020f0eff */
[-C--:B------:R-:W-:Y:S02]  /*73f00*/  IADD3 R48, P4, PT, R49, R70.reuse, RZ ;  /* 0x0000004631307210 */ /* 0x080fe40007f9e0ff */
[----:B------:R-:W-:Y:S01]  /*73f10*/  LOP3.LUT R0, R3, 0xf0, RZ, 0xfc, !PT ;  /* 0x000000f003007812 */ /* 0x000fe200078efcff */
[----:B------:R-:W-:Y:S01]  /*73f20*/  @P6 STG.E.U8 desc[UR20][R44.64], R63 ;  /* 0x0000003f2c006986 */ /* 0x000fe2000c101114 */
[----:B------:R-:W-:Y:S02]  /*73f30*/  IADD3 R50, P6, PT, R59, R70, RZ ;  /* 0x000000463b327210 */ /* 0x000fe40007fde0ff */
[----:B------:R-:W-:Y:S02]  /*73f40*/  PRMT R61, R40, 0x7773, RZ ;  /* 0x00007773283d7816 */ /* 0x000fe400000000ff */
[----:B------:R-:W-:-:S02]  /*73f50*/  LEA.HI.X.SX32 R49, R49, R69, 0x1, P4 ;  /* 0x0000004531317211 */ /* 0x000fc400020f0eff */
[----:B----4-:R-:W-:Y:S01]  /*73f60*/  ISETP.LT.AND P4, PT, R0, UR6, !P0 ;  /* 0x0000000600007c0c */ /* 0x010fe2000c781270 */
[----:B------:R-:W2:Y:S01]  /*73f70*/  LDCU UR6, c[0x0][0x39c] ;  /* 0x00007380ff0677ac */ /* 0x000ea20008000800 */
[----:B------:R-:W-:Y:S02]  /*73f80*/  LOP3.LUT R0, R3, 0xf2, RZ, 0xfc, !PT ;  /* 0x000000f203007812 */ /* 0x000fe400078efcff */
[----:B-1----:R-:W-:Y:S01]  /*73f90*/  LEA.HI.X.SX32 R51, R59, R69, 0x1, P6 ;  /* 0x000000453b337211 */ /* 0x002fe200030f0eff */
[----:B------:R-:W-:Y:S01]  /*73fa0*/  IMAD R59, R2, 0x2, R59 ;  /* 0x00000002023b7824 */ /* 0x000fe200078e023b */
[----:B------:R-:W-:Y:S01]  /*73fb0*/  PRMT R65, R41, 0x7770, RZ ;  /* 0x0000777029417816 */ /* 0x000fe200000000ff */
[----:B------:R1:W-:Y:S01]  /*73fc0*/  @P3 STG.E.U8 desc[UR20][R48.64], R61 ;  /* 0x0000003d30003986 */ /* 0x0003e2000c101114 */
[----:B0-----:R-:W-:Y:S01]  /*73fd0*/  ISETP.LT.AND P3, PT, R0, UR5, !P0 ;  /* 0x0000000500007c0c */ /* 0x001fe2000c761270 */
[----:B------:R-:W0:Y:S02]  /*73fe0*/  LDCU UR5, c[0x0][0x39c] ;  /* 0x00007380ff0577ac */ /* 0x000e240008000800 */
[----:B------:R4:W-:Y:S01]  /*73ff0*/  @P5 STG.E.U8 desc[UR20][R50.64], R65 ;  /* 0x0000004132005986 */ /* 0x0009e2000c101114 */
[----:B------:R-:W-:-:S02]  /*74000*/  IADD3 R46, P5, PT, R59, R70, RZ ;  /* 0x000000463b2e7210 */ /* 0x000fc40007fbe0ff */
[----:B---3--:R-:W-:Y:S01]  /*74010*/  ISETP.LT.AND P6, PT, R60, UR4, !P0 ;  /* 0x000000043c007c0c */ /* 0x008fe2000c7c1270 */
[----:B-1----:R-:W-:Y:S01]  /*74020*/  IMAD R61, R2, 0x2, R59 ;  /* 0x00000002023d7824 */ /* 0x002fe200078e023b */
[-C--:B------:R-:W-:Y:S01]  /*74030*/  LEA.HI.X.SX32 R47, R59, R69.reuse, 0x1, P5 ;  /* 0x000000453b2f7211 */ /* 0x080fe200028f0eff */
[----:B------:R-:W-:Y:S01]  /*74040*/  IMAD R60, R60, R2, RZ ;  /* 0x000000023c3c7224 */ /* 0x000fe200078e02ff */
[----:B------:R-:W-:Y:S01]  /*74050*/  PRMT R63, R41, 0x7771, RZ ;  /* 0x00007771293f7816 */ /* 0x000fe200000000ff */
[----:B------:R-:W1:Y:S01]  /*74060*/  LDCU UR4, c[0x0][0x39c] ;  /* 0x00007380ff0477ac */ /* 0x000e620008000800 */
[-C--:B------:R-:W-:Y:S02]  /*74070*/  IADD3 R48, P5, PT, R61, R70.reuse, RZ ;  /* 0x000000463d307210 */ /* 0x080fe40007fbe0ff */
[----:B------:R-:W-:Y:S02]  /*74080*/  LOP3.LUT R0, R3, 0xf4, RZ, 0xfc, !PT ;  /* 0x000000f403007812 */ /* 0x000fe400078efcff */
[----:B------:R-:W-:Y:S01]  /*74090*/  LEA.HI.X.SX32 R49, R61, R69, 0x1, P5 ;  /* 0x000000453d317211 */ /* 0x000fe200028f0eff */
[----:B------:R-:W-:Y:S01]  /*740a0*/  IMAD R61, R2, 0x4, R61 ;  /* 0x00000004023d7824 */ /* 0x000fe200078e023d */
[----:B------:R-:W-:Y:S01]  /*740b0*/  IADD3 R44, P5, PT, R60, R70, RZ ;  /* 0x000000463c2c7210 */ /* 0x000fe20007fbe0ff */
[----:B------:R-:W-:Y:S01]  /*740c0*/  @P2 STG.E.U8 desc[UR20][R46.64], R63 ;  /* 0x0000003f2e002986 */ /* 0x000fe2000c101114 */
[----:B------:R-:W-:-:S02]  /*740d0*/  PRMT R59, R41, 0x7772, RZ ;  /* 0x00007772293b7816 */ /* 0x000fc400000000ff */
[----:B--2---:R-:W-:Y:S01]  /*740e0*/  ISETP.LT.AND P2, PT, R0, UR6, !P0 ;  /* 0x0000000600007c0c */ /* 0x004fe2000c741270 */
[----:B------:R-:W2:Y:S01]  /*740f0*/  LDCU UR6, c[0x0][0x39c] ;  /* 0x00007380ff0677ac */ /* 0x000ea20008000800 */
[----:B------:R-:W-:Y:S02]  /*74100*/  LOP3.LUT R0, R3, 0xf6, RZ, 0xfc, !PT ;  /* 0x000000f603007812 */ /* 0x000fe400078efcff */
[----:B------:R-:W-:Y:S01]  /*74110*/  LEA.HI.X.SX32 R45, R60, R69, 0x1, P5 ;  /* 0x000000453c2d7211 */ /* 0x000fe200028f0eff */
[----:B------:R3:W-:Y:S01]  /*74120*/  @P1 STG.E.U8 desc[UR20][R48.64], R59 ;  /* 0x0000003b30001986 */ /* 0x0007e2000c101114 */
[----:B------:R-:W-:Y:S02]  /*74130*/  IADD3 R40, P5, PT, R61, R70, RZ ;  /* 0x000000463d287210 */ /* 0x000fe40007fbe0ff */
[----:B----4-:R-:W-:Y:S02]  /*74140*/  PRMT R51, R41, 0x7773, RZ ;  /* 0x0000777329337816 */ /* 0x010fe400000000ff */
[----:B0-----:R-:W-:Y:S01]  /*74150*/  ISETP.LT.AND P1, PT, R0, UR5, !P0 ;  /* 0x0000000500007c0c */ /* 0x001fe2000c721270 */
[----:B------:R-:W0:Y:S01]  /*74160*/  LDCU UR5, c[0x0][0x39c] ;  /* 0x00007380ff0577ac */ /* 0x000e220008000800 */
[----:B------:R-:W-:-:S02]  /*74170*/  LOP3.LUT R0, R3, 0xf8, RZ, 0xfc, !PT ;  /* 0x000000f803007812 */ /* 0x000fc400078efcff */
[----:B------:R-:W-:Y:S01]  /*74180*/  LEA.HI.X.SX32 R41, R61, R69, 0x1, P5 ;  /* 0x000000453d297211 */ /* 0x000fe200028f0eff */
[----:B------:R-:W-:Y:S01]  /*74190*/  IMAD R61, R2, 0x2, R61 ;  /* 0x00000002023d7824 */ /* 0x000fe200078e023d */
[----:B------:R4:W-:Y:S01]  /*741a0*/  @P6 STG.E.U8 desc[UR20][R44.64], R51 ;  /* 0x000000332c006986 */ /* 0x0009e2000c101114 */
[----:B---3--:R-:W-:Y:S02]  /*741b0*/  PRMT R59, R42, 0x7770, RZ ;  /* 0x000077702a3b7816 */ /* 0x008fe400000000ff */
[----:B------:R-:W-:Y:S01]  /*741c0*/  ISETP.LT.AND P6, PT, R0, UR7, !P0 ;  /* 0x0000000700007c0c */ /* 0x000fe2000c7c1270 */
[----:B------:R-:W-:Y:S01]  /*741d0*/  IMAD R49, R2, 0x2, R61 ;  /* 0x0000000202317824 */ /* 0x000fe200078e023d */
[----:B------:R-:W-:Y:S01]  /*741e0*/  LOP3.LUT R0, R3, 0xfa, RZ, 0xfc, !PT ;  /* 0x000000fa03007812 */ /* 0x000fe200078efcff */
[----:B------:R3:W-:Y:S01]  /*741f0*/  @P4 STG.E.U8 desc[UR20][R40.64], R59 ;  /* 0x0000003b28004986 */ /* 0x0007e2000c101114 */
[----:B------:R-:W-:Y:S01]  /*74200*/  IADD3 R46, P5, PT, R61, R70, RZ ;  /* 0x000000463d2e7210 */ /* 0x000fe20007fbe0ff */
[----:B------:R-:W2:Y:S01]  /*74210*/  LDCU UR7, c[0x0][0x39c] ;  /* 0x00007380ff0777ac */ /* 0x000ea20008000800 */
[----:B-1----:R-:W-:-:S02]  /*74220*/  ISETP.LT.AND P4, PT, R0, UR4, !P0 ;  /* 0x0000000400007c0c */ /* 0x002fc4000c781270 */
[-C--:B------:R-:W-:Y:S01]  /*74230*/  LEA.HI.X.SX32 R47, R61, R69.reuse, 0x1, P5 ;  /* 0x000000453d2f7211 */ /* 0x080fe200028f0eff */
[----:B------:R-:W1:Y:S01]  /*74240*/  LDCU UR4, c[0x0][0x39c] ;  /* 0x00007380ff0477ac */ /* 0x000e620008000800 */
[----:B----4-:R-:W-:Y:S02]  /*74250*/  PRMT R51, R42, 0x7771, RZ ;  /* 0x000077712a337816 */ /* 0x010fe400000000ff */
[----:B------:R-:W-:Y:S02]  /*74260*/  IADD3 R44, P5, PT, R49, R70, RZ ;  /* 0x00000046312c7210 */ /* 0x000fe40007fbe0ff */
[----:B------:R-:W-:Y:S01]  /*74270*/  LOP3.LUT R0, R3, 0xfc, RZ, 0xfc, !PT ;  /* 0x000000fc03007812 */ /* 0x000fe200078efcff */
[----:B------:R4:W-:Y:S01]  /*74280*/  @P3 STG.E.U8 desc[UR20][R46.64], R51 ;  /* 0x000000332e003986 */ /* 0x0009e2000c101114 */
[----:B------:R-:W-:Y:S01]  /*74290*/  LEA.HI.X.SX32 R45, R49, R69, 0x1, P5 ;  /* 0x00000045312d7211 */ /* 0x000fe200028f0eff */
[----:B------:R-:W-:Y:S01]  /*742a0*/  IMAD R49, R2, 0x2, R49 ;  /* 0x0000000202317824 */ /* 0x000fe200078e0231 */
[----:B---3--:R-:W-:-:S02]  /*742b0*/  PRMT R59, R42, 0x7772, RZ ;  /* 0x000077722a3b7816 */ /* 0x008fc400000000ff */
[----:B0-----:R-:W-:Y:S01]  /*742c0*/  ISETP.LT.AND P3, PT, R0, UR5, !P0 ;  /* 0x0000000500007c0c */ /* 0x001fe2000c761270 */
[----:B------:R-:W0:Y:S01]  /*742d0*/  LDCU UR5, c[0x0][0x39c] ;  /* 0x00007380ff0577ac */ /* 0x000e220008000800 */
[----:B------:R-:W-:Y:S01]  /*742e0*/  LOP3.LUT R0, R3, 0x100, RZ, 0xfc, !PT ;  /* 0x0000010003007812 */ /* 0x000fe200078efcff */
[----:B------:R3:W-:Y:S01]  /*742f0*/  @P2 STG.E.U8 desc[UR20][R44.64], R59 ;  /* 0x0000003b2c002986 */ /* 0x0007e2000c101114 */
[----:B------:R-:W-:Y:S02]  /*74300*/  IADD3 R40, P2, PT, R49, R70, RZ ;  /* 0x0000004631287210 */ /* 0x000fe40007f5e0ff */
[----:B--2---:R-:W-:Y:S01]  /*74310*/  ISETP.LT.AND P5, PT, R0, UR6, !P0 ;  /* 0x0000000600007c0c */ /* 0x004fe2000c7a1270 */
[----:B------:R-:W2:Y:S01]  /*74320*/  LDCU UR6, c[0x0][0x39c] ;  /* 0x00007380ff0677ac */ /* 0x000ea20008000800 */
[----:B------:R-:W-:Y:S02]  /*74330*/  LOP3.LUT R0, R3, 0x102, RZ, 0xfc, !PT ;  /* 0x0000010203007812 */ /* 0x000fe400078efcff */
[----:B------:R-:W-:Y:S01]  /*74340*/  LEA.HI.X.SX32 R41, R49, R69, 0x1, P2 ;  /* 0x0000004531297211 */ /* 0x000fe200010f0eff */
[----:B------:R-:W-:Y:S01]  /*74350*/  IMAD R49, R2, 0x2, R49 ;  /* 0x0000000202317824 */ /* 0x000fe200078e0231 */
[----:B----4-:R-:W-:-:S02]  /*74360*/  PRMT R51, R42, 0x7773, RZ ;  /* 0x000077732a337816 */ /* 0x010fc400000000ff */
[----:B-1----:R-:W-:Y:S01]  /*74370*/  ISETP.LT.AND P2, PT, R0, UR4, !P0 ;  /* 0x0000000400007c0c */ /* 0x002fe2000c741270 */
[----:B------:R-:W1:Y:S01]  /*74380*/  LDCU UR4, c[0x0][0x39c] ;  /* 0x00007380ff0477ac */ /* 0x000e620008000800 */
[----:B------:R-:W-:Y:S01]  /*74390*/  IMAD R47, R2, 0x2, R49 ;  /* 0x00000002022f7824 */ /* 0x000fe200078e0231 */
[----:B------:R4:W-:Y:S01]  /*743a0*/  @P1 STG.E.U8 desc[UR20][R40.64], R51 ;  /* 0x0000003328001986 */ /* 0x0009e2000c101114 */
[----:B---3--:R-:W-:-:S04]  /*743b0*/  IADD3 R44, P1, PT, R49, R70, RZ ;  /* 0x00000046312c7210 */ /* 0x008fc80007f3e0ff */
[-C--:B------:R-:W-:Y:S02]  /*743c0*/  LEA.HI.X.SX32 R45, R49, R69.reuse, 0x1, P1 ;  /* 0x00000045312d7211 */ /* 0x080fe400008f0eff */
[-C--:B------:R-:W-:Y:S01]  /*743d0*/  IADD3 R46, P1, PT, R47, R70.reuse, RZ ;  /* 0x000000462f2e7210 */ /* 0x080fe20007f3e0ff */
[----:B------:R-:W-:Y:S01]  /*743e0*/  IMAD R49, R2, 0x2, R47 ;  /* 0x0000000202317824 */ /* 0x000fe200078e022f */
[C---:B------:R-:W-:Y:S02]  /*743f0*/  PRMT R61, R43.reuse, 0x7770, RZ ;  /* 0x000077702b3d7816 */ /* 0x040fe400000000ff */
[----:B------:R-:W-:Y:S02]  /*74400*/  PRMT R59, R43, 0x7771, RZ ;  /* 0x000077712b3b7816 */ /* 0x000fe400000000ff */
[----:B------:R-:W-:Y:S01]  /*74410*/  LEA.HI.X.SX32 R47, R47, R69, 0x1, P1 ;  /* 0x000000452f2f7211 */ /* 0x000fe200008f0eff */
[----:B------:R3:W-:Y:S01]  /*74420*/  @P6 STG.E.U8 desc[UR20][R44.64], R61 ;  /* 0x0000003d2c006986 */ /* 0x0007e2000c101114 */
[----:B----4-:R-:W-:-:S03]  /*74430*/  IADD3 R40, P6, PT, R49, R70, RZ ;  /* 0x0000004631287210 */ /* 0x010fc60007fde0ff */
[----:B------:R4:W-:Y:S01]  /*74440*/  @P4 STG.E.U8 desc[UR20][R46.64], R59 ;  /* 0x0000003b2e004986 */ /* 0x0009e2000c101114 */
[C---:B-1----:R-:W-:Y:S01]  /*74450*/  ISETP.LT.AND P4, PT, R58.reuse, UR4, !P0 ;  /* 0x000000043a007c0c */ /* 0x042fe2000c781270 */
[----:B------:R-:W-:Y:S01]  /*74460*/  IMAD R58, R58, R2, RZ ;  /* 0x000000023a3a7224 */ /* 0x000fe200078e02ff */
[----:B------:R-:W1:Y:S01]  /*74470*/  LDCU UR4, c[0x0][0x39c] ;  /* 0x00007380ff0477ac */ /* 0x000e620008000800 */
[----:B------:R-:W-:Y:S01]  /*74480*/  LEA.HI.X.SX32 R41, R49, R69, 0x1, P6 ;  /* 0x0000004531297211 */ /* 0x000fe200030f0eff */
[----:B------:R-:W-:Y:S01]  /*74490*/  IMAD R49, R2, 0x4, R49 ;  /* 0x0000000402317824 */ /* 0x000fe200078e0231 */
[----:B------:R-:W-:Y:S02]  /*744a0*/  LOP3.LUT R0, R3, 0x104, RZ, 0xfc, !PT ;  /* 0x0000010403007812 */ /* 0x000fe400078efcff */
[----:B---3--:R-:W-:Y:S02]  /*744b0*/  IADD3 R44, P6, PT, R58, R70, RZ ;  /* 0x000000463a2c7210 */ /* 0x008fe40007fde0ff */
[----:B------:R-:W-:-:S02]  /*744c0*/  PRMT R51, R43, 0x7772, RZ ;  /* 0x000077722b337816 */ /* 0x000fc400000000ff */
[-C--:B------:R-:W-:Y:S01]  /*744d0*/  LEA.HI.X.SX32 R45, R58, R69.reuse, 0x1, P6 ;  /* 0x000000453a2d7211 */ /* 0x080fe200030f0eff */
[----:B----4-:R-:W-:Y:S01]  /*744e0*/  IMAD R47, R2, 0x2, R49 ;  /* 0x00000002022f7824 */ /* 0x010fe200078e0231 */
[----:B0-----:R-:W-:Y:S01]  /*744f0*/  ISETP.LT.AND P1, PT, R0, UR5, !P0 ;  /* 0x0000000500007c0c */ /* 0x001fe2000c721270 */
[----:B------:R-:W0:Y:S01]  /*74500*/  LDCU UR5, c[0x0][0x39c] ;  /* 0x00007380ff0577ac */ /* 0x000e220008000800 */
[----:B------:R-:W-:Y:S02]  /*74510*/  IADD3 R42, P6, PT, R49, R70, RZ ;  /* 0x00000046312a7210 */ /* 0x000fe40007fde0ff */
[----:B------:R-:W-:Y:S01]  /*74520*/  LOP3.LUT R0, R3, 0x106, RZ, 0xfc, !PT ;  /* 0x0000010603007812 */ /* 0x000fe200078efcff */
[----:B------:R3:W-:Y:S01]  /*74530*/  @P3 STG.E.U8 desc[UR20][R40.64], R51 ;  /* 0x0000003328003986 */ /* 0x0007e2000c101114 */
[----:B------:R-:W-:Y:S02]  /*74540*/  PRMT R61, R43, 0x7773, RZ ;  /* 0x000077732b3d7816 */ /* 0x000fe400000000ff */
[----:B------:R-:W-:-:S02]  /*74550*/  LEA.HI.X.SX32 R43, R49, R69, 0x1, P6 ;  /* 0x00000045312b7211 */ /* 0x000fc400030f0eff */
[----:B--2---:R-:W-:Y:S01]  /*74560*/  ISETP.LT.AND P3, PT, R0, UR6, !P0 ;  /* 0x0000000600007c0c */ /* 0x004fe2000c761270 */
[----:B------:R-:W2:Y:S01]  /*74570*/  LDCU UR6, c[0x0][0x39c] ;  /* 0x00007380ff0677ac */ /* 0x000ea20008000800 */
[----:B------:R-:W-:Y:S01]  /*74580*/  LOP3.LUT R0, R3, 0x108, RZ, 0xfc, !PT ;  /* 0x0000010803007812 */ /* 0x000fe200078efcff */
[----:B------:R4:W-:Y:S01]  /*74590*/  @P4 STG.E.U8 desc[UR20][R44.64], R61 ;  /* 0x0000003d2c004986 */ /* 0x0009e2000c101114 */
[C---:B---3--:R-:W-:Y:S02]  /*745a0*/  IADD3 R40, P6, PT, R47.reuse, R70, RZ ;  /* 0x000000462f287210 */ /* 0x048fe40007fde0ff */
[----:B-1----:R-:W-:Y:S01]  /*745b0*/  ISETP.LT.AND P4, PT, R0, UR4, !P0 ;  /* 0x0000000400007c0c */ /* 0x002fe2000c781270 */
[----:B------:R-:W1:Y:S01]  /*745c0*/  LDCU UR4, c[0x0][0x39c] ;  /* 0x00007380ff0477ac */ /* 0x000e620008000800 */
[----:B------:R-:W-:Y:S01]  /*745d0*/  LEA.HI.X.SX32 R41, R47, R69, 0x1, P6 ;  /* 0x000000452f297211 */ /* 0x000fe200030f0eff */
[----:B------:R-:W-:Y:S01]  /*745e0*/  IMAD R47, R2, 0x2, R47 ;  /* 0x00000002022f7824 */ /* 0x000fe200078e022f */
[----:B------:R-:W-:-:S02]  /*745f0*/  PRMT R59, R36, 0x7770, RZ ;  /* 0x00007770243b7816 */ /* 0x000fc400000000ff */
[----:B------:R-:W-:Y:S01]  /*74600*/  LOP3.LUT R0, R3, 0x10a, RZ, 0xfc, !PT ;  /* 0x0000010a03007812 */ /* 0x000fe200078efcff */
[----:B------:R-:W-:Y:S01]  /*74610*/  IMAD R49, R2, 0x2, R47 ;  /* 0x0000000202317824 */ /* 0x000fe200078e022f */
[CC--:B----4-:R-:W-:Y:S01]  /*74620*/  IADD3 R44, P6, PT, R47.reuse, R70.reuse, RZ ;  /* 0x000000462f2c7210 */ /* 0x0d0fe20007fde0ff */
[----:B------:R3:W-:Y:S01]  /*74630*/  @P5 STG.E.U8 desc[UR20][R42.64], R59 ;  /* 0x0000003b2a005986 */ /* 0x0007e2000c101114 */
[----:B------:R-:W-:Y:S02]  /*74640*/  PRMT R51, R36, 0x7771, RZ ;  /* 0x0000777124337816 */ /* 0x000fe400000000ff */
[----:B0-----:R-:W-:Y:S01]  /*74650*/  ISETP.LT.AND P5, PT, R0, UR5, !P0 ;  /* 0x0000000500007c0c */ /* 0x001fe2000c7a1270 */
[----:B------:R-:W0:Y:S01]  /*74660*/  LDCU UR5, c[0x0][0x39c] ;  /* 0x00007380ff0577ac */ /* 0x000e220008000800 */
[----:B------:R-:W-:Y:S02]  /*74670*/  LEA.HI.X.SX32 R45, R47, R69, 0x1, P6 ;  /* 0x000000452f2d7211 */ /* 0x000fe400030f0eff */
[----:B------:R-:W-:Y:S01]  /*74680*/  LOP3.LUT R0, R3, 0x10c, RZ, 0xfc, !PT ;  /* 0x0000010c03007812 */ /* 0x000fe200078efcff */
[----:B------:R4:W-:Y:S01]  /*74690*/  @P2 STG.E.U8 desc[UR20][R40.64], R51 ;  /* 0x0000003328002986 */ /* 0x0009e2000c101114 */
[----:B---3--:R-:W-:-:S02]  /*746a0*/  IADD3 R42, P6, PT, R49, R70, RZ ;  /* 0x00000046312a7210 */ /* 0x008fc40007fde0ff */
[----:B------:R-:W-:Y:S02]  /*746b0*/  PRMT R59, R36, 0x7772, RZ ;  /* 0x00007772243b7816 */ /* 0x000fe400000000ff */
[----:B--2---:R-:W-:Y:S01]  /*746c0*/  ISETP.LT.AND P2, PT, R0, UR6, !P0 ;  /* 0x0000000600007c0c */ /* 0x004fe2000c741270 */
[----:B------:R-:W2:Y:S01]  /*746d0*/  LDCU UR6, c[0x0][0x39c] ;  /* 0x00007380ff0677ac */ /* 0x000ea20008000800 */
[----:B------:R-:W-:Y:S01]  /*746e0*/  LEA.HI.X.SX32 R43, R49, R69, 0x1, P6 ;  /* 0x00000045312b7211 */ /* 0x000fe200030f0eff */
[----:B------:R-:W-:Y:S01]  /*746f0*/  IMAD R49, R2, 0x2, R49 ;  /* 0x0000000202317824 */ /* 0x000fe200078e0231 */
[----:B------:R-:W-:Y:S01]  /*74700*/  LOP3.LUT R0, R3, 0x110, RZ, 0xfc, !PT ;  /* 0x0000011003007812 */ /* 0x000fe200078efcff */
[----:B------:R3:W-:Y:S01]  /*74710*/  @P1 STG.E.U8 desc[UR20][R44.64], R59 ;  /* 0x0000003b2c001986 */ /* 0x0007e2000c101114 */
[----:B------:R-:W-:Y:S01]  /*74720*/  PRMT R61, R36, 0x7773, RZ ;  /* 0x00007773243d7816 */ /* 0x000fe200000000ff */
[----:B----4-:R-:W-:Y:S01]  /*74730*/  IMAD R51, R2, 0x2, R49 ;  /* 0x0000000202337824 */ /* 0x010fe200078e0231 */
[----:B-1----:R-:W-:Y:S01]  /*74740*/  ISETP.LT.AND P1, PT, R0, UR4, !P0 ;  /* 0x0000000400007c0c */ /* 0x002fe2000c721270 */
[----:B------:R-:W1:Y:S02]  /*74750*/  LDCU UR4, c[0x0][0x39c] ;  /* 0x00007380ff0477ac */ /* 0x000e640008000800 */
[----:B------:R4:W-:Y:S01]  /*74760*/  @P3 STG.E.U8 desc[UR20][R42.64], R61 ;  /* 0x0000003d2a003986 */ /* 0x0009e2000c101114 */
[----:B------:R-:W-:-:S02]  /*74770*/  IADD3 R40, P3, PT, R49, R70, RZ ;  /* 0x0000004631287210 */ /* 0x000fc40007f7e0ff */
[-C--:B------:R-:W-:Y:S02]  /*74780*/  IADD3 R46, P6, PT, R51, R70.reuse, RZ ;  /* 0x00000046332e7210 */ /* 0x080fe40007fde0ff */
[----:B------:R-:W-:Y:S02]  /*74790*/  LOP3.LUT R0, R3, 0x112, RZ, 0xfc, !PT ;  /* 0x0000011203007812 */ /* 0x000fe400078efcff */
[-C--:B------:R-:W-:Y:S02]  /*747a0*/  LEA.HI.X.SX32 R41, R49, R69.reuse, 0x1, P3 ;  /* 0x0000004531297211 */ /* 0x080fe400018f0eff */
[----:B---3--:R-:W-:Y:S02]  /*747b0*/  PRMT R59, R37, 0x7770, RZ ;  /* 0x00007770253b7816 */ /* 0x008fe400000000ff */
[----:B------:R-:W-:Y:S01]  /*747c0*/  LEA.HI.X.SX32 R47, R51, R69, 0x1, P6 ;  /* 0x00000045332f7211 */ /* 0x000fe200030f0eff */
[----:B------:R-:W-:Y:S01]  /*747d0*/  IMAD R51, R2, 0x2, R51 ;  /* 0x0000000202337824 */ /* 0x000fe200078e0233 */
[----:B0-----:R-:W-:Y:S01]  /*747e0*/  ISETP.LT.AND P3, PT, R0, UR5, !P0 ;  /* 0x0000000500007c0c */ /* 0x001fe2000c761270 */
[----:B------:R-:W0:Y:S01]  /*747f0*/  LDCU UR5, c[0x0][0x39c] ;  /* 0x00007380ff0577ac */ /* 0x000e220008000800 */
[----:B------:R-:W-:Y:S01]  /*74800*/  PRMT R49, R37, 0x7771, RZ ;  /* 0x0000777125317816 */ /* 0x000fe200000000ff */
[----:B------:R3:W-:Y:S01]  /*74810*/  @P4 STG.E.U8 desc[UR20][R40.64], R59 ;  /* 0x0000003b28004986 */ /* 0x0007e2000c101114 */
[----:B----4-:R-:W-:-:S02]  /*74820*/  IADD3 R42, P4, PT, R51, R70, RZ ;  /* 0x00000046332a7210 */ /* 0x010fc40007f9e0ff */
[----:B------:R-:W-:Y:S01]  /*74830*/  PRMT R45, R37, 0x7772, RZ ;  /* 0x00007772252d7816 */ /* 0x000fe200000000ff */
[----:B------:R4:W-:Y:S01]  /*74840*/  @P5 STG.E.U8 desc[UR20][R46.64], R49 ;  /* 0x000000312e005986 */ /* 0x0009e2000c101114 */
[C---:B-1----:R-:W-:Y:S01]  /*74850*/  ISETP.LT.AND P5, PT, R57.reuse, UR4, !P0 ;  /* 0x0000000439007c0c */ /* 0x042fe2000c7a1270 */
[----:B------:R-:W-:Y:S01]  /*74860*/  IMAD R57, R57, R2, RZ ;  /* 0x0000000239397224 */ /* 0x000fe200078e02ff */
[----:B------:R-:W-:Y:S02]  /*74870*/  LEA.HI.X.SX32 R43, R51, R69, 0x1, P4 ;  /* 0x00000045332b7211 */ /* 0x000fe400020f0eff */
[----:B------:R-:W-:Y:S01]  /*74880*/  LOP3.LUT R0, R3, 0x114, RZ, 0xfc, !PT ;  /* 0x0000011403007812 */ /* 0x000fe200078efcff */
[----:B------:R-:W-:Y:S01]  /*74890*/  IMAD R51, R2, 0x4, R51 ;  /* 0x0000000402337824 */ /* 0x000fe200078e0233 */
[----:B------:R-:W1:Y:S01]  /*748a0*/  LDCU UR4, c[0x0][0x39c] ;  /* 0x00007380ff0477ac */ /* 0x000e620008000800 */
[----:B------:R1:W-:Y:S01]  /*748b0*/  @P2 STG.E.U8 desc[UR20][R42.64], R45 ;  /* 0x0000002d2a002986 */ /* 0x0003e2000c101114 */
[----:B--2---:R-:W-:-:S02]  /*748c0*/  ISETP.LT.AND P6, PT, R0, UR6, !P0 ;  /* 0x0000000600007c0c */ /* 0x004fc4000c7c1270 */
[-C--:B---3--:R-:W-:Y:S01]  /*748d0*/  IADD3 R40, P2, PT, R57, R70.reuse, RZ ;  /* 0x0000004639287210 */ /* 0x088fe20007f5e0ff */
[----:B------:R-:W2:Y:S01]  /*748e0*/  LDCU UR6, c[0x0][0x39c] ;  /* 0x00007380ff0677ac */ /* 0x000ea20008000800 */
[----:B------:R-:W-:Y:S02]  /*748f0*/  LOP3.LUT R0, R3, 0x116, RZ, 0xfc, !PT ;  /* 0x0000011603007812 */ /* 0x000fe400078efcff */
[----:B------:R-:W-:Y:S02]  /*74900*/  LEA.HI.X.SX32 R41, R57, R69, 0x1, P2 ;  /* 0x0000004539297211 */ /* 0x000fe400010f0eff */
[----:B0-----:R-:W-:Y:S01]  /*74910*/  ISETP.LT.AND P4, PT, R0, UR5, !P0 ;  /* 0x0000000500007c0c */ /* 0x001fe2000c781270 */
[----:B------:R-:W0:Y:S01]  /*74920*/  LDCU UR5, c[0x0][0x39c] ;  /* 0x00007380ff0577ac */ /* 0x000e220008000800 */
[----:B------:R-:W-:Y:S02]  /*74930*/  IADD3 R36, P2, PT, R51, R70, RZ ;  /* 0x0000004633247210 */ /* 0x000fe40007f5e0ff */
[----:B----4-:R-:W-:-:S02]  /*74940*/  PRMT R47, R37, 0x7773, RZ ;  /* 0x00007773252f7816 */ /* 0x010fc400000000ff */
        /* <DEDUP_REMOVED lines=10> */
[----:B------:R-:W-:Y:S01]  /*749f0*/  ISETP.LT.AND P2, PT, R0, UR4, !P0 ;  /* 0x0000000400007c0c */ /* 0x000fe2000c741270 */
[----:B------:R-:W2:Y:S01]  /*74a00*/  LDCU UR4, c[0x0][0x39c] ;  /* 0x00007380ff0477ac */ /* 0x000ea20008000800 */
        /* <DEDUP_REMOVED lines=8> */
[----:B---3--:R-:W-:Y:S01]  /*74a90*/  IADD3 R36, P3, PT, R51, R70, RZ ;  /* 0x0000004633247210 */ /* 0x008fe20007f7e0ff */
[----:B------:R-:W-:Y:S01]  /*74aa0*/  IMAD R45, R2, 0x2, R41 ;  /* 0x00000002022d7824 */ /* 0x000fe200078e0229 */
[----:B------:R-:W-:-:S02]  /*74ab0*/  PRMT R49, R38, 0x7772, RZ ;  /* 0x0000777226317816 */ /* 0x000fc400000000ff */
[-C--:B------:R-:W-:Y:S02]  /*74ac0*/  LEA.HI.X.SX32 R37, R51, R69.reuse, 0x1, P3 ;  /* 0x0000004533257211 */ /* 0x080fe400018f0eff */
[-C--:B------:R-:W-:Y:S02]  /*74ad0*/  IADD3 R40, P3, PT, R41, R70.reuse, RZ ;  /* 0x0000004629287210 */ /* 0x080fe40007f7e0ff */
[----:B------:R-:W-:Y:S01]  /*74ae0*/  LOP3.LUT R0, R3, 0x120, RZ, 0xfc, !PT ;  /* 0x0000012003007812 */ /* 0x000fe200078efcff */
[----:B------:R3:W-:Y:S01]  /*74af0*/  @P6 STG.E.U8 desc[UR20][R36.64], R49 ;  /* 0x0000003124006986 */ /* 0x0007e2000c101114 */
[----:B-1----:R-:W-:Y:S02]  /*74b00*/  IADD3 R42, P6, PT, R45, R70, RZ ;  /* 0x000000462d2a7210 */ /* 0x002fe40007fde0ff */
[----:B------:R-:W-:Y:S02]  /*74b10*/  PRMT R47, R38, 0x7773, RZ ;  /* 0x00007773262f7816 */ /* 0x000fe400000000ff */
[----:B------:R-:W-:-:S02]  /*74b20*/  LEA.HI.X.SX32 R41, R41, R69, 0x1, P3 ;  /* 0x0000004529297211 */ /* 0x000fc400018f0eff */
[----:B--2---:R-:W-:Y:S01]  /*74b30*/  ISETP.LT.AND P3, PT, R0, UR6, !P0 ;  /* 0x0000000600007c0c */ /* 0x004fe2000c761270 */
[----:B------:R-:W1:Y:S01]  /*74b40*/  LDCU UR6, c[0x0][0x39c] ;  /* 0x00007380ff0677ac */ /* 0x000e620008000800 */
[----:B------:R-:W-:Y:S02]  /*74b50*/  LOP3.LUT R0, R3, 0x122, RZ, 0xfc, !PT ;  /* 0x0000012203007812 */ /* 0x000fe400078efcff */
[----:B------:R-:W-:Y:S01]  /*74b60*/  LEA.HI.X.SX32 R43, R45, R69, 0x1, P6 ;  /* 0x000000452d2b7211 */ /* 0x000fe200030f0eff */
[----:B------:R-:W-:Y:S01]  /*74b70*/  IMAD R45, R2, 0x2, R45 ;  /* 0x00000002022d7824 */ /* 0x000fe200078e022d */
[----:B------:R-:W-:Y:S01]  /*74b80*/  PRMT R51, R39, 0x7770, RZ ;  /* 0x0000777027337816 */ /* 0x000fe200000000ff */
[----:B------:R2:W-:Y:S01]  /*74b90*/  @P4 STG.E.U8 desc[UR20][R40.64], R47 ;  /* 0x0000002f28004986 */ /* 0x0005e2000c101114 */
[----:B0-----:R-:W-:Y:S01]  /*74ba0*/  ISETP.LT.AND P4, PT, R0, UR5, !P0 ;  /* 0x0000000500007c0c */ /* 0x001fe2000c781270 */
[----:B------:R-:W0:Y:S02]  /*74bb0*/  LDCU UR5, c[0x0][0x39c] ;  /* 0x00007380ff0577ac */ /* 0x000e240008000800 */
[----:B------:R0:W-:Y:S01]  /*74bc0*/  @P5 STG.E.U8 desc[UR20][R42.64], R51 ;  /* 0x000000332a005986 */ /* 0x0001e2000c101114 */
[----:B---3--:R-:W-:-:S02]  /*74bd0*/  IADD3 R36, P5, PT, R45, R70, RZ ;  /* 0x000000462d247210 */ /* 0x008fc40007fbe0ff */
[----:B------:R-:W-:Y:S01]  /*74be0*/  ISETP.LT.AND P6, PT, R56, UR4, !P0 ;  /* 0x0000000438007c0c */ /* 0x000fe2000c7c1270 */
[----:B--2---:R-:W-:Y:S01]  /*74bf0*/  IMAD R47, R2, 0x2, R45 ;  /* 0x00000002022f7824 */ /* 0x004fe200078e022d */
[-C--:B------:R-:W-:Y:S01]  /*74c00*/  LEA.HI.X.SX32 R37, R45, R69.reuse, 0x1, P5 ;  /* 0x000000452d257211 */ /* 0x080fe200028f0eff */
[----:B------:R-:W-:Y:S01]  /*74c10*/  IMAD R56, R56, R2, RZ ;  /* 0x0000000238387224 */ /* 0x000fe200078e02ff */
[----:B------:R-:W-:Y:S01]  /*74c20*/  PRMT R49, R39, 0x7771, RZ ;  /* 0x0000777127317816 */ /* 0x000fe200000000ff */
[----:B------:R-:W2:Y:S01]  /*74c30*/  LDCU UR4, c[0x0][0x39c] ;  /* 0x00007380ff0477ac */ /* 0x000ea20008000800 */
[-C--:B------:R-:W-:Y:S02]  /*74c40*/  IADD3 R40, P5, PT, R47, R70.reuse, RZ ;  /* 0x000000462f287210 */ /* 0x080fe40007fbe0ff */
[----:B------:R-:W-:Y:S02]  /*74c50*/  LOP3.LUT R0, R3, 0x124, RZ, 0xfc, !PT ;  /* 0x0000012403007812 */ /* 0x000fe400078efcff */
[----:B------:R-:W-:Y:S01]  /*74c60*/  LEA.HI.X.SX32 R41, R47, R69, 0x1, P5 ;  /* 0x000000452f297211 */ /* 0x000fe200028f0eff */
[----:B------:R-:W-:Y:S01]  /*74c70*/  IMAD R47, R2, 0x4, R47 ;  /* 0x00000004022f7824 */ /* 0x000fe200078e022f */
[----:B------:R-:W-:Y:S01]  /*74c80*/  IADD3 R38, P5, PT, R56, R70, RZ ;  /* 0x0000004638267210 */ /* 0x000fe20007fbe0ff */
[----:B------:R3:W-:Y:S01]  /*74c90*/  @P2 STG.E.U8 desc[UR20][R36.64], R49 ;  /* 0x0000003124002986 */ /* 0x0007e2000c101114 */
[----:B------:R-:W-:-:S02]  /*74ca0*/  PRMT R45, R39, 0x7772, RZ ;  /* 0x00007772272d7816 */ /* 0x000fc400000000ff */
[----:B-1----:R-:W-:Y:S01]  /*74cb0*/  ISETP.LT.AND P2, PT, R0, UR6, !P0 ;  /* 0x0000000600007c0c */ /* 0x002fe2000c741270 */
[----:B------:R-:W1:Y:S01]  /*74cc0*/  LDCU UR6, c[0x0][0x39c] ;  /* 0x00007380ff0677ac */ /* 0x000e620008000800 */
[----:B0-----:R-:W-:Y:S02]  /*74cd0*/  PRMT R43, R39, 0x7773, RZ ;  /* 0x00007773272b7816 */ /* 0x001fe400000000ff */
[----:B------:R-:W-:Y:S02]  /*74ce0*/  LOP3.LUT R0, R3, 0x126, RZ, 0xfc, !PT ;  /* 0x0000012603007812 */ /* 0x000fe400078efcff */
[----:B------:R-:W-:Y:S01]  /*74cf0*/  LEA.HI.X.SX32 R39, R56, R69, 0x1, P5 ;  /* 0x0000004538277211 */ /* 0x000fe200028f0eff */
[----:B------:R0:W-:Y:S01]  /*74d00*/  @P1 STG.E.U8 desc[UR20][R40.64], R45 ;  /* 0x0000002d28001986 */ /* 0x0001e2000c101114 */
[----:B---3--:R-:W-:Y:S02]  /*74d10*/  IADD3 R36, P5, PT, R47, R70, RZ ;  /* 0x000000462f247210 */ /* 0x008fe40007fbe0ff */
[----:B------:R-:W-:Y:S01]  /*74d20*/  ISETP.LT.AND P1, PT, R0, UR5, !P0 ;  /* 0x0000000500007c0c */ /* 0x000fe2000c721270 */
[----:B------:R-:W3:Y:S01]  /*74d30*/  LDCU UR5, c[0x0][0x39c] ;  /* 0x00007380ff0577ac */ /* 0x000ee20008000800 */
[----:B------:R-:W-:-:S02]  /*74d40*/  LOP3.LUT R0, R3, 0x128, RZ, 0xfc, !PT ;  /* 0x0000012803007812 */ /* 0x000fc400078efcff */
[-C--:B------:R-:W-:Y:S01]  /*74d50*/  LEA.HI.X.SX32 R37, R47, R69.reuse, 0x1, P5 ;  /* 0x000000452f257211 */ /* 0x080fe200028f0eff */
[----:B------:R-:W-:Y:S01]  /*74d60*/  IMAD R47, R2, 0x2, R47 ;  /* 0x00000002022f7824 */ /* 0x000fe200078e022f */
[----:B------:R1:W-:Y:S01]  /*74d70*/  @P6 STG.E.U8 desc[UR20][R38.64], R43 ;  /* 0x0000002b26006986 */ /* 0x0003e2000c101114 */
[----:B------:R-:W-:Y:S02]  /*74d80*/  PRMT R49, R32, 0x7770, RZ ;  /* 0x0000777020317816 */ /* 0x000fe400000000ff */
[----:B----4-:R-:W-:Y:S01]  /*74d90*/  ISETP.LT.AND P6, PT, R0, UR7, !P0 ;  /* 0x0000000700007c0c */ /* 0x010fe2000c7c1270 */
[----:B------:R-:W4:Y:S01]  /*74da0*/  LDCU UR7, c[0x0][0x39c] ;  /* 0x00007380ff0777ac */ /* 0x000f220008000800 */
[----:B------:R-:W-:Y:S01]  /*74db0*/  LOP3.LUT R0, R3, 0x12a, RZ, 0xfc, !PT ;  /* 0x0000012a03007812 */ /* 0x000fe200078efcff */
[----:B------:R3:W-:Y:S01]  /*74dc0*/  @P3 STG.E.U8 desc[UR20][R36.64], R49 ;  /* 0x0000003124003986 */ /* 0x0007e2000c101114 */
[C---:B0-----:R-:W-:Y:S02]  /*74dd0*/  IADD3 R40, P5, PT, R47.reuse, R70, RZ ;  /* 0x000000462f287210 */ /* 0x041fe40007fbe0ff */
[----:B--2---:R-:W-:Y:S01]  /*74de0*/  ISETP.LT.AND P3, PT, R0, UR4, !P0 ;  /* 0x0000000400007c0c */ /* 0x004fe2000c761270 */
[----:B------:R-:W0:Y:S01]  /*74df0*/  LDCU UR4, c[0x0][0x39c] ;  /* 0x00007380ff0477ac */ /* 0x000e220008000800 */
[----:B-1----:R-:W-:Y:S01]  /*74e00*/  IMAD R43, R2, 0x2, R47 ;  /* 0x00000002022b7824 */ /* 0x002fe200078e022f */
[----:B------:R-:W-:-:S02]  /*74e10*/  LEA.HI.X.SX32 R41, R47, R69, 0x1, P5 ;  /* 0x000000452f297211 */ /* 0x000fc400028f0eff */
[----:B------:R-:W-:Y:S02]  /*74e20*/  PRMT R45, R32, 0x7771, RZ ;  /* 0x00007771202d7816 */ /* 0x000fe400000000ff */
[-C--:B------:R-:W-:Y:S02]  /*74e30*/  IADD3 R38, P5, PT, R43, R70.reuse, RZ ;  /* 0x000000462b267210 */ /* 0x080fe40007fbe0ff */
[----:B------:R-:W-:Y:S01]  /*74e40*/  LOP3.LUT R0, R3, 0x12c, RZ, 0xfc, !PT ;  /* 0x0000012c03007812 */ /* 0x000fe200078efcff */
[----:B------:R1:W-:Y:S01]  /*74e50*/  @P4 STG.E.U8 desc[UR20][R40.64], R45 ;  /* 0x0000002d28004986 */ /* 0x0003e2000c101114 */
[----:B------:R-:W-:Y:S01]  /*74e60*/  LEA.HI.X.SX32 R39, R43, R69, 0x1, P5 ;  /* 0x000000452b277211 */ /* 0x000fe200028f0eff */
[----:B------:R-:W-:Y:S01]  /*74e70*/  IMAD R43, R2, 0x2, R43 ;  /* 0x00000002022b7824 */ /* 0x000fe200078e022b */
[----:B------:R-:W-:Y:S02]  /*74e80*/  PRMT R47, R32, 0x7772, RZ ;  /* 0x00007772202f7816 */ /* 0x000fe400000000ff */
[----:B---3--:R-:W-:Y:S01]  /*74e90*/  ISETP.LT.AND P4, PT, R0, UR5, !P0 ;  /* 0x0000000500007c0c */ /* 0x008fe2000c781270 */
[----:B------:R-:W2:Y:S01]  /*74ea0*/  LDCU UR5, c[0x0][0x39c] ;  /* 0x00007380ff0577ac */ /* 0x000ea20008000800 */
[----:B------:R-:W-:Y:S01]  /*74eb0*/  LOP3.LUT R0, R3, 0x130, RZ, 0xfc, !PT ;  /* 0x0000013003007812 */ /* 0x000fe200078efcff */
[----:B------:R3:W-:Y:S01]  /*74ec0*/  @P2 STG.E.U8 desc[UR20][R38.64], R47 ;  /* 0x0000002f26002986 */ /* 0x0007e2000c101114 */
[----:B------:R-:W-:-:S02]  /*74ed0*/  IADD3 R36, P2, PT, R43, R70, RZ ;  /* 0x000000462b247210 */ /* 0x000fc40007f5e0ff */
[----:B------:R-:W-:Y:S01]  /*74ee0*/  ISETP.LT.AND P5, PT, R0, UR6, !P0 ;  /* 0x0000000600007c0c */ /* 0x000fe2000c7a1270 */
[----:B------:R-:W2:Y:S01]  /*74ef0*/  LDCU UR6, c[0x0][0x39c] ;  /* 0x00007380ff0677ac */ /* 0x000ea20008000800 */
[----:B------:R-:W-:Y:S02]  /*74f00*/  LOP3.LUT R0, R3, 0x132, RZ, 0xfc, !PT ;  /* 0x0000013203007812 */ /* 0x000fe400078efcff */
[----:B------:R-:W-:Y:S01]  /*74f10*/  LEA.HI.X.SX32 R37, R43, R69, 0x1, P2 ;  /* 0x000000452b257211 */ /* 0x000fe200010f0eff */
[----:B------:R-:W-:Y:S01]  /*74f20*/  IMAD R43, R2, 0x2, R43 ;  /* 0x00000002022b7824 */ /* 0x000fe200078e022b */
[----:B-1----:R-:W-:Y:S02]  /*74f30*/  PRMT R45, R32, 0x7773, RZ ;  /* 0x00007773202d7816 */ /* 0x002fe400000000ff */
[----:B0-----:R-:W-:Y:S01]  /*74f40*/  ISETP.LT.AND P2, PT, R0, UR4, !P0 ;  /* 0x0000000400007c0c */ /* 0x001fe2000c741270 */
[----:B------:R-:W0:Y:S01]  /*74f50*/  LDCU UR4, c[0x0][0x39c] ;  /* 0x00007380ff0477ac */ /* 0x000e220008000800 */
        /* <DEDUP_REMOVED lines=10> */
[----:B-1----:R-:W-:-:S03]  /*75000*/  IADD3 R36, P6, PT, R43, R70, RZ ;  /* 0x000000462b247210 */ /* 0x002fc60007fde0ff */
[----:B------:R1:W-:Y:S01]  /*75010*/  @P3 STG.E.U8 desc[UR20][R40.64], R47 ;  /* 0x0000002f28003986 */ /* 0x0003e2000c101114 */
[C---:B0-----:R-:W-:Y:S01]  /*75020*/  ISETP.LT.AND P3, PT, R55.reuse, UR4, !P0 ;  /* 0x0000000437007c0c */ /* 0x041fe2000c761270 */
[----:B------:R-:W-:Y:S01]  /*75030*/  IMAD R55, R55, R2, RZ ;  /* 0x0000000237377224 */ /* 0x000fe200078e02ff */
[----:B------:R-:W0:Y:S01]  /*75040*/  LDCU UR4, c[0x0][0x39c] ;  /* 0x00007380ff0477ac */ /* 0x000e220008000800 */
[----:B------:R-:W-:Y:S01]  /*75050*/  LEA.HI.X.SX32 R37, R43, R69, 0x1, P6 ;  /* 0x000000452b257211 */ /* 0x000fe200030f0eff */
[----:B------:R-:W-:Y:S01]  /*75060*/  IMAD R43, R2, 0x4, R43 ;  /* 0x00000004022b7824 */ /* 0x000fe200078e022b */
[----:B------:R-:W-:Y:S02]  /*75070*/  LOP3.LUT R0, R3, 0x134, RZ, 0xfc, !PT ;  /* 0x0000013403007812 */ /* 0x000fe400078efcff */
[----:B---3--:R-:W-:Y:S02]  /*75080*/  IADD3 R38, P6, PT, R55, R70, RZ ;  /* 0x0000004637267210 */ /* 0x008fe40007fde0ff */
[----:B------:R-:W-:-:S02]  /*75090*/  PRMT R45, R33, 0x7772, RZ ;  /* 0x00007772212d7816 */ /* 0x000fc400000000ff */
[-C--:B------:R-:W-:Y:S01]  /*750a0*/  LEA.HI.X.SX32 R39, R55, R69.reuse, 0x1, P6 ;  /* 0x0000004537277211 */ /* 0x080fe200030f0eff */
[----:B-1----:R-:W-:Y:S01]  /*750b0*/  IMAD R41, R2, 0x2, R43 ;  /* 0x0000000202297824 */ /* 0x002fe200078e022b */
[----:B--2---:R-:W-:Y:S01]  /*750c0*/  ISETP.LT.AND P1, PT, R0, UR5, !P0 ;  /* 0x0000000500007c0c */ /* 0x004fe2000c721270 */
[----:B------:R-:W1:Y:S01]  /*750d0*/  LDCU UR5, c[0x0][0x39c] ;  /* 0x00007380ff0577ac */ /* 0x000e620008000800 */
[----:B------:R-:W-:Y:S02]  /*750e0*/  IADD3 R32, P6, PT, R43, R70, RZ ;  /* 0x000000462b207210 */ /* 0x000fe40007fde0ff */
[----:B------:R-:W-:Y:S01]  /*750f0*/  LOP3.LUT R0, R3, 0x136, RZ, 0xfc, !PT ;  /* 0x0000013603007812 */ /* 0x000fe200078efcff */
[----:B------:R2:W-:Y:S01]  /*75100*/  @P4 STG.E.U8 desc[UR20][R36.64], R45 ;  /* 0x0000002d24004986 */ /* 0x0005e2000c101114 */
[----:B------:R-:W-:Y:S02]  /*75110*/  PRMT R49, R33, 0x7773, RZ ;  /* 0x0000777321317816 */ /* 0x000fe400000000ff */
[----:B------:R-:W-:-:S02]  /*75120*/  LEA.HI.X.SX32 R33, R43, R69, 0x1, P6 ;  /* 0x000000452b217211 */ /* 0x000fc400030f0eff */
[----:B------:R-:W-:Y:S01]  /*75130*/  ISETP.LT.AND P4, PT, R0, UR6, !P0 ;  /* 0x0000000600007c0c */ /* 0x000fe2000c781270 */
[----:B------:R-:W3:Y:S01]  /*75140*/  LDCU UR6, c[0x0][0x39c] ;  /* 0x00007380ff0677ac */ /* 0x000ee20008000800 */
[----:B------:R-:W-:Y:S01]  /*75150*/  LOP3.LUT R0, R3, 0x138, RZ, 0xfc, !PT ;  /* 0x0000013803007812 */ /* 0x000fe200078efcff */
[----:B------:R1:W-:Y:S01]  /*75160*/  @P3 STG.E.U8 desc[UR20][R38.64], R49 ;  /* 0x0000003126003986 */ /* 0x0003e2000c101114 */
[C---:B--2---:R-:W-:Y:S02]  /*75170*/  IADD3 R36, P6, PT, R41.reuse, R70, RZ ;  /* 0x0000004629247210 */ /* 0x044fe40007fde0ff */
[----:B0-----:R-:W-:Y:S01]  /*75180*/  ISETP.LT.AND P3, PT, R0, UR4, !P0 ;  /* 0x0000000400007c0c */ /* 0x001fe2000c761270 */
[----:B------:R-:W0:Y:S01]  /*75190*/  LDCU UR4, c[0x0][0x39c] ;  /* 0x00007380ff0477ac */ /* 0x000e220008000800 */
[----:B------:R-:W-:Y:S01]  /*751a0*/  LEA.HI.X.SX32 R37, R41, R69, 0x1, P6 ;  /* 0x0000004529257211 */ /* 0x000fe200030f0eff */
[----:B------:R-:W-:Y:S01]  /*751b0*/  IMAD R41, R2, 0x2, R41 ;  /* 0x0000000202297824 */ /* 0x000fe200078e0229 */
[----:B------:R-:W-:-:S02]  /*751c0*/  PRMT R47, R34, 0x7770, RZ ;  /* 0x00007770222f7816 */ /* 0x000fc400000000ff */
[----:B------:R-:W-:Y:S01]  /*751d0*/  LOP3.LUT R0, R3, 0x13a, RZ, 0xfc, !PT ;  /* 0x0000013a03007812 */ /* 0x000fe200078efcff */
[----:B------:R-:W-:Y:S01]  /*751e0*/  IMAD R43, R2, 0x2, R41 ;  /* 0x00000002022b7824 */ /* 0x000fe200078e0229 */
[CC--:B-1----:R-:W-:Y:S01]  /*751f0*/  IADD3 R38, P6, PT, R41.reuse, R70.reuse, RZ ;  /* 0x0000004629267210 */ /* 0x0c2fe20007fde0ff */
[----:B------:R1:W-:Y:S01]  /*75200*/  @P5 STG.E.U8 desc[UR20][R32.64], R47 ;  /* 0x0000002f20005986 */ /* 0x0003e2000c101114 */
[----:B------:R-:W-:Y:S02]  /*75210*/  PRMT R45, R34, 0x7771, RZ ;  /* 0x00007771222d7816 */ /* 0x000fe400000000ff */
[----:B------:R-:W-:Y:S01]  /*75220*/  ISETP.LT.AND P5, PT, R0, UR5, !P0 ;  /* 0x0000000500007c0c */ /* 0x000fe2000c7a1270 */
[----:B------:R-:W2:Y:S01]  /*75230*/  LDCU UR5, c[0x0][0x39c] ;  /* 0x00007380ff0577ac */ /* 0x000ea20008000800 */
[----:B------:R-:W-:Y:S02]  /*75240*/  LEA.HI.X.SX32 R39, R41, R69, 0x1, P6 ;  /* 0x0000004529277211 */ /* 0x000fe400030f0eff */
[----:B------:R-:W-:Y:S01]  /*75250*/  LOP3.LUT R0, R3, 0x13c, RZ, 0xfc, !PT ;  /* 0x0000013c03007812 */ /* 0x000fe200078efcff */
[----:B------:R0:W-:Y:S01]  /*75260*/  @P2 STG.E.U8 desc[UR20][R36.64], R45 ;  /* 0x0000002d24002986 */ /* 0x0001e2000c101114 */
[----:B-1----:R-:W-:-:S02]  /*75270*/  IADD3 R32, P6, PT, R43, R70, RZ ;  /* 0x000000462b207210 */ /* 0x002fc40007fde0ff */
[----:B------:R-:W-:Y:S02]  /*75280*/  PRMT R47, R34, 0x7772, RZ ;  /* 0x00007772222f7816 */ /* 0x000fe400000000ff */
[----:B---3--:R-:W-:Y:S01]  /*75290*/  ISETP.LT.AND P2, PT, R0, UR6, !P0 ;  /* 0x0000000600007c0c */ /* 0x008fe2000c741270 */
[----:B------:R-:W1:Y:S01]  /*752a0*/  LDCU UR6, c[0x0][0x39c] ;  /* 0x00007380ff0677ac */ /* 0x000e620008000800 */
[----:B------:R-:W-:Y:S01]  /*752b0*/  LEA.HI.X.SX32 R33, R43, R69, 0x1, P6 ;  /* 0x000000452b217211 */ /* 0x000fe200030f0eff */
[----:B------:R-:W-:Y:S01]  /*752c0*/  IMAD R43, R2, 0x2, R43 ;  /* 0x00000002022b7824 */ /* 0x000fe200078e022b */
[----:B------:R-:W-:Y:S01]  /*752d0*/  LOP3.LUT R0, R3, 0x140, RZ, 0xfc, !PT ;  /* 0x0000014003007812 */ /* 0x000fe200078efcff */
[----:B------:R3:W-:Y:S01]  /*752e0*/  @P1 STG.E.U8 desc[UR20][R38.64], R47 ;  /* 0x0000002f26001986 */ /* 0x0007e2000c101114 */
[----:B------:R-:W-:Y:S01]  /*752f0*/  PRMT R49, R34, 0x7773, RZ ;  /* 0x0000777322317816 */ /* 0x000fe200000000ff */
[----:B0-----:R-:W-:Y:S01]  /*75300*/  IMAD R45, R2, 0x2, R43 ;  /* 0x00000002022d7824 */ /* 0x001fe200078e022b */
[----:B------:R-:W-:Y:S01]  /*75310*/  ISETP.LT.AND P1, PT, R0, UR4, !P0 ;  /* 0x0000000400007c0c */ /* 0x000fe2000c721270 */
[----:B------:R-:W0:Y:S02]  /*75320*/  LDCU UR4, c[0x0][0x39c] ;  /* 0x00007380ff0477ac */ /* 0x000e240008000800 */
        /* <DEDUP_REMOVED lines=8> */
[----:B--2---:R-:W-:Y:S01]  /*753b0*/  ISETP.LT.AND P4, PT, R0, UR5, !P0 ;  /* 0x0000000500007c0c */ /* 0x004fe2000c781270 */
[----:B------:R-:W2:Y:S01]  /*753c0*/  LDCU UR5, c[0x0][0x39c] ;  /* 0x00007380ff0577ac */ /* 0x000ea20008000800 */
[----:B------:R-:W-:Y:S01]  /*753d0*/  PRMT R39, R35, 0x7771, RZ ;  /* 0x0000777123277816 */ /* 0x000fe200000000ff */
[----:B------:R3:W-:Y:S01]  /*753e0*/  @P3 STG.E.U8 desc[UR20][R36.64], R47 ;  /* 0x0000002f24003986 */ /* 0x0007e2000c101114 */
        /* <DEDUP_REMOVED lines=8> */
[----:B------:R-:W4:Y:S01]  /*75470*/  LDCU UR4, c[0x0][0x39c] ;  /* 0x00007380ff0477ac */ /* 0x000f220008000800 */
[----:B------:R0:W-:Y:S01]  /*75480*/  @P2 STG.E.U8 desc[UR20][R32.64], R43 ;  /* 0x0000002b20002986 */ /* 0x0001e2000c101114 */
[----:B---3--:R-:W-:-:S02]  /*75490*/  IADD3 R36, P2, PT, R54, R70, RZ ;  /* 0x0000004636247210 */ /* 0x008fc40007f5e0ff */
[----:B-1----:R-:W-:Y:S01]  /*754a0*/  ISETP.LT.AND P6, PT, R0, UR6, !P0 ;  /* 0x0000000600007c0c */ /* 0x002fe2000c7c1270 */
[----:B------:R-:W1:Y:S01]  /*754b0*/  LDCU UR6, c[0x0][0x39c] ;  /* 0x00007380ff0677ac */ /* 0x000e620008000800 */
[----:B------:R-:W-:Y:S02]  /*754c0*/  LOP3.LUT R0, R3, 0x146, RZ, 0xfc, !PT ;  /* 0x0000014603007812 */ /* 0x000fe400078efcff */
[----:B------:R-:W-:Y:S02]  /*754d0*/  LEA.HI.X.SX32 R37, R54, R69, 0x1, P2 ;  /* 0x0000004536257211 */ /* 0x000fe400010f0eff */
[----:B------:R-:W-:Y:S02]  /*754e0*/  IADD3 R34, P2, PT, R45, R70, RZ ;  /* 0x000000462d227210 */ /* 0x000fe40007f5e0ff */
[----:B--2---:R-:W-:Y:S01]  /*754f0*/  ISETP.LT.AND P3, PT, R0, UR5, !P0 ;  /* 0x0000000500007c0c */ /* 0x004fe2000c761270 */
[----:B------:R-:W2:Y:S01]  /*75500*/  LDCU UR5, c[0x0][0x39c] ;  /* 0x00007380ff0577ac */ /* 0x000ea20008000800 */
[----:B0-----:R-:W-:-:S02]  /*75510*/  PRMT R39, R35, 0x7773, RZ ;  /* 0x0000777323277816 */ /* 0x001fc400000000ff */
[----:B------:R-:W-:Y:S01]  /*75520*/  LEA.HI.X.SX32 R35, R45, R69, 0x1, P2 ;  /* 0x000000452d237211 */ /* 0x000fe200010f0eff */
[----:B------:R-:W-:Y:S01]  /*75530*/  IMAD R45, R2, 0x2, R45 ;  /* 0x00000002022d7824 */ /* 0x000fe200078e022d */
[----:B------:R-:W-:Y:S02]  /*75540*/  PRMT R41, R28, 0x7770, RZ ;  /* 0x000077701c297816 */ /* 0x000fe400000000ff */
[----:B------:R-:W-:Y:S01]  /*75550*/  LOP3.LUT R0, R3, 0x148, RZ, 0xfc, !PT ;  /* 0x0000014803007812 */ /* 0x000fe200078efcff */
[----:B------:R0:W-:Y:S03]  /*75560*/  @P5 STG.E.U8 desc[UR20][R36.64], R39 ;  /* 0x0000002724005986 */ /* 0x0001e6000c101114 */
[----:B----4-:R-:W-:Y:S01]  /*75570*/  ISETP.LT.AND P5, PT, R0, UR7, !P0 ;  /* 0x0000000700007c0c */ /* 0x010fe2000c7a1270 */
[----:B------:R3:W-:Y:S01]  /*75580*/  @P1 STG.E.U8 desc[UR20][R34.64], R41 ;  /* 0x0000002922001986 */ /* 0x0007e2000c101114 */
[----:B------:R-:W-:Y:S01]  /*75590*/  IADD3 R32, P1, PT, R45, R70, RZ ;  /* 0x000000462d207210 */ /* 0x000fe20007f3e0ff */
[----:B------:R-:W4:Y:S01]  /*755a0*/  LDCU UR7, c[0x0][0x39c] ;  /* 0x00007380ff0777ac */ /* 0x000f220008000800 */
[----:B------:R-:W-:-:S02]  /*755b0*/  LOP3.LUT R0, R3, 0x14a, RZ, 0xfc, !PT ;  /* 0x0000014a03007812 */ /* 0x000fc400078efcff */
[-C--:B------:R-:W-:Y:S01]  /*755c0*/  LEA.HI.X.SX32 R33, R45, R69.reuse, 0x1, P1 ;  /* 0x000000452d217211 */ /* 0x080fe200008f0eff */
[----:B------:R-:W-:Y:S01]  /*755d0*/  IMAD R45, R2, 0x2, R45 ;  /* 0x00000002022d7824 */ /* 0x000fe200078e022d */
[----:B------:R-:W-:Y:S02]  /*755e0*/  PRMT R43, R28, 0x7771, RZ ;  /* 0x000077711c2b7816 */ /* 0x000fe400000000ff */
[----:B------:R-:W-:Y:S01]  /*755f0*/  ISETP.LT.AND P2, PT, R0, UR4, !P0 ;  /* 0x0000000400007c0c */ /* 0x000fe2000c741270 */
[----:B0-----:R-:W-:Y:S01]  /*75600*/  IMAD R37, R2, 0x2, R45 ;  /* 0x0000000202257824 */ /* 0x001fe200078e022d */
[----:B------:R-:W-:Y:S01]  /*75610*/  LOP3.LUT R0, R3, 0x14c, RZ, 0xfc, !PT ;  /* 0x0000014c03007812 */ /* 0x000fe200078efcff */
[----:B------:R0:W-:Y:S01]  /*75620*/  @P4 STG.E.U8 desc[UR20][R32.64], R43 ;  /* 0x0000002b20004986 */ /* 0x0001e2000c101114 */
[C---:B---3--:R-:W-:Y:S01]  /*75630*/  IADD3 R34, P4, PT, R45.reuse, R70, RZ ;  /* 0x000000462d227210 */ /* 0x048fe20007f9e0ff */
[----:B------:R-:W3:Y:S01]  /*75640*/  LDCU UR4, c[0x0][0x39c] ;  /* 0x00007380ff0477ac */ /* 0x000ee20008000800 */
[----:B--2---:R-:W-:Y:S01]  /*75650*/  ISETP.LT.AND P1, PT, R0, UR5, !P0 ;  /* 0x0000000500007c0c */ /* 0x004fe2000c721270 */
[----:B------:R-:W2:Y:S01]  /*75660*/  LDCU UR5, c[0x0][0x39c] ;  /* 0x00007380ff0577ac */ /* 0x000ea20008000800 */
[----:B------:R-:W-:Y:S01]  /*75670*/  LEA.HI.X.SX32 R35, R45, R69, 0x1, P4 ;  /* 0x000000452d237211 */ /* 0x000fe200020f0eff */
[----:B------:R-:W-:Y:S01]  /*75680*/  IMAD R39, R2, 0x2, R37 ;  /* 0x0000000202277824 */ /* 0x000fe200078e0225 */
[----:B------:R-:W-:-:S02]  /*75690*/  PRMT R45, R28, 0x7772, RZ ;  /* 0x000077721c2d7816 */ /* 0x000fc400000000ff */
[-C--:B------:R-:W-:Y:S02]  /*756a0*/  IADD3 R36, P4, PT, R37, R70.reuse, RZ ;  /* 0x0000004625247210 */ /* 0x080fe40007f9e0ff */
[----:B------:R-:W-:Y:S01]  /*756b0*/  LOP3.LUT R0, R3, 0x150, RZ, 0xfc, !PT ;  /* 0x0000015003007812 */ /* 0x000fe200078efcff */
[----:B------:R2:W-:Y:S01]  /*756c0*/  @P6 STG.E.U8 desc[UR20][R34.64], R45 ;  /* 0x0000002d22006986 */ /* 0x0005e2000c101114 */
[----:B0-----:R-:W-:Y:S02]  /*756d0*/  IADD3 R32, P6, PT, R39, R70, RZ ;  /* 0x0000004627207210 */ /* 0x001fe40007fde0ff */
[----:B------:R-:W-:Y:S02]  /*756e0*/  PRMT R41, R28, 0x7773, RZ ;  /* 0x000077731c297816 */ /* 0x000fe400000000ff */
[----:B------:R-:W-:Y:S02]  /*756f0*/  LEA.HI.X.SX32 R37, R37, R69, 0x1, P4 ;  /* 0x0000004525257211 */ /* 0x000fe400020f0eff */
[----:B-1----:R-:W-:Y:S01]  /*75700*/  ISETP.LT.AND P4, PT, R0, UR6, !P0 ;  /* 0x0000000600007c0c */ /* 0x002fe2000c781270 */
[----:B------:R-:W0:Y:S01]  /*75710*/  LDCU UR6, c[0x0][0x39c] ;  /* 0x00007380ff0677ac */ /* 0x000e220008000800 */
[----:B------:R-:W-:-:S02]  /*75720*/  LOP3.LUT R0, R3, 0x152, RZ, 0xfc, !PT ;  /* 0x0000015203007812 */ /* 0x000fc400078efcff */
[-C--:B------:R-:W-:Y:S01]  /*75730*/  LEA.HI.X.SX32 R33, R39, R69.reuse, 0x1, P6 ;  /* 0x0000004527217211 */ /* 0x080fe200030f0eff */
[----:B------:R-:W-:Y:S01]  /*75740*/  IMAD R39, R2, 0x2, R39 ;  /* 0x0000000202277824 */ /* 0x000fe200078e0227 */
[----:B------:R-:W-:Y:S01]  /*75750*/  PRMT R43, R29, 0x7770, RZ ;  /* 0x000077701d2b7816 */ /* 0x000fe200000000ff */
[----:B------:R1:W-:Y:S01]  /*75760*/  @P3 STG.E.U8 desc[UR20][R36.64], R41 ;  /* 0x0000002924003986 */ /* 0x0003e2000c101114 */
[----:B--2---:R-:W-:Y:S01]  /*75770*/  ISETP.LT.AND P3, PT, R0, UR5, !P0 ;  /* 0x0000000500007c0c */ /* 0x004fe2000c761270 */
[----:B------:R-:W2:Y:S02]  /*75780*/  LDCU UR5, c[0x0][0x39c] ;  /* 0x00007380ff0577ac */ /* 0x000ea40008000800 */
[----:B------:R0:W-:Y:S01]  /*75790*/  @P5 STG.E.U8 desc[UR20][R32.64], R43 ;  /* 0x0000002b20005986 */ /* 0x0001e2000c101114 */
[----:B------:R-:W-:Y:S02]  /*757a0*/  IADD3 R34, P5, PT, R39, R70, RZ ;  /* 0x0000004627227210 */ /* 0x000fe40007fbe0ff */
[----:B---3--:R-:W-:Y:S01]  /*757b0*/  ISETP.LT.AND P6, PT, R53, UR4, !P0 ;  /* 0x0000000435007c0c */ /* 0x008fe2000c7c1270 */
[----:B-1----:R-:W-:Y:S01]  /*757c0*/  IMAD R41, R2, 0x2, R39 ;  /* 0x0000000202297824 */ /* 0x002fe200078e0227 */
[----:B------:R-:W-:Y:S01]  /*757d0*/  LEA.HI.X.SX32 R35, R39, R69, 0x1, P5 ;  /* 0x0000004527237211 */ /* 0x000fe200028f0eff */
[----:B------:R-:W-:Y:S01]  /*757e0*/  IMAD R53, R53, R2, RZ ;  /* 0x0000000235357224 */ /* 0x000fe200078e02ff */
[----:B------:R-:W-:Y:S01]  /*757f0*/  PRMT R45, R29, 0x7771, RZ ;  /* 0x000077711d2d7816 */ /* 0x000fe200000000ff */
[----:B------:R-:W1:Y:S01]  /*75800*/  LDCU UR4, c[0x0][0x39c] ;  /* 0x00007380ff0477ac */ /* 0x000e620008000800 */
[----:B------:R-:W-:-:S02]  /*75810*/  IADD3 R36, P5, PT, R41, R70, RZ ;  /* 0x0000004629247210 */ /* 0x000fc40007fbe0ff */
[----:B------:R-:W-:Y:S02]  /*75820*/  LOP3.LUT R0, R3, 0x154, RZ, 0xfc, !PT ;  /* 0x0000015403007812 */ /* 0x000fe400078efcff */
[----:B------:R-:W-:Y:S01]  /*75830*/  LEA.HI.X.SX32 R37, R41, R69, 0x1, P5 ;  /* 0x0000004529257211 */ /* 0x000fe200028f0eff */
[----:B------:R-:W-:Y:S01]  /*75840*/  IMAD R41, R2, 0x4, R41 ;  /* 0x0000000402297824 */ /* 0x000fe200078e0229 */
[----:B0-----:R-:W-:Y:S01]  /*75850*/  IADD3 R32, P5, PT, R53, R70, RZ ;  /* 0x0000004635207210 */ /* 0x001fe20007fbe0ff */
[----:B------:R-:W-:Y:S01]  /*75860*/  @P2 STG.E.U8 desc[UR20][R34.64], R45 ;  /* 0x0000002d22002986 */ /* 0x000fe2000c101114 */
[----:B------:R-:W-:Y:S02]  /*75870*/  PRMT R39, R29, 0x7772, RZ ;  /* 0x000077721d277816 */ /* 0x000fe400000000ff */
[----:B------:R-:W-:Y:S01]  /*75880*/  ISETP.LT.AND P2, PT, R0, UR6, !P0 ;  /* 0x0000000600007c0c */ /* 0x000fe2000c741270 */
[----:B------:R-:W0:Y:S01]  /*75890*/  LDCU UR6, c[0x0][0x39c] ;  /* 0x00007380ff0677ac */ /* 0x000e220008000800 */
[----:B------:R-:W-:-:S02]  /*758a0*/  LOP3.LUT R0, R3, 0x156, RZ, 0xfc, !PT ;  /* 0x0000015603007812 */ /* 0x000fc400078efcff */
[-C--:B------:R-:W-:Y:S01]  /*758b0*/  LEA.HI.X.SX32 R33, R53, R69.reuse, 0x1, P5 ;  /* 0x0000004535217211 */ /* 0x080fe200028f0eff */
[----:B------:R3:W-:Y:S01]  /*758c0*/  @P1 STG.E.U8 desc[UR20][R36.64], R39 ;  /* 0x0000002724001986 */ /* 0x0007e2000c101114 */
[----:B------:R-:W-:Y:S02]  /*758d0*/  IADD3 R28, P5, PT, R41, R70, RZ ;  /* 0x00000046291c7210 */ /* 0x000fe40007fbe0ff */
[----:B------:R-:W-:Y:S02]  /*758e0*/  PRMT R43, R29, 0x7773, RZ ;  /* 0x000077731d2b7816 */ /* 0x000fe400000000ff */
[----:B--2---:R-:W-:Y:S01]  /*758f0*/  ISETP.LT.AND P1, PT, R0, UR5, !P0 ;  /* 0x0000000500007c0c */ /* 0x004fe2000c721270 */
[----:B------:R-:W2:Y:S01]  /*75900*/  LDCU UR5, c[0x0][0x39c] ;  /* 0x00007380ff0577ac */ /* 0x000ea20008000800 */
[----:B------:R-:W-:Y:S02]  /*75910*/  LOP3.LUT R0, R3, 0x158, RZ, 0xfc, !PT ;  /* 0x0000015803007812 */ /* 0x000fe400078efcff */
[----:B------:R-:W-:Y:S01]  /*75920*/  LEA.HI.X.SX32 R29, R41, R69, 0x1, P5 ;  /* 0x00000045291d7211 */ /* 0x000fe200028f0eff */
[----:B------:R-:W-:Y:S01]  /*75930*/  IMAD R41, R2, 0x2, R41 ;  /* 0x0000000202297824 */ /* 0x000fe200078e0229 */
[----:B------:R0:W-:Y:S01]  /*75940*/  @P6 STG.E.U8 desc[UR20][R32.64], R43 ;  /* 0x0000002b20006986 */ /* 0x0001e2000c101114 */
[----:B---3--:R-:W-:-:S02]  /*75950*/  PRMT R39, R30, 0x7770, RZ ;  /* 0x000077701e277816 */ /* 0x008fc400000000ff */
[----:B----4-:R-:W-:Y:S01]  /*75960*/  ISETP.LT.AND P6, PT, R0, UR7, !P0 ;  /* 0x0000000700007c0c */ /* 0x010fe2000c7c1270 */
[----:B------:R-:W-:Y:S01]  /*75970*/  IMAD R37, R2, 0x2, R41 ;  /* 0x0000000202257824 */ /* 0x000fe200078e0229 */
[----:B------:R-:W-:Y:S01]  /*75980*/  LOP3.LUT R0, R3, 0x15a, RZ, 0xfc, !PT ;  /* 0x0000015a03007812 */ /* 0x000fe200078efcff */
[----:B------:R3:W-:Y:S01]  /*75990*/  @P4 STG.E.U8 desc[UR20][R28.64], R39 ;  /* 0x000000271c004986 */ /* 0x0007e2000c101114 */
[C---:B------:R-:W-:Y:S01]  /*759a0*/  IADD3 R34, P5, PT, R41.reuse, R70, RZ ;  /* 0x0000004629227210 */ /* 0x040fe20007fbe0ff */
[----:B------:R-:W4:Y:S01]  /*759b0*/  LDCU UR7, c[0x0][0x39c] ;  /* 0x00007380ff0777ac */ /* 0x000f220008000800 */
[----:B-1----:R-:W-:Y:S02]  /*759c0*/  ISETP.LT.AND P4, PT, R0, UR4, !P0 ;  /* 0x0000000400007c0c */ /* 0x002fe4000c781270 */
[----:B------:R-:W-:Y:S01]  /*759d0*/  LEA.HI.X.SX32 R35, R41, R69, 0x1, P5 ;  /* 0x0000004529237211 */ /* 0x000fe200028f0eff */
[----:B------:R-:W1:Y:S01]  /*759e0*/  LDCU UR4, c[0x0][0x39c] ;  /* 0x00007380ff0477ac */ /* 0x000e620008000800 */
[----:B------:R-:W-:-:S02]  /*759f0*/  PRMT R41, R30, 0x7771, RZ ;  /* 0x000077711e297816 */ /* 0x000fc400000000ff */
[-C--:B0-----:R-:W-:Y:S02]  /*75a00*/  IADD3 R32, P5, PT, R37, R70.reuse, RZ ;  /* 0x0000004625207210 */ /* 0x081fe40007fbe0ff */
[----:B------:R-:W-:Y:S01]  /*75a10*/  LOP3.LUT R0, R3, 0x15c, RZ, 0xfc, !PT ;  /* 0x0000015c03007812 */ /* 0x000fe200078efcff */
[----:B------:R0:W-:Y:S01]  /*75a20*/  @P3 STG.E.U8 desc[UR20][R34.64], R41 ;  /* 0x0000002922003986 */ /* 0x0001e2000c101114 */
[----:B------:R-:W-:Y:S01]  /*75a30*/  LEA.HI.X.SX32 R33, R37, R69, 0x1, P5 ;  /* 0x0000004525217211 */ /* 0x000fe200028f0eff */
[----:B------:R-:W-:Y:S01]  /*75a40*/  IMAD R37, R2, 0x2, R37 ;  /* 0x0000000202257824 */ /* 0x000fe200078e0225 */
[----:B---3--:R-:W-:Y:S02]  /*75a50*/  PRMT R39, R30, 0x7772, RZ ;  /* 0x000077721e277816 */ /* 0x008fe400000000ff */
[----:B--2---:R-:W-:Y:S01]  /*75a60*/  ISETP.LT.AND P3, PT, R0, UR5, !P0 ;  /* 0x0000000500007c0c */ /* 0x004fe2000c761270 */
        /* <DEDUP_REMOVED lines=9> */
[----:B0-----:R-:W-:Y:S02]  /*75b00*/  PRMT R41, R30, 0x7773, RZ ;  /* 0x000077731e297816 */ /* 0x001fe400000000ff */
[----:B-1----:R-:W-:Y:S01]  /*75b10*/  ISETP.LT.AND P2, PT, R0, UR4, !P0 ;  /* 0x0000000400007c0c */ /* 0x002fe2000c741270 */
        /* <DEDUP_REMOVED lines=59> */
[----:B------:R-:W-:Y:S01]  /*75ed0*/  IMAD R39, R2, 0x2, R37 ;  /* 0x0000000202277824 */ /* 0x000fe200078e0225 */
[----:B0-----:R-:W-:Y:S01]  /*75ee0*/  ISETP.LT.AND P1, PT, R0, UR4, !P0 ;  /* 0x0000000400007c0c */ /* 0x001fe2000c721270 */
[----:B------:R-:W0:Y:S02]  /*75ef0*/  LDCU UR4, c[0x0][0x39c] ;  /* 0x00007380ff0477ac */ /* 0x000e240008000800 */
[----:B------:R0:W-:Y:S01]  /*75f00*/  @P3 STG.E.U8 desc[UR20][R30.64], R43 ;  /* 0x0000002b1e003986 */ /* 0x0001e2000c101114 */
[----:B------:R-:W-:-:S02]  /*75f10*/  IADD3 R28, P3, PT, R37, R70, RZ ;  /* 0x00000046251c7210 */ /* 0x000fc40007f7e0ff */
[----:B------:R-:W-:Y:S02]  /*75f20*/  IADD3 R34, P6, PT, R39, R70, RZ ;  /* 0x0000004627227210 */ /* 0x000fe40007fde0ff */
[-C--:B------:R-:W-:Y:S02]  /*75f30*/  LEA.HI.X.SX32 R29, R37, R69.reuse, 0x1, P3 ;  /* 0x00000045251d7211 */ /* 0x080fe400018f0eff */
[----:B---3--:R-:W-:Y:S02]  /*75f40*/  PRMT R41, R25, 0x7770, RZ ;  /* 0x0000777019297816 */ /* 0x008fe400000000ff */
[----:B------:R-:W-:Y:S01]  /*75f50*/  LEA.HI.X.SX32 R35, R39, R69, 0x1, P6 ;  /* 0x0000004527237211 */ /* 0x000fe200030f0eff */
[----:B------:R-:W-:Y:S01]  /*75f60*/  IMAD R39, R2, 0x2, R39 ;  /* 0x0000000202277824 */ /* 0x000fe200078e0227 */
[----:B------:R-:W-:Y:S01]  /*75f70*/  LOP3.LUT R0, R3, 0x172, RZ, 0xfc, !PT ;  /* 0x0000017203007812 */ /* 0x000fe200078efcff */
[----:B------:R3:W-:Y:S01]  /*75f80*/  @P4 STG.E.U8 desc[UR20][R28.64], R41 ;  /* 0x000000291c004986 */ /* 0x0007e2000c101114 */
[----:B------:R-:W-:-:S02]  /*75f90*/  PRMT R33, R25, 0x7771, RZ ;  /* 0x0000777119217816 */ /* 0x000fc400000000ff */
[----:B--2---:R-:W-:Y:S01]  /*75fa0*/  ISETP.LT.AND P3, PT, R0, UR5, !P0 ;  /* 0x0000000500007c0c */ /* 0x004fe2000c761270 */
[----:B------:R-:W2:Y:S01]  /*75fb0*/  LDCU UR5, c[0x0][0x39c] ;  /* 0x00007380ff0577ac */ /* 0x000ea20008000800 */
[----:B0-----:R-:W-:Y:S01]  /*75fc0*/  IADD3 R30, P4, PT, R39, R70, RZ ;  /* 0x00000046271e7210 */ /* 0x001fe20007f9e0ff */
[----:B------:R0:W-:Y:S01]  /*75fd0*/  @P5 STG.E.U8 desc[UR20][R34.64], R33 ;  /* 0x0000002122005986 */ /* 0x0001e2000c101114 */
[C---:B------:R-:W-:Y:S01]  /*75fe0*/  ISETP.LT.AND P5, PT, R11.reuse, UR4, !P0 ;  /* 0x000000040b007c0c */ /* 0x040fe2000c7a1270 */
[----:B------:R-:W-:Y:S01]  /*75ff0*/  IMAD R11, R11, R2, RZ ;  /* 0x000000020b0b7224 */ /* 0x000fe200078e02ff */
[----:B------:R-:W-:Y:S02]  /*76000*/  LEA.HI.X.SX32 R31, R39, R69, 0x1, P4 ;  /* 0x00000045271f7211 */ /* 0x000fe400020f0eff */
[----:B------:R-:W-:Y:S01]  /*76010*/  PRMT R37, R25, 0x7772, RZ ;  /* 0x0000777219257816 */ /* 0x000fe200000000ff */
[----:B------:R-:W-:Y:S01]  /*76020*/  IMAD R39, R2, 0x4, R39 ;  /* 0x0000000402277824 */ /* 0x000fe200078e0227 */
[----:B------:R-:W-:Y:S01]  /*76030*/  LOP3.LUT R0, R3, 0x174, RZ, 0xfc, !PT ;  /* 0x0000017403007812 */ /* 0x000fe200078efcff */
[----:B------:R-:W4:Y:S02]  /*76040*/  LDCU UR4, c[0x0][0x39c] ;  /* 0x00007380ff0477ac */ /* 0x000f240008000800 */
        /* <DEDUP_REMOVED lines=12> */
[----:B------:R-:W-:Y:S01]  /*76110*/  PRMT R11, R26, 0x7770, RZ ;  /* 0x000077701a0b7816 */ /* 0x000fe200000000ff */
[----:B------:R-:W-:Y:S01]  /*76120*/  @P5 STG.E.U8 desc[UR20][R28.64], R33 ;  /* 0x000000211c005986 */ /* 0x000fe2000c101114 */
[----:B------:R-:W-:-:S03]  /*76130*/  LOP3.LUT R0, R3, 0x178, RZ, 0xfc, !PT ;  /* 0x0000017803007812 */ /* 0x000fc600078efcff */
[----:B------:R0:W-:Y:S01]  /*76140*/  @P1 STG.E.U8 desc[UR20][R24.64], R11 ;  /* 0x0000000b18001986 */ /* 0x0001e2000c101114 */
[-C--:B------:R-:W-:Y:S02]  /*76150*/  IADD3 R30, P1, PT, R39, R70.reuse, RZ ;  /* 0x00000046271e7210 */ /* 0x080fe40007f3e0ff */
[----:B----4-:R-:W-:Y:S01]  /*76160*/  ISETP.LT.AND P5, PT, R0, UR7, !P0 ;  /* 0x0000000700007c0c */ /* 0x010fe2000c7a1270 */
[----:B------:R-:W3:Y:S01]  /*76170*/  LDCU UR7, c[0x0][0x39c] ;  /* 0x00007380ff0777ac */ /* 0x000ee20008000800 */
[----:B------:R-:W-:Y:S02]  /*76180*/  LOP3.LUT R0, R3, 0x17a, RZ, 0xfc, !PT ;  /* 0x0000017a03007812 */ /* 0x000fe400078efcff */
[----:B------:R-:W-:Y:S01]  /*76190*/  LEA.HI.X.SX32 R31, R39, R69, 0x1, P1 ;  /* 0x00000045271f7211 */ /* 0x000fe200008f0eff */
[----:B------:R-:W-:Y:S01]  /*761a0*/  IMAD R39, R2, 0x2, R39 ;  /* 0x0000000202277824 */ /* 0x000fe200078e0227 */
[----:B------:R-:W-:Y:S02]  /*761b0*/  PRMT R37, R26, 0x7771, RZ ;  /* 0x000077711a257816 */ /* 0x000fe400000000ff */
[----:B------:R-:W-:Y:S01]  /*761c0*/  ISETP.LT.AND P2, PT, R0, UR4, !P0 ;  /* 0x0000000400007c0c */ /* 0x000fe2000c741270 */
[----:B0-----:R-:W-:Y:S01]  /*761d0*/  IMAD R11, R2, 0x2, R39 ;  /* 0x00000002020b7824 */ /* 0x001fe200078e0227 */
[----:B------:R-:W-:Y:S01]  /*761e0*/  LOP3.LUT R0, R3, 0x17c, RZ, 0xfc, !PT ;  /* 0x0000017c03007812 */ /* 0x000fe200078efcff */
[----:B------:R0:W-:Y:S01]  /*761f0*/  @P3 STG.E.U8 desc[UR20][R30.64], R37 ;  /* 0x000000251e003986 */ /* 0x0001e2000c101114 */
[----:B------:R-:W-:Y:S01]  /*76200*/  IADD3 R24, P3, PT, R39, R70, RZ ;  /* 0x0000004627187210 */ /* 0x000fe20007f7e0ff */
[----:B------:R-:W4:Y:S01]  /*76210*/  LDCU UR4, c[0x0][0x39c] ;  /* 0x00007380ff0477ac */ /* 0x000f220008000800 */
[----:B--2---:R-:W-:-:S02]  /*76220*/  ISETP.LT.AND P1, PT, R0, UR5, !P0 ;  /* 0x0000000500007c0c */ /* 0x004fc4000c721270 */
[-C--:B------:R-:W-:Y:S01]  /*76230*/  LEA.HI.X.SX32 R25, R39, R69.reuse, 0x1, P3 ;  /* 0x0000004527197211 */ /* 0x080fe200018f0eff */
[----:B------:R-:W2:Y:S01]  /*76240*/  LDCU UR5, c[0x0][0x39c] ;  /* 0x00007380ff0577ac */ /* 0x000ea20008000800 */
[----:B------:R-:W-:Y:S01]  /*76250*/  PRMT R39, R26, 0x7772, RZ ;  /* 0x000077721a277816 */ /* 0x000fe200000000ff */
[----:B------:R-:W-:Y:S01]  /*76260*/  IMAD R33, R2, 0x2, R11 ;  /* 0x0000000202217824 */ /* 0x000fe200078e020b */
[-C--:B------:R-:W-:Y:S02]  /*76270*/  IADD3 R28, P3, PT, R11, R70.reuse, RZ ;  /* 0x000000460b1c7210 */ /* 0x080fe40007f7e0ff */
[----:B------:R-:W-:Y:S01]  /*76280*/  LOP3.LUT R0, R3, 0x180, RZ, 0xfc, !PT ;  /* 0x0000018003007812 */ /* 0x000fe200078efcff */
[----:B------:R2:W-:Y:S01]  /*76290*/  @P6 STG.E.U8 desc[UR20][R24.64], R39 ;  /* 0x0000002718006986 */ /* 0x0005e2000c101114 */
[----:B------:R-:W-:Y:S02]  /*762a0*/  LEA.HI.X.SX32 R29, R11, R69, 0x1, P3 ;  /* 0x000000450b1d7211 */ /* 0x000fe400018f0eff */
[----:B0-----:R-:W-:-:S02]  /*762b0*/  IADD3 R30, P6, PT, R33, R70, RZ ;  /* 0x00000046211e7210 */ /* 0x001fc40007fde0ff */
[----:B-1----:R-:W-:Y:S01]  /*762c0*/  ISETP.LT.AND P3, PT, R0, UR6, !P0 ;  /* 0x0000000600007c0c */ /* 0x002fe2000c761270 */
[----:B------:R-:W0:Y:S01]  /*762d0*/  LDCU UR6, c[0x0][0x39c] ;  /* 0x00007380ff0677ac */ /* 0x000e220008000800 */
[----:B------:R-:W-:Y:S02]  /*762e0*/  PRMT R35, R26, 0x7773, RZ ;  /* 0x000077731a237816 */ /* 0x000fe400000000ff */
[----:B------:R-:W-:Y:S01]  /*762f0*/  LEA.HI.X.SX32 R31, R33, R69, 0x1, P6 ;  /* 0x00000045211f7211 */ /* 0x000fe200030f0eff */
[----:B------:R-:W-:Y:S01]  /*76300*/  IMAD R33, R2, 0x2, R33 ;  /* 0x0000000202217824 */ /* 0x000fe200078e0221 */
[----:B------:R-:W-:Y:S02]  /*76310*/  PRMT R37, R27, 0x7770, RZ ;  /* 0x000077701b257816 */ /* 0x000fe400000000ff */
[----:B------:R-:W-:Y:S01]  /*76320*/  LOP3.LUT R0, R3, 0x182, RZ, 0xfc, !PT ;  /* 0x0000018203007812 */ /* 0x000fe200078efcff */
[----:B------:R1:W-:Y:S03]  /*76330*/  @P4 STG.E.U8 desc[UR20][R28.64], R35 ;  /* 0x000000231c004986 */ /* 0x0003e6000c101114 */
[----:B--2---:R-:W-:Y:S01]  /*76340*/  ISETP.LT.AND P4, PT, R0, UR5, !P0 ;  /* 0x0000000500007c0c */ /* 0x004fe2000c781270 */
[----:B------:R2:W-:Y:S01]  /*76350*/  @P5 STG.E.U8 desc[UR20][R30.64], R37 ;  /* 0x000000251e005986 */ /* 0x0005e2000c101114 */
[----:B------:R-:W-:Y:S01]  /*76360*/  IADD3 R24, P5, PT, R33, R70, RZ ;  /* 0x0000004621187210 */ /* 0x000fe20007fbe0ff */
[----:B------:R-:W2:Y:S01]  /*76370*/  LDCU UR5, c[0x0][0x39c] ;  /* 0x00007380ff0577ac */ /* 0x000ea20008000800 */
[----:B----4-:R-:W-:-:S02]  /*76380*/  ISETP.LT.AND P6, PT, R10, UR4, !P0 ;  /* 0x000000040a007c0c */ /* 0x010fc4000c7c1270 */
[-C--:B------:R-:W-:Y:S01]  /*76390*/  LEA.HI.X.SX32 R25, R33, R69.reuse, 0x1, P5 ;  /* 0x0000004521197211 */ /* 0x080fe200028f0eff */
[----:B-1----:R-:W-:Y:S01]  /*763a0*/  IMAD R29, R2, 0x2, R33 ;  /* 0x00000002021d7824 */ /* 0x002fe200078e0221 */
[----:B------:R-:W-:Y:S01]  /*763b0*/  PRMT R35, R27, 0x7771, RZ ;  /* 0x000077711b237816 */ /* 0x000fe200000000ff */
[----:B------:R-:W-:Y:S01]  /*763c0*/  IMAD R0, R10, R2, RZ ;  /* 0x000000020a007224 */ /* 0x000fe200078e02ff */
[----:B------:R-:W-:Y:S01]  /*763d0*/  LOP3.LUT R11, R3, 0x184, RZ, 0xfc, !PT ;  /* 0x00000184030b7812 */ /* 0x000fe200078efcff */
[----:B------:R-:W1:Y:S01]  /*763e0*/  LDCU UR4, c[0x0][0x39c] ;  /* 0x00007380ff0477ac */ /* 0x000e620008000800 */
[-C--:B------:R-:W-:Y:S01]  /*763f0*/  IADD3 R10, P5, PT, R29, R70.reuse, RZ ;  /* 0x000000461d0a7210 */ /* 0x080fe20007fbe0ff */
[----:B------:R4:W-:Y:S01]  /*76400*/  @P2 STG.E.U8 desc[UR20][R24.64], R35 ;  /* 0x0000002318002986 */ /* 0x0009e2000c101114 */
[----:B0-----:R-:W-:Y:S01]  /*76410*/  ISETP.LT.AND P2, PT, R11, UR6, !P0 ;  /* 0x000000060b007c0c */ /* 0x001fe2000c741270 */
[----:B------:R-:W0:Y:S01]  /*76420*/  LDCU UR6, c[0x0][0x39c] ;  /* 0x00007380ff0677ac */ /* 0x000e220008000800 */
[----:B------:R-:W-:Y:S01]  /*76430*/  LEA.HI.X.SX32 R11, R29, R69, 0x1, P5 ;  /* 0x000000451d0b7211 */ /* 0x000fe200028f0eff */
[----:B------:R-:W-:Y:S01]  /*76440*/  IMAD R29, R2, 0x4, R29 ;  /* 0x00000004021d7824 */ /* 0x000fe200078e021d */
[----:B------:R-:W-:-:S02]  /*76450*/  IADD3 R26, P5, PT, R0, R70, RZ ;  /* 0x00000046001a7210 */ /* 0x000fc40007fbe0ff */
[C---:B------:R-:W-:Y:S02]  /*76460*/  PRMT R33, R27.reuse, 0x7772, RZ ;  /* 0x000077721b217816 */ /* 0x040fe400000000ff */
[----:B--2---:R-:W-:Y:S02]  /*76470*/  PRMT R31, R27, 0x7773, RZ ;  /* 0x000077731b1f7816 */ /* 0x004fe400000000ff */
[----:B------:R-:W-:Y:S02]  /*76480*/  LOP3.LUT R28, R3, 0x186, RZ, 0xfc, !PT ;  /* 0x00000186031c7812 */ /* 0x000fe400078efcff */
[----:B------:R-:W-:Y:S01]  /*76490*/  LEA.HI.X.SX32 R27, R0, R69, 0x1, P5 ;  /* 0x00000045001b7211 */ /* 0x000fe200028f0eff */
[----:B------:R2:W-:Y:S01]  /*764a0*/  @P1 STG.E.U8 desc[UR20][R10.64], R33 ;  /* 0x000000210a001986 */ /* 0x0005e2000c101114 */
[----:B----4-:R-:W-:Y:S02]  /*764b0*/  IADD3 R24, P5, PT, R29, R70, RZ ;  /* 0x000000461d187210 */ /* 0x010fe40007fbe0ff */
[----:B------:R-:W-:Y:S01]  /*764c0*/  ISETP.LT.AND P1, PT, R28, UR5, !P0 ;  /* 0x000000051c007c0c */ /* 0x000fe2000c721270 */
[----:B------:R-:W4:Y:S01]  /*764d0*/  LDCU UR5, c[0x0][0x39c] ;  /* 0x00007380ff0577ac */ /* 0x000f220008000800 */
[----:B------:R-:W-:-:S02]  /*764e0*/  LOP3.LUT R0, R3, 0x188, RZ, 0xfc, !PT ;  /* 0x0000018803007812 */ /* 0x000fc400078efcff */
[-C--:B------:R-:W-:Y:S01]  /*764f0*/  LEA.HI.X.SX32 R25, R29, R69.reuse, 0x1, P5 ;  /* 0x000000451d197211 */ /* 0x080fe200028f0eff */
[----:B------:R-:W-:Y:S01]  /*76500*/  IMAD R29, R2, 0x2, R29 ;  /* 0x00000002021d7824 */ /* 0x000fe200078e021d */
[----:B------:R0:W-:Y:S01]  /*76510*/  @P6 STG.E.U8 desc[UR20][R26.64], R31 ;  /* 0x0000001f1a006986 */ /* 0x0001e2000c101114 */
[----:B------:R-:W-:Y:S02]  /*76520*/  PRMT R35, R20, 0x7770, RZ ;  /* 0x0000777014237816 */ /* 0x000fe400000000ff */
[----:B---3--:R-:W-:Y:S01]  /*76530*/  ISETP.LT.AND P6, PT, R0, UR7, !P0 ;  /* 0x0000000700007c0c */ /* 0x008fe2000c7c1270 */
[----:B------:R-:W3:Y:S01]  /*76540*/  LDCU UR7, c[0x0][0x39c] ;  /* 0x00007380ff0777ac */ /* 0x000ee20008000800 */
[----:B------:R-:W-:Y:S01]  /*76550*/  LOP3.LUT R0, R3, 0x18a, RZ, 0xfc, !PT ;  /* 0x0000018a03007812 */ /* 0x000fe200078efcff */
[----:B------:R3:W-:Y:S01]  /*76560*/  @P3 STG.E.U8 desc[UR20][R24.64], R35 ;  /* 0x0000002318003986 */ /* 0x0007e2000c101114 */
[C---:B--2---:R-:W-:Y:S02]  /*76570*/  IADD3 R10, P5, PT, R29.reuse, R70, RZ ;  /* 0x000000461d0a7210 */ /* 0x044fe40007fbe0ff */
[----:B-1----:R-:W-:Y:S01]  /*76580*/  ISETP.LT.AND P3, PT, R0, UR4, !P0 ;  /* 0x0000000400007c0c */ /* 0x002fe2000c761270 */
[----:B------:R-:W1:Y:S01]  /*76590*/  LDCU UR4, c[0x0][0x39c] ;  /* 0x00007380ff0477ac */ /* 0x000e620008000800 */
[----:B0-----:R-:W-:Y:S01]  /*765a0*/  IMAD R31, R2, 0x2, R29 ;  /* 0x00000002021f7824 */ /* 0x001fe200078e021d */
[----:B------:R-:W-:-:S02]  /*765b0*/  LEA.HI.X.SX32 R11, R29, R69, 0x1, P5 ;  /* 0x000000451d0b7211 */ /* 0x000fc400028f0eff */
[----:B------:R-:W-:Y:S02]  /*765c0*/  PRMT R33, R20, 0x7771, RZ ;  /* 0x0000777114217816 */ /* 0x000fe400000000ff */
[-C--:B------:R-:W-:Y:S02]  /*765d0*/  IADD3 R26, P5, PT, R31, R70.reuse, RZ ;  /* 0x000000461f1a7210 */ /* 0x080fe40007fbe0ff */
[----:B------:R-:W-:Y:S01]  /*765e0*/  LOP3.LUT R0, R3, 0x18c, RZ, 0xfc, !PT ;  /* 0x0000018c03007812 */ /* 0x000fe200078efcff */
[----:B------:R-:W-:Y:S01]  /*765f0*/  @P4 STG.E.U8 desc[UR20][R10.64], R33 ;  /* 0x000000210a004986 */ /* 0x000fe2000c101114 */
[----:B------:R-:W-:Y:S01]  /*76600*/  LEA.HI.X.SX32 R27, R31, R69, 0x1, P5 ;  /* 0x000000451f1b7211 */ /* 0x000fe200028f0eff */
[----:B------:R-:W-:Y:S01]  /*76610*/  IMAD R31, R2, 0x2, R31 ;  /* 0x00000002021f7824 */ /* 0x000fe200078e021f */
[----:B------:R-:W-:Y:S02]  /*76620*/  PRMT R29, R20, 0x7772, RZ ;  /* 0x00007772141d7816 */ /* 0x000fe400000000ff */
[----:B----4-:R-:W-:Y:S01]  /*76630*/  ISETP.LT.AND P4, PT, R0, UR5, !P0 ;  /* 0x0000000500007c0c */ /* 0x010fe2000c781270 */
[----:B------:R-:W0:Y:S01]  /*76640*/  LDCU UR5, c[0x0][0x39c] ;  /* 0x00007380ff0577ac */ /* 0x000e220008000800 */
[----:B------:R-:W-:Y:S01]  /*76650*/  LOP3.LUT R0, R3, 0x190, RZ, 0xfc, !PT ;  /* 0x0000019003007812 */ /* 0x000fe200078efcff */
[----:B------:R2:W-:Y:S01]  /*76660*/  @P2 STG.E.U8 desc[UR20][R26.64], R29 ;  /* 0x0000001d1a002986 */ /* 0x0005e2000c101114 */
[----:B---3--:R-:W-:-:S02]  /*76670*/  IADD3 R24, P2, PT, R31, R70, RZ ;  /* 0x000000461f187210 */ /* 0x008fc40007f5e0ff */
[----:B------:R-:W-:Y:S01]  /*76680*/  ISETP.LT.AND P5, PT, R0, UR6, !P0 ;  /* 0x0000000600007c0c */ /* 0x000fe2000c7a1270 */
[----:B------:R-:W3:Y:S01]  /*76690*/  LDCU UR6, c[0x0][0x39c] ;  /* 0x00007380ff0677ac */ /* 0x000ee20008000800 */
[----:B------:R-:W-:Y:S02]  /*766a0*/  LOP3.LUT R0, R3, 0x192, RZ, 0xfc, !PT ;  /* 0x0000019203007812 */ /* 0x000fe400078efcff */
[----:B------:R-:W-:Y:S01]  /*766b0*/  LEA.HI.X.SX32 R25, R31, R69, 0x1, P2 ;  /* 0x000000451f197211 */ /* 0x000fe200010f0eff */
[----:B------:R-:W-:Y:S01]  /*766c0*/  IMAD R31, R2, 0x2, R31 ;  /* 0x00000002021f7824 */ /* 0x000fe200078e021f */
[----:B------:R-:W-:Y:S02]  /*766d0*/  PRMT R37, R20, 0x7773, RZ ;  /* 0x0000777314257816 */ /* 0x000fe400000000ff */
[----:B-1----:R-:W-:Y:S01]  /*766e0*/  ISETP.LT.AND P2, PT, R0, UR4, !P0 ;  /* 0x0000000400007c0c */ /* 0x002fe2000c741270 */
[----:B------:R-:W1:Y:S01]  /*766f0*/  LDCU UR4, c[0x0][0x39c] ;  /* 0x00007380ff0477ac */ /* 0x000e620008000800 */
[----:B--2---:R-:W-:Y:S01]  /*76700*/  IMAD R27, R2, 0x2, R31 ;  /* 0x00000002021b7824 */ /* 0x004fe200078e021f */
[----:B------:R2:W-:Y:S01]  /*76710*/  @P1 STG.E.U8 desc[UR20][R24.64], R37 ;  /* 0x0000002518001986 */ /* 0x0005e2000c101114 */
[----:B------:R-:W-:-:S04]  /*76720*/  IADD3 R10, P1, PT, R31, R70, RZ ;  /* 0x000000461f0a7210 */ /* 0x000fc80007f3e0ff */
[-C--:B------:R-:W-:Y:S02]  /*76730*/  LEA.HI.X.SX32 R11, R31, R69.reuse, 0x1, P1 ;  /* 0x000000451f0b7211 */ /* 0x080fe400008f0eff */
[-C--:B------:R-:W-:Y:S01]  /*76740*/  IADD3 R26, P1, PT, R27, R70.reuse, RZ ;  /* 0x000000461b1a7210 */ /* 0x080fe20007f3e0ff */
[----:B------:R-:W-:Y:S01]  /*76750*/  IMAD R29, R2, 0x2, R27 ;  /* 0x00000002021d7824 */ /* 0x000fe200078e021b */
[C---:B------:R-:W-:Y:S02]  /*76760*/  PRMT R35, R21.reuse, 0x7770, RZ ;  /* 0x0000777015237816 */ /* 0x040fe400000000ff */
[----:B------:R-:W-:Y:S02]  /*76770*/  PRMT R33, R21, 0x7771, RZ ;  /* 0x0000777115217816 */ /* 0x000fe400000000ff */
[----:B------:R-:W-:Y:S01]  /*76780*/  LEA.HI.X.SX32 R27, R27, R69, 0x1, P1 ;  /* 0x000000451b1b7211 */ /* 0x000fe200008f0eff */
[----:B------:R4:W-:Y:S01]  /*76790*/  @P6 STG.E.U8 desc[UR20][R10.64], R35 ;  /* 0x000000230a006986 */ /* 0x0009e2000c101114 */
[----:B--2---:R-:W-:-:S03]  /*767a0*/  IADD3 R24, P6, PT, R29, R70, RZ ;  /* 0x000000461d187210 */ /* 0x004fc60007fde0ff */
[----:B------:R2:W-:Y:S01]  /*767b0*/  @P3 STG.E.U8 desc[UR20][R26.64], R33 ;  /* 0x000000211a003986 */ /* 0x0005e2000c101114 */
[C---:B-1----:R-:W-:Y:S01]  /*767c0*/  ISETP.LT.AND P3, PT, R9.reuse, UR4, !P0 ;  /* 0x0000000409007c0c */ /* 0x042fe2000c761270 */
[----:B------:R-:W-:Y:S01]  /*767d0*/  IMAD R9, R9, R2, RZ ;  /* 0x0000000209097224 */ /* 0x000fe200078e02ff */
[----:B------:R-:W-:Y:S01]  /*767e0*/  LOP3.LUT R0, R3, 0x194, RZ, 0xfc, !PT ;  /* 0x0000019403007812 */ /* 0x000fe200078efcff */
[----:B------:R-:W1:Y:S01]  /*767f0*/  LDCU UR4, c[0x0][0x39c] ;  /* 0x00007380ff0477ac */ /* 0x000e620008000800 */
[----:B------:R-:W-:Y:S01]  /*76800*/  LEA.HI.X.SX32 R25, R29, R69, 0x1, P6 ;  /* 0x000000451d197211 */ /* 0x000fe200030f0eff */
[----:B------:R-:W-:Y:S01]  /*76810*/  IMAD R29, R2, 0x4, R29 ;  /* 0x00000004021d7824 */ /* 0x000fe200078e021d */
[----:B----4-:R-:W-:Y:S02]  /*76820*/  IADD3 R10, P6, PT, R9, R70, RZ ;  /* 0x00000046090a7210 */ /* 0x010fe40007fde0ff */
[----:B0-----:R-:W-:Y:S01]  /*76830*/  ISETP.LT.AND P1, PT, R0, UR5, !P0 ;  /* 0x0000000500007c0c */ /* 0x001fe2000c721270 */
[----:B------:R-:W0:Y:S01]  /*76840*/  LDCU UR5, c[0x0][0x39c] ;  /* 0x00007380ff0577ac */ /* 0x000e220008000800 */
[----:B------:R-:W-:-:S02]  /*76850*/  PRMT R31, R21, 0x7772, RZ ;  /* 0x00007772151f7816 */ /* 0x000fc400000000ff */
[-C--:B------:R-:W-:Y:S01]  /*76860*/  LEA.HI.X.SX32 R11, R9, R69.reuse, 0x1, P6 ;  /* 0x00000045090b7211 */ /* 0x080fe200030f0eff */
[----:B------:R-:W-:Y:S01]  /*76870*/  IMAD R9, R2, 0x2, R29 ;  /* 0x0000000202097824 */ /* 0x000fe200078e021d */
[----:B------:R-:W-:Y:S02]  /*76880*/  IADD3 R20, P6, PT, R29, R70, RZ ;  /* 0x000000461d147210 */ /* 0x000fe40007fde0ff */
[----:B------:R-:W-:Y:S01]  /*76890*/  LOP3.LUT R0, R3, 0x196, RZ, 0xfc, !PT ;  /* 0x0000019603007812 */ /* 0x000fe200078efcff */
[----:B------:R4:W-:Y:S01]  /*768a0*/  @P4 STG.E.U8 desc[UR20][R24.64], R31 ;  /* 0x0000001f18004986 */ /* 0x0009e2000c101114 */
[----:B--2---:R-:W-:Y:S02]  /*768b0*/  PRMT R27, R21, 0x7773, RZ ;  /* 0x00007773151b7816 */ /* 0x004fe400000000ff */
[----:B------:R-:W-:Y:S02]  /*768c0*/  LEA.HI.X.SX32 R21, R29, R69, 0x1, P6 ;  /* 0x000000451d157211 */ /* 0x000fe400030f0eff */
[----:B---3--:R-:W-:Y:S01]  /*768d0*/  ISETP.LT.AND P4, PT, R0, UR6, !P0 ;  /* 0x0000000600007c0c */ /* 0x008fe2000c781270 */
[----:B------:R-:W2:Y:S01]  /*768e0*/  LDCU UR6, c[0x0][0x39c] ;  /* 0x00007380ff0677ac */ /* 0x000ea20008000800 */
[----:B------:R-:W-:-:S02]  /*768f0*/  LOP3.LUT R0, R3, 0x198, RZ, 0xfc, !PT ;  /* 0x0000019803007812 */ /* 0x000fc400078efcff */
[CC--:B----4-:R-:W-:Y:S01]  /*76900*/  IADD3 R24, P6, PT, R9.reuse, R70.reuse, RZ ;  /* 0x0000004609187210 */ /* 0x0d0fe20007fde0ff */
[----:B------:R3:W-:Y:S01]  /*76910*/  @P3 STG.E.U8 desc[UR20][R10.64], R27 ;  /* 0x0000001b0a003986 */ /* 0x0007e2000c101114 */
[----:B------:R-:W-:Y:S02]  /*76920*/  PRMT R29, R22, 0x7770, RZ ;  /* 0x00007770161d7816 */ /* 0x000fe400000000ff */
[----:B------:R-:W-:Y:S01]  /*76930*/  LEA.HI.X.SX32 R25, R9, R69, 0x1, P6 ;  /* 0x0000004509197211 */ /* 0x000fe200030f0eff */
[----:B------:R-:W-:Y:S01]  /*76940*/  IMAD R9, R2, 0x2, R9 ;  /* 0x0000000202097824 */ /* 0x000fe200078e0209 */
[----:B-1----:R-:W-:Y:S01]  /*76950*/  ISETP.LT.AND P3, PT, R0, UR4, !P0 ;  /* 0x0000000400007c0c */ /* 0x002fe2000c761270 */
[----:B------:R-:W1:Y:S01]  /*76960*/  LDCU UR4, c[0x0][0x39c] ;  /* 0x00007380ff0477ac */ /* 0x000e620008000800 */
[----:B------:R-:W-:Y:S01]  /*76970*/  LOP3.LUT R0, R3, 0x19a, RZ, 0xfc, !PT ;  /* 0x0000019a03007812 */ /* 0x000fe200078efcff */
[----:B------:R4:W-:Y:S03]  /*76980*/  @P5 STG.E.U8 desc[UR20][R20.64], R29 ;  /* 0x0000001d14005986 */ /* 0x0009e6000c101114 */
[----:B0-----:R-:W-:Y:S01]  /*76990*/  ISETP.LT.AND P5, PT, R0, UR5, !P0 ;  /* 0x0000000500007c0c */ /* 0x001fe2000c7a1270 */
[----:B---3--:R-:W-:Y:S01]  /*769a0*/  IMAD R27, R2, 0x2, R9 ;  /* 0x00000002021b7824 */ /* 0x008fe200078e0209 */
[----:B------:R-:W-:Y:S01]  /*769b0*/  IADD3 R10, P6, PT, R9, R70, RZ ;  /* 0x00000046090a7210 */ /* 0x000fe20007fde0ff */
[----:B------:R-:W0:Y:S01]  /*769c0*/  LDCU UR5, c[0x0][0x39c] ;  /* 0x00007380ff0577ac */ /* 0x000e220008000800 */
[----:B------:R-:W-:-:S02]  /*769d0*/  PRMT R33, R22, 0x7771, RZ ;  /* 0x0000777116217816 */ /* 0x000fc400000000ff */
[-C--:B------:R-:W-:Y:S02]  /*769e0*/  LEA.HI.X.SX32 R11, R9, R69.reuse, 0x1, P6 ;  /* 0x00000045090b7211 */ /* 0x080fe400030f0eff */
[----:B------:R-:W-:Y:S02]  /*769f0*/  LOP3.LUT R0, R3, 0x19c, RZ, 0xfc, !PT ;  /* 0x0000019c03007812 */ /* 0x000fe400078efcff */
[C---:B----4-:R-:W-:Y:S01]  /*76a00*/  IADD3 R20, P6, PT, R27.reuse, R70, RZ ;  /* 0x000000461b147210 */ /* 0x050fe20007fde0ff */
[----:B------:R3:W-:Y:S01]  /*76a10*/  @P2 STG.E.U8 desc[UR20][R24.64], R33 ;  /* 0x0000002118002986 */ /* 0x0007e2000c101114 */
[C---:B------:R-:W-:Y:S02]  /*76a20*/  PRMT R31, R22.reuse, 0x7772, RZ ;  /* 0x00007772161f7816 */ /* 0x040fe400000000ff */
[----:B------:R-:W-:Y:S02]  /*76a30*/  PRMT R29, R22, 0x7773, RZ ;  /* 0x00007773161d7816 */ /* 0x000fe400000000ff */
[----:B------:R-:W-:Y:S01]  /*76a40*/  LEA.HI.X.SX32 R21, R27, R69, 0x1, P6 ;  /* 0x000000451b157211 */ /* 0x000fe200030f0eff */
[----:B------:R-:W-:Y:S01]  /*76a50*/  IMAD R27, R2, 0x2, R27 ;  /* 0x00000002021b7824 */ /* 0x000fe200078e021b */
[----:B--2---:R-:W-:Y:S01]  /*76a60*/  ISETP.LT.AND P2, PT, R0, UR6, !P0 ;  /* 0x0000000600007c0c */ /* 0x004fe2000c741270 */
[----:B------:R2:W-:Y:S01]  /*76a70*/  @P1 STG.E.U8 desc[UR20][R10.64], R31 ;  /* 0x0000001f0a001986 */ /* 0x0005e2000c101114 */
[----:B------:R-:W-:Y:S01]  /*76a80*/  LOP3.LUT R0, R3, 0x1a0, RZ, 0xfc, !PT ;  /* 0x000001a003007812 */ /* 0x000fe200078efcff */
[----:B------:R-:W-:Y:S01]  /*76a90*/  IMAD R9, R2, 0x2, R27 ;  /* 0x0000000202097824 */ /* 0x000fe200078e021b */
[----:B------:R-:W4:Y:S01]  /*76aa0*/  LDCU UR6, c[0x0][0x39c] ;  /* 0x00007380ff0677ac */ /* 0x000f220008000800 */
[----:B------:R2:W-:Y:S01]  /*76ab0*/  @P4 STG.E.U8 desc[UR20][R20.64], R29 ;  /* 0x0000001d14004986 */ /* 0x0005e2000c101114 */
[----:B-1----:R-:W-:-:S02]  /*76ac0*/  ISETP.LT.AND P1, PT, R0, UR4, !P0 ;  /* 0x0000000400007c0c */ /* 0x002fc4000c721270 */
[-C--:B---3--:R-:W-:Y:S01]  /*76ad0*/  IADD3 R24, P4, PT, R27, R70.reuse, RZ ;  /* 0x000000461b187210 */ /* 0x088fe20007f9e0ff */
[----:B------:R-:W1:Y:S01]  /*76ae0*/  LDCU UR4, c[0x0][0x39c] ;  /* 0x00007380ff0477ac */ /* 0x000e620008000800 */
[----:B------:R-:W-:Y:S02]  /*76af0*/  LOP3.LUT R0, R3, 0x1a2, RZ, 0xfc, !PT ;  /* 0x000001a203007812 */ /* 0x000fe400078efcff */
[----:B------:R-:W-:Y:S02]  /*76b00*/  LEA.HI.X.SX32 R25, R27, R69, 0x1, P4 ;  /* 0x000000451b197211 */ /* 0x000fe400020f0eff */
[----:B------:R-:W-:Y:S02]  /*76b10*/  IADD3 R26, P6, PT, R9, R70, RZ ;  /* 0x00000046091a7210 */ /* 0x000fe40007fde0ff */
[----:B0-----:R-:W-:Y:S01]  /*76b20*/  ISETP.LT.AND P4, PT, R0, UR5, !P0 ;  /* 0x0000000500007c0c */ /* 0x001fe2000c781270 */
[----:B------:R-:W0:Y:S01]  /*76b30*/  LDCU UR5, c[0x0][0x39c] ;  /* 0x00007380ff0577ac */ /* 0x000e220008000800 */
[----:B--2---:R-:W-:-:S02]  /*76b40*/  PRMT R31, R23, 0x7770, RZ ;  /* 0x00007770171f7816 */ /* 0x004fc400000000ff */
[----:B------:R-:W-:Y:S01]  /*76b50*/  LEA.HI.X.SX32 R27, R9, R69, 0x1, P6 ;  /* 0x00000045091b7211 */ /* 0x000fe200030f0eff */
[----:B------:R-:W-:Y:S01]  /*76b60*/  IMAD R9, R2, 0x2, R9 ;  /* 0x0000000202097824 */ /* 0x000fe200078e0209 */
[----:B------:R-:W-:Y:S01]  /*76b70*/  PRMT R21, R23, 0x7771, RZ ;  /* 0x0000777117157816 */ /* 0x000fe200000000ff */
[----:B------:R2:W-:Y:S01]  /*76b80*/  @P3 STG.E.U8 desc[UR20][R24.64], R31 ;  /* 0x0000001f18003986 */ /* 0x0005e2000c101114 */
[----:B------:R-:W-:Y:S01]  /*76b90*/  LOP3.LUT R20, R3, 0x1a4, RZ, 0xfc, !PT ;  /* 0x000001a403147812 */ /* 0x000fe200078efcff */
[----:B------:R-:W-:Y:S02]  /*76ba0*/  IMAD R0, R8, R2, RZ ;  /* 0x0000000208007224 */ /* 0x000fe400078e02ff */
[----:B------:R3:W-:Y:S01]  /*76bb0*/  @P5 STG.E.U8 desc[UR20][R26.64], R21 ;  /* 0x000000151a005986 */ /* 0x0007e2000c101114 */
[----:B------:R-:W-:Y:S02]  /*76bc0*/  IADD3 R10, P5, PT, R9, R70, RZ ;  /* 0x00000046090a7210 */ /* 0x000fe40007fbe0ff */
[----:B------:R-:W-:-:S02]  /*76bd0*/  PRMT R29, R23, 0x7772, RZ ;  /* 0x00007772171d7816 */ /* 0x000fc400000000ff */
[-C--:B------:R-:W-:Y:S02]  /*76be0*/  LEA.HI.X.SX32 R11, R9, R69.reuse, 0x1, P5 ;  /* 0x00000045090b7211 */ /* 0x080fe400028f0eff */
[----:B-1----:R-:W-:Y:S01]  /*76bf0*/  ISETP.LT.AND P3, PT, R8, UR4, !P0 ;  /* 0x0000000408007c0c */ /* 0x002fe2000c761270 */
[----:B--2---:R-:W-:Y:S01]  /*76c00*/  IMAD R25, R2, 0x4, R9 ;  /* 0x0000000402197824 */ /* 0x004fe200078e0209 */
[----:B----4-:R-:W-:Y:S01]  /*76c10*/  ISETP.LT.AND P6, PT, R20, UR6, !P0 ;  /* 0x0000000614007c0c */ /* 0x010fe2000c7c1270 */
[----:B------:R-:W1:Y:S01]  /*76c20*/  LDCU UR4, c[0x0][0x39c] ;  /* 0x00007380ff0477ac */ /* 0x000e620008000800 */
[----:B------:R-:W-:Y:S02]  /*76c30*/  LOP3.LUT R20, R3, 0x1a6, RZ, 0xfc, !PT ;  /* 0x000001a603147812 */ /* 0x000fe400078efcff */
[----:B------:R-:W-:Y:S01]  /*76c40*/  IADD3 R8, P5, PT, R0, R70, RZ ;  /* 0x0000004600087210 */ /* 0x000fe20007fbe0ff */
[----:B------:R2:W-:Y:S01]  /*76c50*/  @P2 STG.E.U8 desc[UR20][R10.64], R29 ;  /* 0x0000001d0a002986 */ /* 0x0005e2000c101114 */
[----:B0-----:R-:W-:Y:S01]  /*76c60*/  ISETP.LT.AND P2, PT, R20, UR5, !P0 ;  /* 0x0000000514007c0c */ /* 0x001fe2000c741270 */
[----:B------:R-:W0:Y:S01]  /*76c70*/  LDCU UR5, c[0x0][0x39c] ;  /* 0x00007380ff0577ac */ /* 0x000e220008000800 */
[----:B------:R-:W-:-:S02]  /*76c80*/  LEA.HI.X.SX32 R9, R0, R69, 0x1, P5 ;  /* 0x0000004500097211 */ /* 0x000fc400028f0eff */
[----:B------:R-:W-:Y:S01]  /*76c90*/  IADD3 R20, P5, PT, R25, R70, RZ ;  /* 0x0000004619147210 */ /* 0x000fe20007fbe0ff */
[----:B------:R-:W4:Y:S01]  /*76ca0*/  LDCU UR6, c[0x0][0x39c] ;  /* 0x00007380ff0677ac */ /* 0x000f220008000800 */
[----:B------:R-:W-:Y:S02]  /*76cb0*/  PRMT R23, R23, 0x7773, RZ ;  /* 0x0000777317177816 */ /* 0x000fe400000000ff */
[----:B---3--:R-:W-:Y:S01]  /*76cc0*/  LEA.HI.X.SX32 R21, R25, R69, 0x1, P5 ;  /* 0x0000004519157211 */ /* 0x008fe200028f0eff */
[----:B------:R-:W-:Y:S01]  /*76cd0*/  IMAD R25, R2, 0x2, R25 ;  /* 0x0000000202197824 */ /* 0x000fe200078e0219 */
[C---:B------:R-:W-:Y:S01]  /*76ce0*/  LOP3.LUT R0, R3.reuse, 0x1a8, RZ, 0xfc, !PT ;  /* 0x000001a803007812 */ /* 0x040fe200078efcff */
[----:B------:R3:W-:Y:S01]  /*76cf0*/  @P3 STG.E.U8 desc[UR20][R8.64], R23 ;  /* 0x0000001708003986 */ /* 0x0007e2000c101114 */
[----:B------:R-:W-:Y:S02]  /*76d00*/  PRMT R27, R16, 0x7770, RZ ;  /* 0x00007770101b7816 */ /* 0x000fe400000000ff */
[----:B------:R-:W-:Y:S01]  /*76d10*/  ISETP.LT.AND P5, PT, R0, UR7, !P0 ;  /* 0x0000000700007c0c */ /* 0x000fe2000c7a1270 */
[----:B------:R-:W4:Y:S01]  /*76d20*/  LDCU UR7, c[0x0][0x39c] ;  /* 0x00007380ff0777ac */ /* 0x000f220008000800 */
[----:B------:R-:W-:-:S02]  /*76d30*/  LOP3.LUT R0, R3, 0x1aa, RZ, 0xfc, !PT ;  /* 0x000001aa03007812 */ /* 0x000fc400078efcff */
[C---:B--2---:R-:W-:Y:S01]  /*76d40*/  IADD3 R10, P3, PT, R25.reuse, R70, RZ ;  /* 0x00000046190a7210 */ /* 0x044fe20007f7e0ff */
[----:B------:R2:W-:Y:S01]  /*76d50*/  @P1 STG.E.U8 desc[UR20][R20.64], R27 ;  /* 0x0000001b14001986 */ /* 0x0005e2000c101114 */
[----:B-1----:R-:W-:Y:S01]  /*76d60*/  ISETP.LT.AND P1, PT, R0, UR4, !P0 ;  /* 0x0000000400007c0c */ /* 0x002fe2000c721270 */
[----:B------:R-:W1:Y:S01]  /*76d70*/  LDCU UR4, c[0x0][0x39c] ;  /* 0x00007380ff0477ac */ /* 0x000e620008000800 */
[----:B------:R-:W-:Y:S01]  /*76d80*/  LEA.HI.X.SX32 R11, R25, R69, 0x1, P3 ;  /* 0x00000045190b7211 */ /* 0x000fe200018f0eff */
[----:B------:R-:W-:Y:S01]  /*76d90*/  IMAD R25, R2, 0x2, R25 ;  /* 0x0000000202197824 */ /* 0x000fe200078e0219 */
[----:B------:R-:W-:Y:S02]  /*76da0*/  PRMT R29, R16, 0x7771, RZ ;  /* 0x00007771101d7816 */ /* 0x000fe400000000ff */
[----:B------:R-:W-:-:S03]  /*76db0*/  LOP3.LUT R0, R3, 0x1ac, RZ, 0xfc, !PT ;  /* 0x000001ac03007812 */ /* 0x000fc600078efcff */
[----:B------:R1:W-:Y:S01]  /*76dc0*/  @P4 STG.E.U8 desc[UR20][R10.64], R29 ;  /* 0x0000001d0a004986 */ /* 0x0003e2000c101114 */
[----:B0-----:R-:W-:Y:S01]  /*76dd0*/  ISETP.LT.AND P3, PT, R0, UR5, !P0 ;  /* 0x0000000500007c0c */ /* 0x001fe2000c761270 */
[----:B------:R-:W0:Y:S01]  /*76de0*/  LDCU UR5, c[0x0][0x39c] ;  /* 0x00007380ff0577ac */ /* 0x000e220008000800 */
[CC--:B---3--:R-:W-:Y:S01]  /*76df0*/  IADD3 R8, P4, PT, R25.reuse, R70.reuse, RZ ;  /* 0x0000004619087210 */ /* 0x0c8fe20007f9e0ff */
[----:B--2---:R-:W-:Y:S01]  /*76e00*/  IMAD R21, R2, 0x2, R25 ;  /* 0x0000000202157824 */ /* 0x004fe200078e0219 */
[----:B------:R-:W-:Y:S02]  /*76e10*/  PRMT R27, R16, 0x7772, RZ ;  /* 0x00007772101b7816 */ /* 0x000fe400000000ff */
[----:B------:R-:W-:Y:S01]  /*76e20*/  LEA.HI.X.SX32 R9, R25, R69, 0x1, P4 ;  /* 0x0000004519097211 */ /* 0x000fe200020f0eff */
[----:B------:R-:W-:Y:S01]  /*76e30*/  IMAD R23, R2, 0x2, R21 ;  /* 0x0000000202177824 */ /* 0x000fe200078e0215 */
[-C--:B------:R-:W-:Y:S02]  /*76e40*/  IADD3 R20, P4, PT, R21, R70.reuse, RZ ;  /* 0x0000004615147210 */ /* 0x080fe40007f9e0ff */
[----:B------:R-:W-:Y:S01]  /*76e50*/  LOP3.LUT R0, R3, 0x1b0, RZ, 0xfc, !PT ;  /* 0x000001b003007812 */ /* 0x000fe200078efcff */
[----:B------:R2:W-:Y:S01]  /*76e60*/  @P6 STG.E.U8 desc[UR20][R8.64], R27 ;  /* 0x0000001b08006986 */ /* 0x0005e2000c101114 */
[----:B-1----:R-:W-:-:S02]  /*76e70*/  IADD3 R10, P6, PT, R23, R70, RZ ;  /* 0x00000046170a7210 */ /* 0x002fc40007fde0ff */
[----:B------:R-:W-:Y:S02]  /*76e80*/  PRMT R25, R16, 0x7773, RZ ;  /* 0x0000777310197816 */ /* 0x000fe400000000ff */
[-C--:B------:R-:W-:Y:S02]  /*76e90*/  LEA.HI.X.SX32 R21, R21, R69.reuse, 0x1, P4 ;  /* 0x0000004515157211 */ /* 0x080fe400020f0eff */
[----:B----4-:R-:W-:Y:S01]  /*76ea0*/  ISETP.LT.AND P4, PT, R0, UR6, !P0 ;  /* 0x0000000600007c0c */ /* 0x010fe2000c781270 */
        /* <DEDUP_REMOVED lines=9> */
[----:B--2---:R-:W-:-:S02]  /*76f40*/  IADD3 R8, P5, PT, R23, R70, RZ ;  /* 0x0000004617087210 */ /* 0x004fc40007fbe0ff */
[----:B------:R-:W-:Y:S01]  /*76f50*/  ISETP.LT.AND P6, PT, R7, UR4, !P0 ;  /* 0x0000000407007c0c */ /* 0x000fe2000c7c1270 */
[C---:B---3--:R-:W-:Y:S01]  /*76f60*/  IMAD R25, R2.reuse, 0x2, R23 ;  /* 0x0000000202197824 */ /* 0x048fe200078e0217 */
        /* <DEDUP_REMOVED lines=8> */
[----:B----4-:R-:W-:Y:S01]  /*76ff0*/  IADD3 R10, P5, PT, R7, R70, RZ ;  /* 0x00000046070a7210 */ /* 0x010fe20007fbe0ff */
[----:B------:R3:W-:Y:S01]  /*77000*/  @P1 STG.E.U8 desc[UR20][R8.64], R27 ;  /* 0x0000001b08001986 */ /* 0x0007e2000c101114 */
[----:B------:R-:W-:-:S02]  /*77010*/  PRMT R23, R17, 0x7772, RZ ;  /* 0x0000777211177816 */ /* 0x000fc400000000ff */
[----:B-1----:R-:W-:Y:S01]  /*77020*/  ISETP.LT.AND P1, PT, R0, UR6, !P0 ;  /* 0x0000000600007c0c */ /* 0x002fe2000c721270 */
[----:B------:R-:W1:Y:S01]  /*77030*/  LDCU UR6, c[0x0][0x39c] ;  /* 0x00007380ff0677ac */ /* 0x000e620008000800 */
[----:B------:R-:W-:Y:S02]  /*77040*/  LOP3.LUT R0, R3, 0x1b6, RZ, 0xfc, !PT ;  /* 0x000001b603007812 */ /* 0x000fe400078efcff */
[----:B------:R-:W-:Y:S01]  /*77050*/  LEA.HI.X.SX32 R11, R7, R69, 0x1, P5 ;  /* 0x00000045070b7211 */ /* 0x000fe200028f0eff */
[----:B------:R4:W-:Y:S01]  /*77060*/  @P3 STG.E.U8 desc[UR20][R20.64], R23 ;  /* 0x0000001714003986 */ /* 0x0009e2000c101114 */
[----:B------:R-:W-:Y:S02]  /*77070*/  PRMT R7, R17, 0x7773, RZ ;  /* 0x0000777311077816 */ /* 0x000fe400000000ff */
[----:B---3--:R-:W-:Y:S02]  /*77080*/  IADD3 R8, P5, PT, R25, R70, RZ ;  /* 0x0000004619087210 */ /* 0x008fe40007fbe0ff */
[----:B0-----:R-:W-:Y:S01]  /*77090*/  ISETP.LT.AND P3, PT, R0, UR5, !P0 ;  /* 0x0000000500007c0c */ /* 0x001fe2000c761270 */
[----:B------:R-:W0:Y:S01]  /*770a0*/  LDCU UR5, c[0x0][0x39c] ;  /* 0x00007380ff0577ac */ /* 0x000e220008000800 */
[----:B------:R-:W-:-:S02]  /*770b0*/  LOP3.LUT R0, R3, 0x1b8, RZ, 0xfc, !PT ;  /* 0x000001b803007812 */ /* 0x000fc400078efcff */
[-C--:B------:R-:W-:Y:S01]  /*770c0*/  LEA.HI.X.SX32 R9, R25, R69.reuse, 0x1, P5 ;  /* 0x0000004519097211 */ /* 0x080fe200028f0eff */
[----:B------:R-:W-:Y:S01]  /*770d0*/  IMAD R25, R2, 0x2, R25 ;  /* 0x0000000202197824 */ /* 0x000fe200078e0219 */
[----:B------:R3:W-:Y:S01]  /*770e0*/  @P6 STG.E.U8 desc[UR20][R10.64], R7 ;  /* 0x000000070a006986 */ /* 0x0007e2000c101114 */
[----:B----4-:R-:W-:Y:S02]  /*770f0*/  PRMT R21, R18, 0x7770, RZ ;  /* 0x0000777012157816 */ /* 0x010fe400000000ff */
[----:B------:R-:W-:Y:S01]  /*77100*/  ISETP.LT.AND P6, PT, R0, UR7, !P0 ;  /* 0x0000000700007c0c */ /* 0x000fe2000c7c1270 */
[----:B------:R-:W4:Y:S01]  /*77110*/  LDCU UR7, c[0x0][0x39c] ;  /* 0x00007380ff0777ac */ /* 0x000f220008000800 */
[----:B------:R-:W-:Y:S01]  /*77120*/  LOP3.LUT R0, R3, 0x1ba, RZ, 0xfc, !PT ;  /* 0x000001ba03007812 */ /* 0x000fe200078efcff */
[----:B------:R0:W-:Y:S01]  /*77130*/  @P4 STG.E.U8 desc[UR20][R8.64], R21 ;  /* 0x0000001508004986 */ /* 0x0001e2000c101114 */
[C---:B------:R-:W-:Y:S02]  /*77140*/  IADD3 R16, P5, PT, R25.reuse, R70, RZ ;  /* 0x0000004619107210 */ /* 0x040fe40007fbe0ff */
[----:B--2---:R-:W-:Y:S01]  /*77150*/  ISETP.LT.AND P4, PT, R0, UR4, !P0 ;  /* 0x0000000400007c0c */ /* 0x004fe2000c781270 */
[----:B------:R-:W2:Y:S01]  /*77160*/  LDCU UR4, c[0x0][0x39c] ;  /* 0x00007380ff0477ac */ /* 0x000ea20008000800 */
[----:B---3--:R-:W-:Y:S01]  /*77170*/  IMAD R7, R2, 0x2, R25 ;  /* 0x0000000202077824 */ /* 0x008fe200078e0219 */
[----:B------:R-:W-:-:S02]  /*77180*/  LEA.HI.X.SX32 R17, R25, R69, 0x1, P5 ;  /* 0x0000004519117211 */ /* 0x000fc400028f0eff */
[----:B------:R-:W-:Y:S02]  /*77190*/  PRMT R23, R18, 0x7771, RZ ;  /* 0x0000777112177816 */ /* 0x000fe400000000ff */
[-C--:B------:R-:W-:Y:S02]  /*771a0*/  IADD3 R10, P5, PT, R7, R70.reuse, RZ ;  /* 0x00000046070a7210 */ /* 0x080fe40007fbe0ff */
[----:B------:R-:W-:Y:S01]  /*771b0*/  LOP3.LUT R0, R3, 0x1bc, RZ, 0xfc, !PT ;  /* 0x000001bc03007812 */ /* 0x000fe200078efcff */
[----:B------:R3:W-:Y:S01]  /*771c0*/  @P2 STG.E.U8 desc[UR20][R16.64], R23 ;  /* 0x0000001710002986 */ /* 0x0007e2000c101114 */
[----:B------:R-:W-:Y:S01]  /*771d0*/  LEA.HI.X.SX32 R11, R7, R69, 0x1, P5 ;  /* 0x00000045070b7211 */ /* 0x000fe200028f0eff */
[----:B------:R-:W-:Y:S01]  /*771e0*/  IMAD R7, R2, 0x2, R7 ;  /* 0x0000000202077824 */ /* 0x000fe200078e0207 */
[----:B0-----:R-:W-:Y:S02]  /*771f0*/  PRMT R21, R18, 0x7772, RZ ;  /* 0x0000777212157816 */ /* 0x001fe400000000ff */
[----:B------:R-:W-:Y:S01]  /*77200*/  ISETP.LT.AND P2, PT, R0, UR5, !P0 ;  /* 0x0000000500007c0c */ /* 0x000fe2000c741270 */
[----:B------:R-:W0:Y:S01]  /*77210*/  LDCU UR5, c[0x0][0x39c] ;  /* 0x00007380ff0577ac */ /* 0x000e220008000800 */
[----:B------:R-:W-:Y:S01]  /*77220*/  LOP3.LUT R0, R3, 0x1c0, RZ, 0xfc, !PT ;  /* 0x000001c003007812 */ /* 0x000fe200078efcff */
[----:B------:R4:W-:Y:S01]  /*77230*/  @P1 STG.E.U8 desc[UR20][R10.64], R21 ;  /* 0x000000150a001986 */ /* 0x0009e2000c101114 */
[----:B------:R-:W-:-:S02]  /*77240*/  IADD3 R8, P1, PT, R7, R70, RZ ;  /* 0x0000004607087210 */ /* 0x000fc40007f3e0ff */
[----:B-1----:R-:W-:Y:S01]  /*77250*/  ISETP.LT.AND P5, PT, R0, UR6, !P0 ;  /* 0x0000000600007c0c */ /* 0x002fe2000c7a1270 */
[----:B------:R-:W1:Y:S01]  /*77260*/  LDCU UR6, c[0x0][0x39c] ;  /* 0x00007380ff0677ac */ /* 0x000e620008000800 */
[----:B------:R-:W-:Y:S02]  /*77270*/  LOP3.LUT R0, R3, 0x1c2, RZ, 0xfc, !PT ;  /* 0x000001c203007812 */ /* 0x000fe400078efcff */
[----:B------:R-:W-:Y:S01]  /*77280*/  LEA.HI.X.SX32 R9, R7, R69, 0x1, P1 ;  /* 0x0000004507097211 */ /* 0x000fe200008f0eff */
[----:B------:R-:W-:Y:S01]  /*77290*/  IMAD R7, R2, 0x2, R7 ;  /* 0x0000000202077824 */ /* 0x000fe200078e0207 */
[----:B---3--:R-:W-:Y:S02]  /*772a0*/  PRMT R23, R18, 0x7773, RZ ;  /* 0x0000777312177816 */ /* 0x008fe400000000ff */
[----:B--2---:R-:W-:Y:S01]  /*772b0*/  ISETP.LT.AND P1, PT, R0, UR4, !P0 ;  /* 0x0000000400007c0c */ /* 0x004fe2000c721270 */
[----:B------:R-:W2:Y:S01]  /*772c0*/  LDCU UR4, c[0x0][0x39c] ;  /* 0x00007380ff0477ac */ /* 0x000ea20008000800 */
[----:B------:R-:W-:Y:S01]  /*772d0*/  IMAD R17, R2, 0x2, R7 ;  /* 0x0000000202117824 */ /* 0x000fe200078e0207 */
[----:B------:R3:W-:Y:S01]  /*772e0*/  @P3 STG.E.U8 desc[UR20][R8.64], R23 ;  /* 0x0000001708003986 */ /* 0x0007e2000c101114 */
[----:B----4-:R-:W-:-:S04]  /*772f0*/  IADD3 R10, P3, PT, R7, R70, RZ ;  /* 0x00000046070a7210 */ /* 0x010fc80007f7e0ff */
[-C--:B------:R-:W-:Y:S02]  /*77300*/  LEA.HI.X.SX32 R11, R7, R69.reuse, 0x1, P3 ;  /* 0x00000045070b7211 */ /* 0x080fe400018f0eff */
[----:B------:R-:W-:Y:S01]  /*77310*/  IADD3 R16, P3, PT, R17, R70, RZ ;  /* 0x0000004611107210 */ /* 0x000fe20007f7e0ff */
[----:B------:R-:W-:Y:S01]  /*77320*/  IMAD R7, R2, 0x2, R17 ;  /* 0x0000000202077824 */ /* 0x000fe200078e0211 */
[C---:B------:R-:W-:Y:S02]  /*77330*/  PRMT R21, R19.reuse, 0x7770, RZ ;  /* 0x0000777013157816 */ /* 0x040fe400000000ff */
[----:B------:R-:W-:Y:S02]  /*77340*/  PRMT R25, R19, 0x7771, RZ ;  /* 0x0000777113197816 */ /* 0x000fe400000000ff */
[----:B------:R-:W-:Y:S01]  /*77350*/  LEA.HI.X.SX32 R17, R17, R69, 0x1, P3 ;  /* 0x0000004511117211 */ /* 0x000fe200018f0eff */
[----:B------:R4:W-:Y:S01]  /*77360*/  @P6 STG.E.U8 desc[UR20][R10.64], R21 ;  /* 0x000000150a006986 */ /* 0x0009e2000c101114 */
[----:B------:R-:W-:-:S03]  /*77370*/  LOP3.LUT R0, R3, 0x1c4, RZ, 0xfc, !PT ;  /* 0x000001c403007812 */ /* 0x000fc600078efcff */
[----:B------:R1:W-:Y:S01]  /*77380*/  @P4 STG.E.U8 desc[UR20][R16.64], R25 ;  /* 0x0000001910004986 */ /* 0x0003e2000c101114 */
[----:B--2---:R-:W-:Y:S01]  /*77390*/  ISETP.LT.AND P4, PT, R6, UR4, !P0 ;  /* 0x0000000406007c0c */ /* 0x004fe2000c781270 */
[----:B------:R-:W2:Y:S01]  /*773a0*/  LDCU UR4, c[0x0][0x39c] ;  /* 0x00007380ff0477ac */ /* 0x000ea20008000800 */
[----:B0-----:R-:W-:Y:S01]  /*773b0*/  ISETP.LT.AND P3, PT, R0, UR5, !P0 ;  /* 0x0000000500007c0c */ /* 0x001fe2000c761270 */
[----:B------:R-:W-:Y:S01]  /*773c0*/  IMAD R0, R6, R2, RZ ;  /* 0x0000000206007224 */ /* 0x000fe200078e02ff */
[-C--:B---3--:R-:W-:Y:S01]  /*773d0*/  IADD3 R8, P6, PT, R7, R70.reuse, RZ ;  /* 0x0000004607087210 */ /* 0x088fe20007fde0ff */
[----:B------:R-:W0:Y:S01]  /*773e0*/  LDCU UR5, c[0x0][0x39c] ;  /* 0x00007380ff0577ac */ /* 0x000e220008000800 */
[----:B------:R-:W-:Y:S01]  /*773f0*/  PRMT R23, R19, 0x7772, RZ ;  /* 0x0000777213177816 */ /* 0x000fe200000000ff */
[----:B----4-:R-:W-:Y:S01]  /*77400*/  IMAD R21, R2, 0x4, R7 ;  /* 0x0000000402157824 */ /* 0x010fe200078e0207 */
[----:B------:R-:W-:Y:S02]  /*77410*/  LEA.HI.X.SX32 R9, R7, R69, 0x1, P6 ;  /* 0x0000004507097211 */ /* 0x000fe400030f0eff */
[----:B------:R-:W-:-:S02]  /*77420*/  IADD3 R6, P6, PT, R0, R70, RZ ;  /* 0x0000004600067210 */ /* 0x000fc40007fde0ff */
[----:B------:R-:W-:Y:S01]  /*77430*/  LOP3.LUT R18, R3, 0x1c6, RZ, 0xfc, !PT ;  /* 0x000001c603127812 */ /* 0x000fe200078efcff */
[----:B------:R3:W-:Y:S01]  /*77440*/  @P2 STG.E.U8 desc[UR20][R8.64], R23 ;  /* 0x0000001708002986 */ /* 0x0007e2000c101114 */
[-C--:B------:R-:W-:Y:S02]  /*77450*/  LEA.HI.X.SX32 R7, R0, R69.reuse, 0x1, P6 ;  /* 0x0000004500077211 */ /* 0x080fe400030f0eff */
[----:B------:R-:W-:Y:S02]  /*77460*/  PRMT R19, R19, 0x7773, RZ ;  /* 0x0000777313137816 */ /* 0x000fe400000000ff */
[----:B------:R-:W-:Y:S02]  /*77470*/  IADD3 R10, P6, PT, R21, R70, RZ ;  /* 0x00000046150a7210 */ /* 0x000fe40007fde0ff */
[----:B-1----:R-:W-:Y:S01]  /*77480*/  ISETP.LT.AND P2, PT, R18, UR6, !P0 ;  /* 0x0000000612007c0c */ /* 0x002fe2000c741270 */
[----:B------:R-:W1:Y:S01]  /*77490*/  LDCU UR6, c[0x0][0x39c] ;  /* 0x00007380ff0677ac */ /* 0x000e620008000800 */
[----:B------:R-:W-:Y:S01]  /*774a0*/  LOP3.LUT R0, R3, 0x1c8, RZ, 0xfc, !PT ;  /* 0x000001c803007812 */ /* 0x000fe200078efcff */
[----:B------:R4:W-:Y:S01]  /*774b0*/  @P4 STG.E.U8 desc[UR20][R6.64], R19 ;  /* 0x0000001306004986 */ /* 0x0009e2000c101114 */
[----:B------:R-:W-:Y:S01]  /*774c0*/  LEA.HI.X.SX32 R11, R21, R69, 0x1, P6 ;  /* 0x00000045150b7211 */ /* 0x000fe200030f0eff */
[----:B------:R-:W-:Y:S01]  /*774d0*/  IMAD R21, R2, 0x2, R21 ;  /* 0x0000000202157824 */ /* 0x000fe200078e0215 */
[----:B------:R-:W-:-:S02]  /*774e0*/  PRMT R25, R12, 0x7770, RZ ;  /* 0x000077700c197816 */ /* 0x000fc400000000ff */
[----:B--2---:R-:W-:Y:S01]  /*774f0*/  ISETP.LT.AND P4, PT, R0, UR4, !P0 ;  /* 0x0000000400007c0c */ /* 0x004fe2000c781270 */
[----:B------:R-:W2:Y:S01]  /*77500*/  LDCU UR4, c[0x0][0x39c] ;  /* 0x00007380ff0477ac */ /* 0x000ea20008000800 */
[----:B------:R-:W-:Y:S01]  /*77510*/  IMAD R17, R2, 0x2, R21 ;  /* 0x0000000202117824 */ /* 0x000fe200078e0215 */
[----:B------:R1:W-:Y:S01]  /*77520*/  @P5 STG.E.U8 desc[UR20][R10.64], R25 ;  /* 0x000000190a005986 */ /* 0x0003e2000c101114 */
[----:B---3--:R-:W-:Y:S02]  /*77530*/  IADD3 R8, P5, PT, R21, R70, RZ ;  /* 0x0000004615087210 */ /* 0x008fe40007fbe0ff */
[----:B------:R-:W-:Y:S02]  /*77540*/  LOP3.LUT R0, R3, 0x1ca, RZ, 0xfc, !PT ;  /* 0x000001ca03007812 */ /* 0x000fe400078efcff */
[----:B------:R-:W-:Y:S02]  /*77550*/  LEA.HI.X.SX32 R9, R21, R69, 0x1, P5 ;  /* 0x0000004515097211 */ /* 0x000fe400028f0eff */
[----:B------:R-:W-:-:S02]  /*77560*/  PRMT R23, R12, 0x7771, RZ ;  /* 0x000077710c177816 */ /* 0x000fc400000000ff */
[----:B0-----:R-:W-:Y:S01]  /*77570*/  ISETP.LT.AND P5, PT, R0, UR5, !P0 ;  /* 0x0000000500007c0c */ /* 0x001fe2000c7a1270 */
[----:B----4-:R-:W-:Y:S01]  /*77580*/  IMAD R19, R2, 0x2, R17 ;  /* 0x0000000202137824 */ /* 0x010fe200078e0211 */
[----:B------:R-:W-:Y:S01]  /*77590*/  IADD3 R6, P6, PT, R17, R70, RZ ;  /* 0x0000004611067210 */ /* 0x000fe20007fde0ff */
[----:B------:R0:W-:Y:S01]  /*775a0*/  @P1 STG.E.U8 desc[UR20][R8.64], R23 ;  /* 0x0000001708001986 */ /* 0x0001e2000c101114 */
[----:B------:R-:W-:Y:S01]  /*775b0*/  LOP3.LUT R0, R3, 0x1cc, RZ, 0xfc, !PT ;  /* 0x000001cc03007812 */ /* 0x000fe200078efcff */
[----:B------:R-:W3:Y:S01]  /*775c0*/  LDCU UR5, c[0x0][0x39c] ;  /* 0x00007380ff0577ac */ /* 0x000ee20008000800 */
[----:B------:R-:W-:Y:S02]  /*775d0*/  LEA.HI.X.SX32 R7, R17, R69, 0x1, P6 ;  /* 0x0000004511077211 */ /* 0x000fe400030f0eff */
[----:B------:R-:W-:Y:S02]  /*775e0*/  PRMT R21, R12, 0x7772, RZ ;  /* 0x000077720c157816 */ /* 0x000fe400000000ff */
[----:B-1----:R-:W-:Y:S01]  /*775f0*/  ISETP.LT.AND P1, PT, R0, UR6, !P0 ;  /* 0x0000000600007c0c */ /* 0x002fe2000c721270 */
[----:B------:R-:W1:Y:S01]  /*77600*/  LDCU UR6, c[0x0][0x39c] ;  /* 0x00007380ff0677ac */ /* 0x000e620008000800 */
[----:B------:R-:W-:-:S02]  /*77610*/  LOP3.LUT R0, R3, 0x1d0, RZ, 0xfc, !PT ;  /* 0x000001d003007812 */ /* 0x000fc400078efcff */
[C---:B------:R-:W-:Y:S01]  /*77620*/  IADD3 R10, P6, PT, R19.reuse, R70, RZ ;  /* 0x00000046130a7210 */ /* 0x040fe20007fde0ff */
[----:B------:R4:W-:Y:S01]  /*77630*/  @P3 STG.E.U8 desc[UR20][R6.64], R21 ;  /* 0x0000001506003986 */ /* 0x0009e2000c101114 */
[----:B--2---:R-:W-:Y:S01]  /*77640*/  ISETP.LT.AND P3, PT, R0, UR4, !P0 ;  /* 0x0000000400007c0c */ /* 0x004fe2000c761270 */
[----:B------:R-:W2:Y:S01]  /*77650*/  LDCU UR4, c[0x0][0x39c] ;  /* 0x00007380ff0477ac */ /* 0x000ea20008000800 */
[----:B------:R-:W-:Y:S01]  /*77660*/  LEA.HI.X.SX32 R11, R19, R69, 0x1, P6 ;  /* 0x00000045130b7211 */ /* 0x000fe200030f0eff */
[----:B------:R-:W-:Y:S01]  /*77670*/  IMAD R19, R2, 0x2, R19 ;  /* 0x0000000202137824 */ /* 0x000fe200078e0213 */
[----:B------:R-:W-:-:S03]  /*77680*/  PRMT R25, R12, 0x7773, RZ ;  /* 0x000077730c197816 */ /* 0x000fc600000000ff */
[----:B------:R-:W-:Y:S02]  /*77690*/  IMAD R17, R2, 0x2, R19 ;  /* 0x0000000202117824 */ /* 0x000fe400078e0213 */
[----:B------:R1:W-:Y:S01]  /*776a0*/  @P2 STG.E.U8 desc[UR20][R10.64], R25 ;  /* 0x000000190a002986 */ /* 0x0003e2000c101114 */
[-C--:B0-----:R-:W-:Y:S02]  /*776b0*/  IADD3 R8, P2, PT, R19, R70.reuse, RZ ;  /* 0x0000004613087210 */ /* 0x081fe40007f5e0ff */
[----:B------:R-:W-:Y:S02]  /*776c0*/  LOP3.LUT R0, R3, 0x1d2, RZ, 0xfc, !PT ;  /* 0x000001d203007812 */ /* 0x000fe400078efcff */
[----:B----4-:R-:W-:Y:S02]  /*776d0*/  IADD3 R6, P6, PT, R17, R70, RZ ;  /* 0x0000004611067210 */ /* 0x010fe40007fde0ff */
[----:B------:R-:W-:Y:S02]  /*776e0*/  LEA.HI.X.SX32 R9, R19, R69, 0x1, P2 ;  /* 0x0000004513097211 */ /* 0x000fe400010f0eff */
[----:B------:R-:W-:-:S02]  /*776f0*/  PRMT R23, R13, 0x7770, RZ ;  /* 0x000077700d177816 */ /* 0x000fc400000000ff */
[----:B---3--:R-:W-:Y:S01]  /*77700*/  ISETP.LT.AND P2, PT, R0, UR5, !P0 ;  /* 0x0000000500007c0c */ /* 0x008fe2000c741270 */
[----:B------:R-:W0:Y:S01]  /*77710*/  LDCU UR5, c[0x0][0x39c] ;  /* 0x00007380ff0577ac */ /* 0x000e220008000800 */
[----:B------:R-:W-:Y:S02]  /*77720*/  PRMT R21, R13, 0x7771, RZ ;  /* 0x000077710d157816 */ /* 0x000fe400000000ff */
[----:B------:R-:W-:Y:S01]  /*77730*/  LEA.HI.X.SX32 R7, R17, R69, 0x1, P6 ;  /* 0x0000004511077211 */ /* 0x000fe200030f0eff */
[----:B------:R-:W-:Y:S01]  /*77740*/  IMAD R17, R2, 0x2, R17 ;  /* 0x0000000202117824 */ /* 0x000fe200078e0211 */
[----:B------:R3:W-:Y:S01]  /*77750*/  @P4 STG.E.U8 desc[UR20][R8.64], R23 ;  /* 0x0000001708004986 */ /* 0x0007e2000c101114 */
[C---:B--2---:R-:W-:Y:S01]  /*77760*/  ISETP.LT.AND P4, PT, R5.reuse, UR4, !P0 ;  /* 0x0000000405007c0c */ /* 0x044fe2000c781270 */
[----:B------:R-:W2:Y:S01]  /*77770*/  LDCU UR4, c[0x0][0x39c] ;  /* 0x00007380ff0477ac */ /* 0x000ea20008000800 */
[----:B------:R-:W-:Y:S01]  /*77780*/  IMAD R5, R5, R2, RZ ;  /* 0x0000000205057224 */ /* 0x000fe200078e02ff */
[----:B------:R4:W-:Y:S01]  /*77790*/  @P5 STG.E.U8 desc[UR20][R6.64], R21 ;  /* 0x0000001506005986 */ /* 0x0009e2000c101114 */
[----:B-1----:R-:W-:-:S02]  /*777a0*/  IADD3 R10, P5, PT, R17, R70, RZ ;  /* 0x00000046110a7210 */ /* 0x002fc40007fbe0ff */
[----:B------:R-:W-:Y:S02]  /*777b0*/  LOP3.LUT R0, R3, 0x1d4, RZ, 0xfc, !PT ;  /* 0x000001d403007812 */ /* 0x000fe400078efcff */
[-C--:B------:R-:W-:Y:S01]  /*777c0*/  LEA.HI.X.SX32 R11, R17, R69.reuse, 0x1, P5 ;  /* 0x00000045110b7211 */ /* 0x080fe200028f0eff */
[----:B------:R-:W-:Y:S01]  /*777d0*/  IMAD R17, R2, 0x4, R17 ;  /* 0x0000000402117824 */ /* 0x000fe200078e0211 */
[----:B------:R-:W-:Y:S02]  /*777e0*/  PRMT R19, R13, 0x7772, RZ ;  /* 0x000077720d137816 */ /* 0x000fe400000000ff */
[----:B---3--:R-:W-:Y:S02]  /*777f0*/  IADD3 R8, P6, PT, R5, R70, RZ ;  /* 0x0000004605087210 */ /* 0x008fe40007fde0ff */
[----:B------:R-:W-:Y:S01]  /*77800*/  ISETP.LT.AND P5, PT, R0, UR6, !P0 ;  /* 0x0000000600007c0c */ /* 0x000fe2000c7a1270 */
[----:B------:R1:W-:Y:S01]  /*77810*/  @P1 STG.E.U8 desc[UR20][R10.64], R19 ;  /* 0x000000130a001986 */ /* 0x0003e2000c101114 */
[----:B------:R-:W-:Y:S01]  /*77820*/  LOP3.LUT R0, R3, 0x1d6, RZ, 0xfc, !PT ;  /* 0x000001d603007812 */ /* 0x000fe200078efcff */
[----:B------:R-:W3:Y:S01]  /*77830*/  LDCU UR6, c[0x0][0x39c] ;  /* 0x00007380ff0677ac */ /* 0x000ee20008000800 */
[----:B------:R-:W-:-:S02]  /*77840*/  LEA.HI.X.SX32 R9, R5, R69, 0x1, P6 ;  /* 0x0000004505097211 */ /* 0x000fc400030f0eff */
[-C--:B----4-:R-:W-:Y:S02]  /*77850*/  IADD3 R6, P6, PT, R17, R70.reuse, RZ ;  /* 0x0000004611067210 */ /* 0x090fe40007fde0ff */
[----:B0-----:R-:W-:Y:S01]  /*77860*/  ISETP.LT.AND P1, PT, R0, UR5, !P0 ;  /* 0x0000000500007c0c */ /* 0x001fe2000c721270 */
[----:B------:R-:W0:Y:S01]  /*77870*/  LDCU UR5, c[0x0][0x39c] ;  /* 0x00007380ff0577ac */ /* 0x000e220008000800 */
[----:B------:R-:W-:Y:S02]  /*77880*/  PRMT R5, R13, 0x7773, RZ ;  /* 0x000077730d057816 */ /* 0x000fe400000000ff */
[----:B------:R-:W-:Y:S02]  /*77890*/  LOP3.LUT R0, R3, 0x1d8, RZ, 0xfc, !PT ;  /* 0x000001d803007812 */ /* 0x000fe400078efcff */
[----:B------:R-:W-:Y:S01]  /*778a0*/  LEA.HI.X.SX32 R7, R17, R69, 0x1, P6 ;  /* 0x0000004511077211 */ /* 0x000fe200030f0eff */
[----:B------:R-:W-:Y:S01]  /*778b0*/  IMAD R17, R2, 0x2, R17 ;  /* 0x0000000202117824 */ /* 0x000fe200078e0211 */
[----:B------:R-:W-:Y:S01]  /*778c0*/  PRMT R13, R14, 0x7770, RZ ;  /* 0x000077700e0d7816 */ /* 0x000fe200000000ff */
[----:B------:R4:W-:Y:S01]  /*778d0*/  @P4 STG.E.U8 desc[UR20][R8.64], R5 ;  /* 0x0000000508004986 */ /* 0x0009e2000c101114 */
[----:B--2---:R-:W-:Y:S01]  /*778e0*/  ISETP.LT.AND P6, PT, R0, UR4, !P0 ;  /* 0x0000000400007c0c */ /* 0x004fe2000c7c1270 */
[----:B------:R-:W2:Y:S02]  /*778f0*/  LDCU UR4, c[0x0][0x39c] ;  /* 0x00007380ff0477ac */ /* 0x000ea40008000800 */
[----:B------:R0:W-:Y:S01]  /*77900*/  @P3 STG.E.U8 desc[UR20][R6.64], R13 ;  /* 0x0000000d06003986 */ /* 0x0001e2000c101114 */
[----:B-1----:R-:W-:Y:S01]  /*77910*/  IADD3 R10, P3, PT, R17, R70, RZ ;  /* 0x00000046110a7210 */ /* 0x002fe20007f7e0ff */
[----:B----4-:R-:W-:-:S03]  /*77920*/  IMAD R5, R2, 0x2, R17 ;  /* 0x0000000202057824 */ /* 0x010fc600078e0211 */
[-C--:B------:R-:W-:Y:S02]  /*77930*/  LEA.HI.X.SX32 R11, R17, R69.reuse, 0x1, P3 ;  /* 0x00000045110b7211 */ /* 0x080fe400018f0eff */
[C---:B------:R-:W-:Y:S01]  /*77940*/  IADD3 R8, P3, PT, R5.reuse, R70, RZ ;  /* 0x0000004605087210 */ /* 0x040fe20007f7e0ff */
[----:B0-----:R-:W-:Y:S01]  /*77950*/  IMAD R13, R2, 0x2, R5 ;  /* 0x00000002020d7824 */ /* 0x001fe200078e0205 */
[C---:B------:R-:W-:Y:S02]  /*77960*/  PRMT R17, R14.reuse, 0x7771, RZ ;  /* 0x000077710e117816 */ /* 0x040fe400000000ff */
[----:B------:R-:W-:Y:S02]  /*77970*/  LEA.HI.X.SX32 R9, R5, R69, 0x1, P3 ;  /* 0x0000004505097211 */ /* 0x000fe400018f0eff */
[----:B------:R-:W-:Y:S02]  /*77980*/  PRMT R5, R14, 0x7772, RZ ;  /* 0x000077720e057816 */ /* 0x000fe400000000ff */
[----:B------:R-:W-:-:S02]  /*77990*/  LOP3.LUT R0, R3, 0x1da, RZ, 0xfc, !PT ;  /* 0x000001da03007812 */ /* 0x000fc400078efcff */
[----:B------:R-:W-:Y:S01]  /*779a0*/  LOP3.LUT R7, R3, 0x1e0, RZ, 0xfc, !PT ;  /* 0x000001e003077812 */ /* 0x000fe200078efcff */
[----:B------:R0:W-:Y:S01]  /*779b0*/  @P2 STG.E.U8 desc[UR20][R10.64], R17 ;  /* 0x000000110a002986 */ /* 0x0001e2000c101114 */
[----:B------:R-:W-:Y:S02]  /*779c0*/  IADD3 R6, P3, PT, R13, R70, RZ ;  /* 0x000000460d067210 */ /* 0x000fe40007f7e0ff */
[----:B------:R-:W-:Y:S01]  /*779d0*/  ISETP.LT.AND P4, PT, R0, UR5, !P0 ;  /* 0x0000000500007c0c */ /* 0x000fe2000c781270 */
[----:B------:R1:W-:Y:S01]  /*779e0*/  @P5 STG.E.U8 desc[UR20][R8.64], R5 ;  /* 0x0000000508005986 */ /* 0x0003e2000c101114 */
[----:B--2---:R-:W-:Y:S01]  /*779f0*/  ISETP.LT.AND P5, PT, R7, UR4, !P0 ;  /* 0x0000000407007c0c */ /* 0x004fe2000c7a1270 */
[----:B------:R-:W2:Y:S01]  /*77a00*/  LDCU UR5, c[0x0][0x39c] ;  /* 0x00007380ff0577ac */ /* 0x000ea20008000800 */
[----:B------:R-:W-:Y:S01]  /*77a10*/  LEA.HI.X.SX32 R7, R13, R69, 0x1, P3 ;  /* 0x000000450d077211 */ /* 0x000fe200018f0eff */
[----:B------:R-:W-:Y:S01]  /*77a20*/  IMAD R13, R2, 0x2, R13 ;  /* 0x00000002020d7824 */ /* 0x000fe200078e020d */
[----:B------:R-:W-:Y:S01]  /*77a30*/  LOP3.LUT R0, R3, 0x1dc, RZ, 0xfc, !PT ;  /* 0x000001dc03007812 */ /* 0x000fe200078efcff */
[----:B------:R-:W4:Y:S01]  /*77a40*/  LDCU UR4, c[0x0][0x39c] ;  /* 0x00007380ff0477ac */ /* 0x000f220008000800 */
[----:B0-----:R-:W-:-:S02]  /*77a50*/  PRMT R17, R14, 0x7773, RZ ;  /* 0x000077730e117816 */ /* 0x001fc400000000ff */
[----:B---3--:R-:W-:Y:S01]  /*77a60*/  ISETP.LT.AND P2, PT, R0, UR6, !P0 ;  /* 0x0000000600007c0c */ /* 0x008fe2000c741270 */
[----:B------:R-:W0:Y:S02]  /*77a70*/  LDCU UR6, c[0x0][0x39c] ;  /* 0x00007380ff0677ac */ /* 0x000e240008000800 */
[----:B------:R3:W-:Y:S01]  /*77a80*/  @P1 STG.E.U8 desc[UR20][R6.64], R17 ;  /* 0x0000001106001986 */ /* 0x0007e2000c101114 */
[----:B------:R-:W-:Y:S01]  /*77a90*/  IADD3 R10, P1, PT, R13, R70, RZ ;  /* 0x000000460d0a7210 */ /* 0x000fe20007f3e0ff */
[C---:B-1----:R-:W-:Y:S01]  /*77aa0*/  IMAD R5, R2.reuse, 0x2, R13 ;  /* 0x0000000202057824 */ /* 0x042fe200078e020d */
[----:B------:R-:W-:Y:S02]  /*77ab0*/  LOP3.LUT R0, R3, 0x1e2, RZ, 0xfc, !PT ;  /* 0x000001e203007812 */ /* 0x000fe400078efcff */
[----:B------:R-:W-:Y:S01]  /*77ac0*/  LEA.HI.X.SX32 R11, R13, R69, 0x1, P1 ;  /* 0x000000450d0b7211 */ /* 0x000fe200008f0eff */
[----:B------:R-:W-:Y:S01]  /*77ad0*/  IMAD R13, R2, 0x2, R5 ;  /* 0x00000002020d7824 */ /* 0x000fe200078e0205 */
[----:B------:R-:W-:-:S02]  /*77ae0*/  PRMT R21, R15, 0x7770, RZ ;  /* 0x000077700f157816 */ /* 0x000fc400000000ff */
[----:B------:R-:W-:Y:S01]  /*77af0*/  ISETP.LT.AND P3, PT, R0, UR7, !P0 ;  /* 0x0000000700007c0c */ /* 0x000fe2000c761270 */
[----:B------:R-:W1:Y:S01]  /*77b00*/  LDCU UR7, c[0x0][0x39c] ;  /* 0x00007380ff0777ac */ /* 0x000e620008000800 */
[-C--:B------:R-:W-:Y:S02]  /*77b10*/  IADD3 R8, P1, PT, R5, R70.reuse, RZ ;  /* 0x0000004605087210 */ /* 0x080fe40007f3e0ff */
[----:B------:R-:W-:Y:S01]  /*77b20*/  LOP3.LUT R0, R3, 0x1e4, RZ, 0xfc, !PT ;  /* 0x000001e403007812 */ /* 0x000fe200078efcff */
[----:B------:R-:W-:Y:S01]  /*77b30*/  @P6 STG.E.U8 desc[UR20][R10.64], R21 ;  /* 0x000000150a006986 */ /* 0x000fe2000c101114 */
[----:B------:R-:W-:Y:S02]  /*77b40*/  PRMT R19, R15, 0x7771, RZ ;  /* 0x000077710f137816 */ /* 0x000fe400000000ff */
[----:B------:R-:W-:Y:S02]  /*77b50*/  LEA.HI.X.SX32 R9, R5, R69, 0x1, P1 ;  /* 0x0000004505097211 */ /* 0x000fe400008f0eff */
[----:B---3--:R-:W-:-:S02]  /*77b60*/  IADD3 R6, P6, PT, R13, R70, RZ ;  /* 0x000000460d067210 */ /* 0x008fc40007fde0ff */
[----:B--2---:R-:W-:Y:S01]  /*77b70*/  ISETP.LT.AND P1, PT, R0, UR5, !P0 ;  /* 0x0000000500007c0c */ /* 0x004fe2000c721270 */
[----:B------:R-:W-:Y:S01]  /*77b80*/  IMAD R0, R4, R2, RZ ;  /* 0x0000000204007224 */ /* 0x000fe200078e02ff */
[-C--:B------:R-:W-:Y:S01]  /*77b90*/  LEA.HI.X.SX32 R7, R13, R69.reuse, 0x1, P6 ;  /* 0x000000450d077211 */ /* 0x080fe200030f0eff */
[----:B------:R2:W-:Y:S01]  /*77ba0*/  @P4 STG.E.U8 desc[UR20][R8.64], R19 ;  /* 0x0000001308004986 */ /* 0x0005e2000c101114 */
[----:B------:R-:W-:Y:S01]  /*77bb0*/  PRMT R17, R15, 0x7772, RZ ;  /* 0x000077720f117816 */ /* 0x000fe200000000ff */
[----:B------:R-:W-:Y:S01]  /*77bc0*/  IMAD R13, R2, 0x4, R13 ;  /* 0x00000004020d7824 */ /* 0x000fe200078e020d */
[----:B----4-:R-:W-:Y:S01]  /*77bd0*/  ISETP.LT.AND P4, PT, R4, UR4, !P0 ;  /* 0x0000000404007c0c */ /* 0x010fe2000c781270 */
[----:B------:R-:W3:Y:S01]  /*77be0*/  LDCU UR4, c[0x0][0x39c] ;  /* 0x00007380ff0477ac */ /* 0x000ee20008000800 */
[----:B------:R-:W-:Y:S02]  /*77bf0*/  LOP3.LUT R5, R3, 0x1e6, RZ, 0xfc, !PT ;  /* 0x000001e603057812 */ /* 0x000fe400078efcff */
[C---:B------:R-:W-:Y:S01]  /*77c00*/  IADD3 R4, P6, PT, R0.reuse, R70, RZ ;  /* 0x0000004600047210 */ /* 0x040fe20007fde0ff */
[----:B------:R4:W-:Y:S01]  /*77c10*/  @P2 STG.E.U8 desc[UR20][R6.64], R17 ;  /* 0x0000001106002986 */ /* 0x0009e2000c101114 */
[----:B0-----:R-:W-:Y:S01]  /*77c20*/  ISETP.LT.AND P2, PT, R5, UR6, !P0 ;  /* 0x0000000605007c0c */ /* 0x001fe2000c741270 */
[----:B------:R-:W0:Y:S01]  /*77c30*/  LDCU UR5, c[0x0][0x39c] ;  /* 0x00007380ff0577ac */ /* 0x000e220008000800 */
[----:B------:R-:W-:-:S02]  /*77c40*/  LEA.HI.X.SX32 R5, R0, R69, 0x1, P6 ;  /* 0x0000004500057211 */ /* 0x000fc400030f0eff */
[C---:B--2---:R-:W-:Y:S01]  /*77c50*/  IADD3 R8, P6, PT, R13.reuse, R70, RZ ;  /* 0x000000460d087210 */ /* 0x044fe20007fde0ff */
[----:B------:R-:W2:Y:S03]  /*77c60*/  LDCU UR6, c[0x0][0x39c] ;  /* 0x00007380ff0677ac */ /* 0x000ea60008000800 */
[----:B------:R-:W-:Y:S01]  /*77c70*/  LEA.HI.X.SX32 R9, R13, R69, 0x1, P6 ;  /* 0x000000450d097211 */ /* 0x000fe200030f0eff */
[----:B------:R-:W-:Y:S01]  /*77c80*/  IMAD R13, R2, 0x2, R13 ;  /* 0x00000002020d7824 */ /* 0x000fe200078e020d */
[----:B------:R-:W-:Y:S02]  /*77c90*/  PRMT R15, R15, 0x7773, RZ ;  /* 0x000077730f0f7816 */ /* 0x000fe400000000ff */
[----:B------:R-:W-:Y:S01]  /*77ca0*/  PRMT R19, R76, 0x7770, RZ ;  /* 0x000077704c137816 */ /* 0x000fe200000000ff */
[----:B------:R-:W-:Y:S02]  /*77cb0*/  IMAD R11, R2, 0x2, R13 ;  /* 0x00000002020b7824 */ /* 0x000fe400078e020d */
[----:B------:R0:W-:Y:S01]  /*77cc0*/  @P4 STG.E.U8 desc[UR20][R4.64], R15 ;  /* 0x0000000f04004986 */ /* 0x0001e2000c101114 */
[----:B------:R-:W-:-:S03]  /*77cd0*/  LOP3.LUT R0, R3, 0x1e8, RZ, 0xfc, !PT ;  /* 0x000001e803007812 */ /* 0x000fc600078efcff */
[----:B------:R1:W-:Y:S01]  /*77ce0*/  @P5 STG.E.U8 desc[UR20][R8.64], R19 ;  /* 0x0000001308005986 */ /* 0x0003e2000c101114 */
[-C--:B----4-:R-:W-:Y:S02]  /*77cf0*/  IADD3 R6, P5, PT, R13, R70.reuse, RZ ;  /* 0x000000460d067210 */ /* 0x090fe40007fbe0ff */
[----:B------:R-:W-:Y:S02]  /*77d00*/  PRMT R17, R76, 0x7771, RZ ;  /* 0x000077714c117816 */ /* 0x000fe400000000ff */
[-C--:B0-----:R-:W-:Y:S02]  /*77d10*/  IADD3 R4, P6, PT, R11, R70.reuse, RZ ;  /* 0x000000460b047210 */ /* 0x081fe40007fde0ff */
[-C--:B------:R-:W-:Y:S02]  /*77d20*/  LEA.HI.X.SX32 R7, R13, R69.reuse, 0x1, P5 ;  /* 0x000000450d077211 */ /* 0x080fe400028f0eff */
[----:B------:R-:W-:Y:S01]  /*77d30*/  LEA.HI.X.SX32 R5, R11, R69, 0x1, P6 ;  /* 0x000000450b057211 */ /* 0x000fe200030f0eff */
[----:B------:R-:W-:Y:S01]  /*77d40*/  IMAD R11, R2, 0x2, R11 ;  /* 0x00000002020b7824 */ /* 0x000fe200078e020b */
[----:B---3--:R-:W-:Y:S01]  /*77d50*/  ISETP.LT.AND P4, PT, R0, UR4, !P0 ;  /* 0x0000000400007c0c */ /* 0x008fe2000c781270 */
[----:B------:R0:W-:Y:S01]  /*77d60*/  @P3 STG.E.U8 desc[UR20][R6.64], R17 ;  /* 0x0000001106003986 */ /* 0x0001e2000c101114 */
[----:B------:R-:W-:Y:S01]  /*77d70*/  LOP3.LUT R0, R3, 0x1ea, RZ, 0xfc, !PT ;  /* 0x000001ea03007812 */ /* 0x000fe200078efcff */
[----:B------:R-:W3:Y:S01]  /*77d80*/  LDCU UR4, c[0x0][0x39c] ;  /* 0x00007380ff0477ac */ /* 0x000ee20008000800 */
[----:B-1----:R-:W-:-:S02]  /*77d90*/  IADD3 R8, P6, PT, R11, R70, RZ ;  /* 0x000000460b087210 */ /* 0x002fc40007fde0ff */
[----:B------:R-:W-:Y:S01]  /*77da0*/  ISETP.LT.AND P5, PT, R0, UR5, !P0 ;  /* 0x0000000500007c0c */ /* 0x000fe2000c7a1270 */
[----:B------:R-:W1:Y:S01]  /*77db0*/  LDCU UR5, c[0x0][0x39c] ;  /* 0x00007380ff0577ac */ /* 0x000e620008000800 */
[----:B------:R-:W-:Y:S01]  /*77dc0*/  PRMT R13, R76, 0x7772, RZ ;  /* 0x000077724c0d7816 */ /* 0x000fe200000000ff */
[C---:B0-----:R-:W-:Y:S01]  /*77dd0*/  IMAD R7, R2.reuse, 0x2, R11 ;  /* 0x0000000202077824 */ /* 0x041fe200078e020b */
[-C--:B------:R-:W-:Y:S02]  /*77de0*/  LEA.HI.X.SX32 R9, R11, R69.reuse, 0x1, P6 ;  /* 0x000000450b097211 */ /* 0x080fe400030f0eff */
[----:B------:R-:W-:Y:S01]  /*77df0*/  LOP3.LUT R0, R3, 0x1ec, RZ, 0xfc, !PT ;  /* 0x000001ec03007812 */ /* 0x000fe200078efcff */
[----:B------:R-:W-:Y:S01]  /*77e00*/  IMAD R11, R2, 0x2, R7 ;  /* 0x00000002020b7824 */ /* 0x000fe200078e0207 */
[C---:B------:R-:W-:Y:S01]  /*77e10*/  IADD3 R6, P6, PT, R7.reuse, R70, RZ ;  /* 0x0000004607067210 */ /* 0x040fe20007fde0ff */
[----:B------:R0:W-:Y:S01]  /*77e20*/  @P1 STG.E.U8 desc[UR20][R4.64], R13 ;  /* 0x0000000d04001986 */ /* 0x0001e2000c101114 */
[----:B--2---:R-:W-:Y:S01]  /*77e30*/  ISETP.LT.AND P3, PT, R0, UR6, !P0 ;  /* 0x0000000600007c0c */ /* 0x004fe2000c761270 */
[----:B------:R-:W2:Y:S01]  /*77e40*/  LDCU UR6, c[0x0][0x39c] ;  /* 0x00007380ff0677ac */ /* 0x000ea20008000800 */
[----:B------:R-:W-:-:S02]  /*77e50*/  LEA.HI.X.SX32 R7, R7, R69, 0x1, P6 ;  /* 0x0000004507077211 */ /* 0x000fc400030f0eff */
[----:B------:R-:W-:Y:S02]  /*77e60*/  LOP3.LUT R0, R3, 0x1f0, RZ, 0xfc, !PT ;  /* 0x000001f003007812 */ /* 0x000fe400078efcff */
[----:B------:R-:W-:Y:S02]  /*77e70*/  PRMT R15, R76, 0x7773, RZ ;  /* 0x000077734c0f7816 */ /* 0x000fe400000000ff */
[----:B0-----:R-:W-:Y:S02]  /*77e80*/  IADD3 R4, P6, PT, R11, R70, RZ ;  /* 0x000000460b047210 */ /* 0x001fe40007fde0ff */
[----:B------:R-:W-:Y:S02]  /*77e90*/  ISETP.LT.AND P1, PT, R0, UR7, !P0 ;  /* 0x0000000700007c0c */ /* 0x000fe4000c721270 */
[----:B------:R-:W-:Y:S02]  /*77ea0*/  PRMT R17, R77, 0x7770, RZ ;  /* 0x000077704d117816 */ /* 0x000fe400000000ff */
[----:B------:R-:W-:Y:S01]  /*77eb0*/  LEA.HI.X.SX32 R5, R11, R69, 0x1, P6 ;  /* 0x000000450b057211 */ /* 0x000fe200030f0eff */
[----:B------:R-:W-:Y:S01]  /*77ec0*/  IMAD R11, R2, 0x2, R11 ;  /* 0x00000002020b7824 */ /* 0x000fe200078e020b */
[----:B------:R-:W-:Y:S01]  /*77ed0*/  LOP3.LUT R0, R3, 0x1f2, RZ, 0xfc, !PT ;  /* 0x000001f203007812 */ /* 0x000fe200078efcff */
[----:B------:R0:W-:Y:S01]  /*77ee0*/  @P2 STG.E.U8 desc[UR20][R8.64], R15 ;  /* 0x0000000f08002986 */ /* 0x0001e2000c101114 */
[C---:B---3--:R-:W-:Y:S01]  /*77ef0*/  ISETP.LT.AND P6, PT, R71.reuse, UR4, !P0 ;  /* 0x0000000447007c0c */ /* 0x048fe2000c7c1270 */
[----:B------:R-:W-:Y:S01]  /*77f00*/  IMAD R71, R71, R2, RZ ;  /* 0x0000000247477224 */ /* 0x000fe200078e02ff */
[----:B-1----:R-:W-:Y:S01]  /*77f10*/  ISETP.LT.AND P2, PT, R0, UR5, !P0 ;  /* 0x0000000500007c0c */ /* 0x002fe2000c741270 */
[----:B------:R1:W-:Y:S01]  /*77f20*/  @P4 STG.E.U8 desc[UR20][R6.64], R17 ;  /* 0x0000001106004986 */ /* 0x0003e2000c101114 */
[----:B------:R-:W3:Y:S01]  /*77f30*/  LDCU UR5, c[0x0][0x39c] ;  /* 0x00007380ff0577ac */ /* 0x000ee20008000800 */
[----:B------:R-:W-:Y:S01]  /*77f40*/  PRMT R13, R77, 0x7771, RZ ;  /* 0x000077714d0d7816 */ /* 0x000fe200000000ff */
[----:B------:R-:W4:Y:S01]  /*77f50*/  LDCU UR4, c[0x0][0x39c] ;  /* 0x00007380ff0477ac */ /* 0x000f220008000800 */
[----:B0-----:R-:W-:-:S04]  /*77f60*/  IADD3 R8, P4, PT, R11, R70, RZ ;  /* 0x000000460b087210 */ /* 0x001fc80007f9e0ff */
[-C--:B------:R-:W-:Y:S01]  /*77f70*/  LEA.HI.X.SX32 R9, R11, R69.reuse, 0x1, P4 ;  /* 0x000000450b097211 */ /* 0x080fe200020f0eff */
[----:B------:R-:W-:Y:S01]  /*77f80*/  IMAD R11, R2, 0x4, R11 ;  /* 0x00000004020b7824 */ /* 0x000fe200078e020b */
[-C--:B-1----:R-:W-:Y:S01]  /*77f90*/  IADD3 R6, P4, PT, R71, R70.reuse, RZ ;  /* 0x0000004647067210 */ /* 0x082fe20007f9e0ff */
[----:B------:R0:W-:Y:S01]  /*77fa0*/  @P5 STG.E.U8 desc[UR20][R4.64], R13 ;  /* 0x0000000d04005986 */ /* 0x0001e2000c101114 */
[----:B------:R-:W-:Y:S02]  /*77fb0*/  LOP3.LUT R0, R3, 0x1f4, RZ, 0xfc, !PT ;  /* 0x000001f403007812 */ /* 0x000fe400078efcff */
[----:B------:R-:W-:Y:S02]  /*77fc0*/  PRMT R15, R77, 0x7772, RZ ;  /* 0x000077724d0f7816 */ /* 0x000fe400000000ff */
[----:B------:R-:W-:Y:S02]  /*77fd0*/  LEA.HI.X.SX32 R7, R71, R69, 0x1, P4 ;  /* 0x0000004547077211 */ /* 0x000fe400020f0eff */
[----:B------:R-:W-:Y:S01]  /*77fe0*/  PRMT R77, R77, 0x7773, RZ ;  /* 0x000077734d4d7816 */ /* 0x000fe200000000ff */
[----:B------:R1:W-:Y:S01]  /*77ff0*/  @P3 STG.E.U8 desc[UR20][R8.64], R15 ;  /* 0x0000000f08003986 */ /* 0x0003e2000c101114 */
[----:B--2---:R-:W-:Y:S01]  /*78000*/  ISETP.LT.AND P5, PT, R0, UR6, !P0 ;  /* 0x0000000600007c0c */ /* 0x004fe2000c7a1270 */
[----:B------:R-:W2:Y:S01]  /*78010*/  LDCU UR6, c[0x0][0x39c] ;  /* 0x00007380ff0677ac */ /* 0x000ea20008000800 */
[----:B0-----:R-:W-:Y:S01]  /*78020*/  IMAD R13, R2, 0x2, R11 ;  /* 0x00000002020d7824 */ /* 0x001fe200078e020b */
[----:B------:R-:W-:Y:S01]  /*78030*/  LOP3.LUT R0, R3, 0x1f6, RZ, 0xfc, !PT ;  /* 0x000001f603007812 */ /* 0x000fe200078efcff */
[----:B------:R0:W-:Y:S01]  /*78040*/  @P6 STG.E.U8 desc[UR20][R6.64], R77 ;  /* 0x0000004d06006986 */ /* 0x0001e2000c101114 */
[----:B------:R-:W-:-:S02]  /*78050*/  IADD3 R4, P3, PT, R11, R70, RZ ;  /* 0x000000460b047210 */ /* 0x000fc40007f7e0ff */
[----:B---3--:R-:W-:Y:S01]  /*78060*/  ISETP.LT.AND P4, PT, R0, UR5, !P0 ;  /* 0x0000000500007c0c */ /* 0x008fe2000c781270 */
[----:B------:R-:W3:Y:S01]  /*78070*/  LDCU UR5, c[0x0][0x39c] ;  /* 0x00007380ff0577ac */ /* 0x000ee20008000800 */
[----:B-1----:R-:W-:Y:S02]  /*78080*/  IADD3 R8, P6, PT, R13, R70, RZ ;  /* 0x000000460d087210 */ /* 0x002fe40007fde0ff */
[----:B------:R-:W-:Y:S02]  /*78090*/  LOP3.LUT R0, R3, 0x1f8, RZ, 0xfc, !PT ;  /* 0x000001f803007812 */ /* 0x000fe400078efcff */
[-C--:B------:R-:W-:Y:S01]  /*780a0*/  LEA.HI.X.SX32 R9, R13, R69.reuse, 0x1, P6 ;  /* 0x000000450d097211 */ /* 0x080fe200030f0eff */
[----:B------:R-:W-:Y:S01]  /*780b0*/  IMAD R13, R2, 0x2, R13 ;  /* 0x00000002020d7824 */ /* 0x000fe200078e020d */
[----:B------:R-:W-:Y:S02]  /*780c0*/  LEA.HI.X.SX32 R5, R11, R69, 0x1, P3 ;  /* 0x000000450b057211 */ /* 0x000fe400018f0eff */
[----:B------:R-:W-:-:S02]  /*780d0*/  PRMT R19, R78, 0x7770, RZ ;  /* 0x000077704e137816 */ /* 0x000fc400000000ff */
[----:B------:R-:W-:Y:S01]  /*780e0*/  PRMT R17, R78, 0x7771, RZ ;  /* 0x000077714e117816 */ /* 0x000fe200000000ff */
[----:B------:R-:W-:Y:S01]  /*780f0*/  IMAD R11, R2, 0x2, R13 ;  /* 0x00000002020b7824 */ /* 0x000fe200078e020d */
[----:B----4-:R-:W-:Y:S01]  /*78100*/  ISETP.LT.AND P3, PT, R0, UR4, !P0 ;  /* 0x0000000400007c0c */ /* 0x010fe2000c761270 */
[----:B------:R-:W1:Y:S01]  /*78110*/  LDCU UR4, c[0x0][0x39c] ;  /* 0x00007380ff0477ac */ /* 0x000e620008000800 */
[----:B------:R4:W-:Y:S01]  /*78120*/  @P1 STG.E.U8 desc[UR20][R4.64], R19 ;  /* 0x0000001304001986 */ /* 0x0009e2000c101114 */
[----:B------:R-:W-:-:S03]  /*78130*/  IMAD R15, R2, 0x2, R11 ;  /* 0x00000002020f7824 */ /* 0x000fc600078e020b */
[----:B------:R1:W-:Y:S01]  /*78140*/  @P2 STG.E.U8 desc[UR20][R8.64], R17 ;  /* 0x0000001108002986 */ /* 0x0003e2000c101114 */
[C---:B0-----:R-:W-:Y:S02]  /*78150*/  IADD3 R6, P2, PT, R13.reuse, R70, RZ ;  /* 0x000000460d067210 */ /* 0x041fe40007f5e0ff */
[C---:B--2---:R-:W-:Y:S01]  /*78160*/  ISETP.LT.AND P1, PT, R72.reuse, UR6, !P0 ;  /* 0x0000000648007c0c */ /* 0x044fe2000c721270 */
[----:B------:R-:W-:Y:S01]  /*78170*/  IMAD R72, R72, R2, RZ ;  /* 0x0000000248487224 */ /* 0x000fe200078e02ff */
[----:B------:R-:W-:Y:S01]  /*78180*/  LEA.HI.X.SX32 R7, R13, R69, 0x1, P2 ;  /* 0x000000450d077211 */ /* 0x000fe200010f0eff */
[----:B------:R-:W-:Y:S01]  /*78190*/  IMAD R13, R2, 0x2, R15 ;  /* 0x00000002020d7824 */ /* 0x000fe200078e020f */
[----:B----4-:R-:W-:-:S03]  /*781a0*/  IADD3 R4, P2, PT, R11, R70, RZ ;  /* 0x000000460b047210 */ /* 0x010fc60007f5e0ff */
[----:B------:R-:W-:Y:S01]  /*781b0*/  IMAD R0, R2, 0x2, R13 ;  /* 0x0000000202007824 */ /* 0x000fe200078e020d */
[-C--:B------:R-:W-:Y:S02]  /*781c0*/  IADD3 R10, P6, PT, R15, R70.reuse, RZ ;  /* 0x000000460f0a7210 */ /* 0x080fe40007fde0ff */
[-C--:B------:R-:W-:Y:S02]  /*781d0*/  LEA.HI.X.SX32 R5, R11, R69.reuse, 0x1, P2 ;  /* 0x000000450b057211 */ /* 0x080fe400010f0eff */
[----:B------:R-:W-:Y:S02]  /*781e0*/  IADD3 R2, P2, PT, R72, R70, RZ ;  /* 0x0000004648027210 */ /* 0x000fe40007f5e0ff */
[C---:B------:R-:W-:Y:S02]  /*781f0*/  LOP3.LUT R14, R3.reuse, 0x1fa, RZ, 0xfc, !PT ;  /* 0x000001fa030e7812 */ /* 0x040fe400078efcff */
[----:B------:R-:W-:Y:S02]  /*78200*/  LOP3.LUT R12, R3, 0x1fc, RZ, 0xfc, !PT ;  /* 0x000001fc030c7812 */ /* 0x000fe400078efcff */
[----:B------:R-:W-:-:S02]  /*78210*/  LEA.HI.X.SX32 R11, R15, R69, 0x1, P6 ;  /* 0x000000450f0b7211 */ /* 0x000fc400030f0eff */
[-C--:B------:R-:W-:Y:S02]  /*78220*/  LEA.HI.X.SX32 R3, R72, R69.reuse, 0x1, P2 ;  /* 0x0000004548037211 */ /* 0x080fe400010f0eff */
[CC--:B-1----:R-:W-:Y:S02]  /*78230*/  IADD3 R8, P6, PT, R13.reuse, R70.reuse, RZ ;  /* 0x000000460d087210 */ /* 0x0c2fe40007fde0ff */
[----:B------:R-:W-:Y:S02]  /*78240*/  ISETP.LT.AND P2, PT, R14, UR4, !P0 ;  /* 0x000000040e007c0c */ /* 0x000fe4000c741270 */
[----:B---3--:R-:W-:Y:S02]  /*78250*/  ISETP.LT.AND P0, PT, R12, UR5, !P0 ;  /* 0x000000050c007c0c */ /* 0x008fe4000c701270 */
[----:B------:R-:W-:Y:S02]  /*78260*/  LEA.HI.X.SX32 R9, R13, R69, 0x1, P6 ;  /* 0x000000450d097211 */ /* 0x000fe400030f0eff */
[----:B------:R-:W-:-:S02]  /*78270*/  IADD3 R70, P6, PT, R0, R70, RZ ;  /* 0x0000004600467210 */ /* 0x000fc40007fde0ff */
[C---:B------:R-:W-:Y:S02]  /*78280*/  PRMT R21, R78.reuse, 0x7772, RZ ;  /* 0x000077724e157816 */ /* 0x040fe400000000ff */
[----:B------:R-:W-:Y:S02]  /*78290*/  PRMT R19, R78, 0x7773, RZ ;  /* 0x000077734e137816 */ /* 0x000fe400000000ff */
[C---:B------:R-:W-:Y:S02]  /*782a0*/  PRMT R13, R79.reuse, 0x7773, RZ ;  /* 0x000077734f0d7816 */ /* 0x040fe400000000ff */
[C---:B------:R-:W-:Y:S02]  /*782b0*/  PRMT R15, R79.reuse, 0x7772, RZ ;  /* 0x000077724f0f7816 */ /* 0x040fe400000000ff */
[C---:B------:R-:W-:Y:S02]  /*782c0*/  PRMT R17, R79.reuse, 0x7771, RZ ;  /* 0x000077714f117816 */ /* 0x040fe400000000ff */
[----:B------:R-:W-:Y:S01]  /*782d0*/  PRMT R79, R79, 0x7770, RZ ;  /* 0x000077704f4f7816 */ /* 0x000fe200000000ff */
[----:B------:R0:W-:Y:S01]  /*782e0*/  @P5 STG.E.U8 desc[UR20][R6.64], R21 ;  /* 0x0000001506005986 */ /* 0x0001e2000c101114 */
[----:B------:R-:W-:-:S03]  /*782f0*/  LEA.HI.X.SX32 R71, R0, R69, 0x1, P6 ;  /* 0x0000004500477211 */ /* 0x000fc600030f0eff */
[----:B------:R0:W-:Y:S04]  /*78300*/  @P4 STG.E.U8 desc[UR20][R4.64], R19 ;  /* 0x0000001304004986 */ /* 0x0001e8000c101114 */
[----:B------:R0:W-:Y:S04]  /*78310*/  @P3 STG.E.U8 desc[UR20][R10.64], R79 ;  /* 0x0000004f0a003986 */ /* 0x0001e8000c101114 */
[----:B------:R0:W-:Y:S04]  /*78320*/  @P2 STG.E.U8 desc[UR20][R8.64], R17 ;  /* 0x0000001108002986 */ /* 0x0001e8000c101114 */
[----:B------:R0:W-:Y:S04]  /*78330*/  @P0 STG.E.U8 desc[UR20][R70.64], R15 ;  /* 0x0000000f46000986 */ /* 0x0001e8000c101114 */
[----:B------:R0:W-:Y:S01]  /*78340*/  @P1 STG.E.U8 desc[UR20][R2.64], R13 ;  /* 0x0000000d02001986 */ /* 0x0001e2000c101114 */
[----:B------:R-:W-:Y:S06]  /*78350*/  BAR.SYNC.DEFER_BLOCKING 0x0 ;  /* 0x0000000000007b1d */ /* 0x000fec0000010000 */
[----:B------:R-:W-:Y:S05]  /*78360*/  BRA.U UP0, `(.L_x_13) ;  /* 0x0000000100a07547 */ /* 0x000fea000b800000 */
[----:B------:R-:W1:Y:S01]  /*78370*/  S2UR UR5, SR_CgaCtaId ;  /* 0x00000000000579c3 */ /* 0x000e620000008800 */
[----:B------:R-:W-:Y:S01]  /*78380*/  NOP ;  /* 0x0000000000007918 */ /* 0x000fe20000000000 */
[----:B------:R-:W-:Y:S01]  /*78390*/  UMOV UR4, 0x50 ;  /* 0x0000005000047882 */ /* 0x000fe20000000000 */
[----:B------:R-:W-:Y:S02]  /*783a0*/  IMAD.U32 R0, RZ, RZ, UR11 ;  /* 0x0000000bff007e24 */ /* 0x000fe4000f8e00ff */
[----:B0-----:R-:W-:Y:S02]  /*783b0*/  IMAD.MOV.U32 R3, RZ, RZ, 0xff ;  /* 0x000000ffff037424 */ /* 0x001fe400078e00ff */
[----:B------:R-:W-:Y:S01]  /*783c0*/  IMAD.MOV.U32 R7, RZ, RZ, 0x1 ;  /* 0x00000001ff077424 */ /* 0x000fe200078e00ff */
[----:B------:R-:W-:-:S04]  /*783d0*/  LOP3.LUT R0, R0, 0xffff, RZ, 0xc0, !PT ;  /* 0x0000ffff00007812 */ /* 0x000fc800078ec0ff */
[----:B------:R-:W-:-:S05]  /*783e0*/  SHF.R.U32.HI R0, RZ, 0x5, R0 ;  /* 0x00000005ff007819 */ /* 0x000fca0000011600 */
[----:B------:R-:W-:Y:S01]  /*783f0*/  VIADD R2, R0, 0x10 ;  /* 0x0000001000027836 */ /* 0x000fe20000000000 */
[----:B------:R-:W-:Y:S01]  /*78400*/  SHF.L.U32 R0, R3, R0, RZ ;  /* 0x0000000003007219 */ /* 0x000fe200000006ff */
[----:B-1----:R-:W-:-:S03]  /*78410*/  ULEA UR6, UR5, UR4, 0x18 ;  /* 0x0000000405067291 */ /* 0x002fc6000f8ec0ff */
[----:B------:R-:W-:-:S04]  /*78420*/  SHF.L.U32 R3, R7, R2, RZ ;  /* 0x0000000207037219 */ /* 0x000fc800000006ff */
[----:B------:R-:W-:Y:S02]  /*78430*/  LOP3.LUT R0, R3, R0, RZ, 0xfc, !PT ;  /* 0x0000000003007212 */ /* 0x000fe400078efcff */
[----:B------:R-:W0:Y:S02]  /*78440*/  LDS R5, [UR6] ;  /* 0x00000006ff057984 */ /* 0x000e240008000800 */
[C---:B------:R-:W-:Y:S02]  /*78450*/  LOP3.LUT R2, R0.reuse, 0xffff, RZ, 0xc0, !PT ;  /* 0x0000ffff00027812 */ /* 0x040fe400078ec0ff */
[----:B0-----:R-:W-:-:S04]  /*78460*/  LOP3.LUT R3, R0, 0xffff, R5, 0x80, !PT ;  /* 0x0000ffff00037812 */ /* 0x001fc800078e8005 */
[----:B------:R-:W-:-:S13]  /*78470*/  ISETP.NE.AND P0, PT, R3, R2, PT ;  /* 0x000000020300720c */ /* 0x000fda0003f05270 */
[----:B------:R-:W-:Y:S05]  /*78480*/  @P0 BRA `(.L_x_14) ;  /* 0x0000000000500947 */ /* 0x000fea0003800000 */
[----:B------:R-:W-:Y:S02]  /*78490*/  SHF.R.U32.HI R5, RZ, 0x10, R5 ;  /* 0x00000010ff057819 */ /* 0x000fe40000011605 */
[----:B------:R-:W-:-:S04]  /*784a0*/  SHF.R.U32.HI R2, RZ, 0x10, R0 ;  /* 0x00000010ff027819 */ /* 0x000fc80000011600 */
[----:B------:R-:W-:-:S04]  /*784b0*/  LOP3.LUT R5, R5, R2, RZ, 0xc0, !PT ;  /* 0x0000000205057212 */ /* 0x000fc800078ec0ff */
[----:B------:R-:W-:-:S13]  /*784c0*/  ISETP.NE.AND P0, PT, R5, R2, PT ;  /* 0x000000020500720c */ /* 0x000fda0003f05270 */
[----:B------:R-:W-:Y:S05]  /*784d0*/  @P0 BRA `(.L_x_15) ;  /* 0x0000000000300947 */ /* 0x000fea0003800000 */
[----:B------:R-:W-:Y:S01]  /*784e0*/  R2UR UR4, R0 ;  /* 0x00000000000472ca */ /* 0x000fe200000e0000 */
[----:B------:R-:W-:Y:S01]  /*784f0*/  VOTEU.ANY UR5, UPT, PT ;  /* 0x0000000000057886 */ /* 0x000fe200038e0100 */
[----:B------:R-:W0:Y:S01]  /*78500*/  S2R R0, SR_LANEID ;  /* 0x0000000000007919 */ /* 0x000e220000000000 */
[----:B------:R-:W-:-:S10]  /*78510*/  UFLO.U32 UR5, UR5 ;  /* 0x00000005000572bd */ /* 0x000fd400080e0000 */
[----:B------:R-:W-:-:S06]  /*78520*/  ULOP3.LUT UR4, URZ, UR4, URZ, 0x33, !UPT ;  /* 0x00000004ff047292 */ /* 0x000fcc000f8e33ff */
[----:B------:R-:W-:-:S04]  /*78530*/  IMAD.U32 R2, RZ, RZ, UR4 ;  /* 0x00000004ff027e24 */ /* 0x000fc8000f8e00ff */
[----:B------:R-:W1:Y:S02]  /*78540*/  REDUX UR7, R2 ;  /* 0x00000000020773c4 */ /* 0x000e640000000000 */
[----:B------:R2:W-:Y:S01]  /*78550*/  UTCATOMSWS.AND URZ, UR4 ;  /* 0x0000000400ff79e3 */ /* 0x0005e20008000000 */
[----:B0-----:R-:W-:Y:S01]  /*78560*/  ISETP.EQ.U32.AND P0, PT, R0, UR5, PT ;  /* 0x0000000500007c0c */ /* 0x001fe2000bf02070 */
[----:B-1----:R-:W-:-:S12]  /*78570*/  IMAD.U32 R0, RZ, RZ, UR7 ;  /* 0x00000007ff007e24 */ /* 0x002fd8000f8e00ff */
[----:B------:R2:W-:Y:S01]  /*78580*/  @P0 ATOMS.AND RZ, [UR6], R0 ;  /* 0x00000000ffff098c */ /* 0x0005e2000a800006 */
[----:B------:R-:W-:Y:S05]  /*78590*/  BRA `(.L_x_13) ;  /* 0x0000000000147947 */ /* 0x000fea0003800000 */
.L_x_15:
[----:B------:R-:W-:-:S07]  /*785a0*/  MOV R2, 0x785c0 ;  /* 0x000785c000027802 */ /* 0x000fce0000000f00 */
[----:B------:R-:W-:Y:S05]  /*785b0*/  CALL.REL.NOINC `($__internal_0_$__cuda_sm10x_tcgen05_guardrail_trap_col_being_dealloced_not_returned_by_alloc) ;  /* 0x00000000002c7944 */ /* 0x000fea0003c00000 */
[----:B------:R-:W-:Y:S05]  /*785c0*/  BRA `(.L_x_13) ;  /* 0x0000000000087947 */ /* 0x000fea0003800000 */
.L_x_14:
[----:B------:R-:W-:-:S07]  /*785d0*/  MOV R2, 0x785f0 ;  /* 0x000785f000027802 */ /* 0x000fce0000000f00 */
[----:B------:R-:W-:Y:S05]  /*785e0*/  CALL.REL.NOINC `($__internal_2_$__cuda_sm10x_tcgen05_guardrail_trap_unallocated_columns_being_dealloced) ;  /* 0x0000000000387944 */ /* 0x000fea0003c00000 */
.L_x_13:
[----:B------:R-:W-:Y:S01]  /*785f0*/  NOP ;  /* 0x0000000000007918 */ /* 0x000fe20000000000 */
[----:B--2---:R-:W-:Y:S05]  /*78600*/  EXIT ;  /* 0x000000000000794d */ /* 0x004fea0003800000 */
.L_x_8:
[----:B------:R-:W0:Y:S02]  /*78610*/  SYNCS.PHASECHK.TRANS64.TRYWAIT P2, [UR14], R10 ;  /* 0x0000000aff0075a7 */ /* 0x000e24000804110e */
[----:B0-----:R-:W-:Y:S05]  /*78620*/  @!P2 BRA `(.L_x_8) ;  /* 0xfffffffc00f8a947 */ /* 0x001fea000383ffff */
[----:B------:R-:W-:Y:S05]  /*78630*/  BRA `(.L_x_16) ;  /* 0xfffffda4004c7947 */ /* 0x000fea000383ffff */
.L_x_12:
[----:B------:R-:W0:Y:S02]  /*78640*/  SYNCS.PHASECHK.TRANS64.TRYWAIT P0, [UR14], R3 ;  /* 0x00000003ff0075a7 */ /* 0x000e24000800110e */
[----:B0-----:R-:W-:Y:S05]  /*78650*/  @!P0 BRA `(.L_x_12) ;  /* 0xfffffffc00f88947 */ /* 0x001fea000383ffff */
[----:B------:R-:W-:Y:S05]  /*78660*/  BRA `(.L_x_11) ;  /* 0xffffff3000307947 */ /* 0x000fea000383ffff */
        .weak           $__internal_0_$__cuda_sm10x_tcgen05_guardrail_trap_col_being_dealloced_not_returned_by_alloc
        .type           $__internal_0_$__cuda_sm10x_tcgen05_guardrail_trap_col_being_dealloced_not_returned_by_alloc,@function
        .size           $__internal_0_$__cuda_sm10x_tcgen05_guardrail_trap_col_being_dealloced_not_returned_by_alloc,($__internal_1_$__cuda_sm10x_tcgen05_guardrail_trap_phase_invalid_during_alloc - $__internal_0_$__cuda_sm10x_tcgen05_guardrail_trap_col_being_dealloced_not_returned_by_alloc)
$__internal_0_$__cuda_sm10x_tcgen05_guardrail_trap_col_being_dealloced_not_returned_by_alloc:
[----:B------:R-:W-:Y:S05]  /*78670*/  BPT.TRAP 0x1 ;  /* 0x000000040000795c */ /* 0x000fea0000300000 */
[----:B------:R-:W-:-:S04]  /*78680*/  IMAD.MOV.U32 R3, RZ, RZ, 0x0 ;  /* 0x00000000ff037424 */ /* 0x000fc800078e00ff */
[----:B------:R-:W-:Y:S05]  /*78690*/  RET.REL.NODEC R2 `(matmul_kernel) ;  /* 0xfffff87802587950 */ /* 0x000fea0003c3ffff */
        .weak           $__internal_1_$__cuda_sm10x_tcgen05_guardrail_trap_phase_invalid_during_alloc
        .type           $__internal_1_$__cuda_sm10x_tcgen05_guardrail_trap_phase_invalid_during_alloc,@function
        .size           $__internal_1_$__cuda_sm10x_tcgen05_guardrail_trap_phase_invalid_during_alloc,($__internal_2_$__cuda_sm10x_tcgen05_guardrail_trap_unallocated_columns_being_dealloced - $__internal_1_$__cuda_sm10x_tcgen05_guardrail_trap_phase_invalid_during_alloc)
$__internal_1_$__cuda_sm10x_tcgen05_guardrail_trap_phase_invalid_during_alloc:
[----:B------:R-:W-:Y:S05]  /*786a0*/  BPT.TRAP 0x1 ;  /* 0x000000040000795c */ /* 0x000fea0000300000 */
[----:B------:R-:W-:-:S04]  /*786b0*/  IMAD.MOV.U32 R3, RZ, RZ, 0x0 ;  /* 0x00000000ff037424 */ /* 0x000fc800078e00ff */
[----:B------:R-:W-:Y:S05]  /*786c0*/  RET.REL.NODEC R2 `(matmul_kernel) ;  /* 0xfffff878024c7950 */ /* 0x000fea0003c3ffff */
        .weak           $__internal_2_$__cuda_sm10x_tcgen05_guardrail_trap_unallocated_columns_being_dealloced
        .type           $__internal_2_$__cuda_sm10x_tcgen05_guardrail_trap_unallocated_columns_being_dealloced,@function
        .size           $__internal_2_$__cuda_sm10x_tcgen05_guardrail_trap_unallocated_columns_being_dealloced,(.L_x_20 - $__internal_2_$__cuda_sm10x_tcgen05_guardrail_trap_unallocated_columns_being_dealloced)
$__internal_2_$__cuda_sm10x_tcgen05_guardrail_trap_unallocated_columns_being_dealloced:
[----:B------:R-:W-:Y:S05]  /*786d0*/  BPT.TRAP 0x1 ;  /* 0x000000040000795c */ /* 0x000fea0000300000 */
[----:B------:R-:W-:-:S04]  /*786e0*/  IMAD.MOV.U32 R3, RZ, RZ, 0x0 ;  /* 0x00000000ff037424 */ /* 0x000fc800078e00ff */
[----:B------:R-:W-:Y:S05]  /*786f0*/  RET.REL.NODEC R2 `(matmul_kernel) ;  /* 0xfffff87802407950 */ /* 0x000fea0003c3ffff */
.L_x_17:
[----:B------:R-:W-:-:S00]  /*78700*/  BRA `(.L_x_17) ;  /* 0xfffffffc00fc7947 */ /* 0x000fc0000383ffff */
[----:B------:R-:W-:-:S00]  /*78710*/  NOP ;  /* 0x0000000000007918 */ /* 0x000fc00000000000 */
        /* <DEDUP_REMOVED lines=14> */
.L_x_20:


//--------------------- .nv.shared.matmul_kernel  --------------------------
	.section	.nv.shared.matmul_kernel,"aw",@nobits
	.sectionflags	@""
	.align	16
	.zero		1024


//--------------------- .nv.shared.reserved.0     --------------------------
	.section	.nv.shared.reserved.0,"aw",@nobits
	.align	8
	.weak		__nv_reservedSMEM_offset_0_alias
	.size		__nv_reservedSMEM_offset_0_alias, 0, 64
	.other		__nv_reservedSMEM_offset_0_alias,@"STO_CUDA_RESERVED_SHARED STV_DEFAULT"
__nv_reservedSMEM_offset_0_alias:
	.zero		0
.nv.shared.reserved.0:
	.zero		64
	.weak		__nv_reservedSMEM_allocation_phase
	.type		__nv_reservedSMEM_allocation_phase,@object
	.size		__nv_reservedSMEM_allocation_phase,(.L_0 - __nv_reservedSMEM_allocation_phase)
__nv_reservedSMEM_allocation_phase:
	.zero		1
.L_0:
	.zero		7
	.weak		__nv_reservedSMEM_devtool_atexit_pc
	.type		__nv_reservedSMEM_devtool_atexit_pc,@object
	.size		__nv_reservedSMEM_devtool_atexit_pc,(__nv_reservedSMEM_allocation_mask - __nv_reservedSMEM_devtool_atexit_pc)
__nv_reservedSMEM_devtool_atexit_pc:
	.zero		8
	.weak		__nv_reservedSMEM_allocation_mask
	.type		__nv_reservedSMEM_allocation_mask,@object
	.size		__nv_reservedSMEM_allocation_mask,(.L_2 - __nv_reservedSMEM_allocation_mask)
__nv_reservedSMEM_allocation_mask:
	.zero		4
.L_2:


//--------------------- .nv.constant0.matmul_kernel --------------------------
	.section	.nv.constant0.matmul_kernel,"a",@progbits
	.sectionflags	@""
	.align	4
.nv.constant0.matmul_kernel:
	.zero		976


//--------------------- SYMBOLS --------------------------

	.type		.nv.reservedSmem.offset0,@object
	.size		.nv.reservedSmem.offset0,0x4
	.type		.nv.reservedSmem.cap,@object
	.size		.nv.reservedSmem.cap,0x4
